	.target	sm_90a

	.elftype	@"ET_EXEC"


//--------------------- .note.nv.tkinfo           --------------------------
	.section	.note.nv.tkinfo,"",@"SHT_NOTE"
	.sectionflags	@"SHF_NOTE_NV_TKINFO"
	.tkinfo
        /*0018*/ 	.word	0x00000002
        /*0030*/ 	.string	""
        /*0030*/ 	.string	"ptxas"
        /*0030*/ 	.string	"Cuda compilation tools, release 13.0, V13.0.88"
        /*0030*/ 	.string	"Build cuda_13.0.r13.0/compiler.36424714_0"
        /*0030*/ 	.string	"-v  -suppress-debug-info  -lineinfo  -arch sm_90a "



//--------------------- .note.nv.cuinfo           --------------------------
	.section	.note.nv.cuinfo,"",@"SHT_NOTE"
	.sectionflags	@"SHF_NOTE_NV_CUINFO"
        /*0018*/ 	.short	0x0002
        /*001a*/ 	.short	0x005a
        /*001c*/ 	.short	0x0082
	.zero		2


//--------------------- .nv.info                  --------------------------
	.section	.nv.info,"",@"SHT_CUDA_INFO"
	.align	4


	//----- nvinfo : EIATTR_REGCOUNT
	.align		4
        /*0000*/ 	.byte	0x04, 0x2f
        /*0002*/ 	.short	(.L_1 - .L_0)
	.align		4
.L_0:
        /*0004*/ 	.word	index@(matmul_kernel)
        /*0008*/ 	.word	0x000000ff


	//----- nvinfo : EIATTR_FRAME_SIZE
	.align		4
.L_1:
        /*000c*/ 	.byte	0x04, 0x11
        /*000e*/ 	.short	(.L_3 - .L_2)
	.align		4
.L_2:
        /*0010*/ 	.word	index@(matmul_kernel)
        /*0014*/ 	.word	0x00006da8


	//----- nvinfo : EIATTR_MIN_STACK_SIZE
	.align		4
.L_3:
        /*0018*/ 	.byte	0x04, 0x12
        /*001a*/ 	.short	(.L_5 - .L_4)
	.align		4
.L_4:
        /*001c*/ 	.word	index@(matmul_kernel)
        /*0020*/ 	.word	0x00006da8
.L_5:


//--------------------- .nv.compat                --------------------------
	.section	.nv.compat,"",@"SHT_CUDA_COMPAT_INFO"
	.align	4
        /*0000*/ 	.byte	0x02, 0x09, 0x01, 0x00, 0x02, 0x02, 0x04, 0x00, 0x02, 0x05, 0x05, 0x00, 0x03, 0x07, 0x01, 0x01
        /*0010*/ 	.byte	0x02, 0x03, 0x00, 0x00, 0x02, 0x06, 0x01, 0x00, 0x04, 0x0b, 0x08, 0x00, 0x00, 0x00, 0x00, 0x00
        /*0020*/ 	.byte	0x00, 0x00, 0x00, 0x00


//--------------------- .nv.info.matmul_kernel    --------------------------
	.section	.nv.info.matmul_kernel,"",@"SHT_CUDA_INFO"
	.sectionflags	@""
	.align	4


	//----- nvinfo : EIATTR_CUDA_API_VERSION
	.align		4
        /*0000*/ 	.byte	0x04, 0x37
        /*0002*/ 	.short	(.L_7 - .L_6)
.L_6:
        /*0004*/ 	.word	0x00000082


	//----- nvinfo : EIATTR_KPARAM_INFO
	.align		4
.L_7:
        /*0008*/ 	.byte	0x04, 0x17
        /*000a*/ 	.short	(.L_9 - .L_8)
.L_8:
        /*000c*/ 	.word	0x00000000
        /*0010*/ 	.short	0x000d
        /*0012*/ 	.short	0x0048
        /*0014*/ 	.byte	0x00, 0xf4, 0x21, 0x00


	//----- nvinfo : EIATTR_KPARAM_INFO
	.align		4
.L_9:
        /*0018*/ 	.byte	0x04, 0x17
        /*001a*/ 	.short	(.L_11 - .L_10)
.L_10:
        /*001c*/ 	.word	0x00000000
        /*0020*/ 	.short	0x000c
        /*0022*/ 	.short	0x0040
        /*0024*/ 	.byte	0x00, 0xf4, 0x21, 0x00


	//----- nvinfo : EIATTR_KPARAM_INFO
	.align		4
.L_11:
        /*0028*/ 	.byte	0x04, 0x17
        /*002a*/ 	.short	(.L_13 - .L_12)
.L_12:
        /*002c*/ 	.word	0x00000000
        /*0030*/ 	.short	0x000b
        /*0032*/ 	.short	0x0038
        /*0034*/ 	.byte	0x00, 0xf0, 0x11, 0x00


	//----- nvinfo : EIATTR_KPARAM_INFO
	.align		4
.L_13:
        /*0038*/ 	.byte	0x04, 0x17
        /*003a*/ 	.short	(.L_15 - .L_14)
.L_14:
        /*003c*/ 	.word	0x00000000
        /*0040*/ 	.short	0x000a
        /*0042*/ 	.short	0x0034
        /*0044*/ 	.byte	0x00, 0xf0, 0x11, 0x00


	//----- nvinfo : EIATTR_KPARAM_INFO
	.align		4
.L_15:
        /*0048*/ 	.byte	0x04, 0x17
        /*004a*/ 	.short	(.L_17 - .L_16)
.L_16:
        /*004c*/ 	.word	0x00000000
        /*0050*/ 	.short	0x0009
        /*0052*/ 	.short	0x0030
        /*0054*/ 	.byte	0x00, 0xf0, 0x11, 0x00


	//----- nvinfo : EIATTR_KPARAM_INFO
	.align		4
.L_17:
        /*0058*/ 	.byte	0x04, 0x17
        /*005a*/ 	.short	(.L_19 - .L_18)
.L_18:
        /*005c*/ 	.word	0x00000000
        /*0060*/ 	.short	0x0008
        /*0062*/ 	.short	0x002c
        /*0064*/ 	.byte	0x00, 0xf0, 0x11, 0x00


	//----- nvinfo : EIATTR_KPARAM_INFO
	.align		4
.L_19:
        /*0068*/ 	.byte	0x04, 0x17
        /*006a*/ 	.short	(.L_21 - .L_20)
.L_20:
        /*006c*/ 	.word	0x00000000
        /*0070*/ 	.short	0x0007
        /*0072*/ 	.short	0x0028
        /*0074*/ 	.byte	0x00, 0xf0, 0x11, 0x00


	//----- nvinfo : EIATTR_KPARAM_INFO
	.align		4
.L_21:
        /*0078*/ 	.byte	0x04, 0x17
        /*007a*/ 	.short	(.L_23 - .L_22)
.L_22:
        /*007c*/ 	.word	0x00000000
        /*0080*/ 	.short	0x0006
        /*0082*/ 	.short	0x0024
        /*0084*/ 	.byte	0x00, 0xf0, 0x11, 0x00


	//----- nvinfo : EIATTR_KPARAM_INFO
	.align		4
.L_23:
        /*0088*/ 	.byte	0x04, 0x17
        /*008a*/ 	.short	(.L_25 - .L_24)
.L_24:
        /*008c*/ 	.word	0x00000000
        /*0090*/ 	.short	0x0005
        /*0092*/ 	.short	0x0020
        /*0094*/ 	.byte	0x00, 0xf0, 0x11, 0x00


	//----- nvinfo : EIATTR_KPARAM_INFO
	.align		4
.L_25:
        /*0098*/ 	.byte	0x04, 0x17
        /*009a*/ 	.short	(.L_27 - .L_26)
.L_26:
        /*009c*/ 	.word	0x00000000
        /*00a0*/ 	.short	0x0004
        /*00a2*/ 	.short	0x001c
        /*00a4*/ 	.byte	0x00, 0xf0, 0x11, 0x00


	//----- nvinfo : EIATTR_KPARAM_INFO
	.align		4
.L_27:
        /*00a8*/ 	.byte	0x04, 0x17
        /*00aa*/ 	.short	(.L_29 - .L_28)
.L_28:
        /*00ac*/ 	.word	0x00000000
        /*00b0*/ 	.short	0x0003
        /*00b2*/ 	.short	0x0018
        /*00b4*/ 	.byte	0x00, 0xf0, 0x11, 0x00


	//----- nvinfo : EIATTR_KPARAM_INFO
	.align		4
.L_29:
        /*00b8*/ 	.byte	0x04, 0x17
        /*00ba*/ 	.short	(.L_31 - .L_30)
.L_30:
        /*00bc*/ 	.word	0x00000000
        /*00c0*/ 	.short	0x0002
        /*00c2*/ 	.short	0x0010
        /*00c4*/ 	.byte	0x00, 0xf4, 0x21, 0x00


	//----- nvinfo : EIATTR_KPARAM_INFO
	.align		4
.L_31:
        /*00c8*/ 	.byte	0x04, 0x17
        /*00ca*/ 	.short	(.L_33 - .L_32)
.L_32:
        /*00cc*/ 	.word	0x00000000
        /*00d0*/ 	.short	0x0001
        /*00d2*/ 	.short	0x0008
        /*00d4*/ 	.byte	0x00, 0xf4, 0x21, 0x00


	//----- nvinfo : EIATTR_KPARAM_INFO
	.align		4
.L_33:
        /*00d8*/ 	.byte	0x04, 0x17
        /*00da*/ 	.short	(.L_35 - .L_34)
.L_34:
        /*00dc*/ 	.word	0x00000000
        /*00e0*/ 	.short	0x0000
        /*00e2*/ 	.short	0x0000
        /*00e4*/ 	.byte	0x00, 0xf4, 0x21, 0x00


	//----- nvinfo : EIATTR_SPARSE_MMA_MASK
	.align		4
.L_35:
        /*00e8*/ 	.byte	0x03, 0x50
        /*00ea*/ 	.short	0x0000


	//----- nvinfo : EIATTR_MAXREG_COUNT
	.align		4
        /*00ec*/ 	.byte	0x03, 0x1b
        /*00ee*/ 	.short	0x00ff


	//----- nvinfo : EIATTR_NUM_BARRIERS
	.align		4
        /*00f0*/ 	.byte	0x02, 0x4c
        /*00f2*/ 	.byte	0x01
	.zero		1


	//----- nvinfo : EIATTR_ANNOTATIONS
	.align		4
        /*00f4*/ 	.byte	0x04, 0x55
        /*00f6*/ 	.short	(.L_37 - .L_36)


	//   ....[0]....
.L_36:
        /*00f8*/ 	.word	0x00000001
        /*00fc*/ 	.byte	0xb0, 0x05, 0x00, 0x00, 0x01, 0x00, 0x00, 0x00, 0x00, 0x06, 0x00, 0x00, 0x01, 0x00, 0x00, 0x00
        /* <DEDUP_REMOVED lines=3991> */
        /*fa7c*/ 	.byte	0xa0, 0xc5, 0x05, 0x00, 0x01, 0x00, 0x00, 0x00, 0xc0, 0xc5, 0x05, 0x00


	//----- nvinfo : EIATTR_MERCURY_ISA_VERSION
	.align		4
.L_37:
        /*fa88*/ 	.byte	0x03, 0x5f
        /*fa8a*/ 	.short	0x0101


	//----- nvinfo : EIATTR_EXIT_INSTR_OFFSETS
	.align		4
        /*fa8c*/ 	.byte	0x04, 0x1c
        /*fa8e*/ 	.short	(.L_39 - .L_38)


	//   ....[0]....
.L_38:
        /*fa90*/ 	.word	0x000f19a0


	//   ....[1]....
        /*fa94*/ 	.word	0x000f19c0


	//----- nvinfo : EIATTR_REQNTID
	.align		4
.L_39:
        /*fa98*/ 	.byte	0x04, 0x10
        /*fa9a*/ 	.short	(.L_41 - .L_40)
.L_40:
        /*fa9c*/ 	.word	0x00000080
        /*faa0*/ 	.word	0x00000001
        /*faa4*/ 	.word	0x00000001


	//----- nvinfo : EIATTR_CBANK_PARAM_SIZE
	.align		4
.L_41:
        /*faa8*/ 	.byte	0x03, 0x19
        /*faaa*/ 	.short	0x0050


	//----- nvinfo : EIATTR_PARAM_CBANK
	.align		4
        /*faac*/ 	.byte	0x04, 0x0a
        /*faae*/ 	.short	(.L_43 - .L_42)
	.align		4
.L_42:
        /*fab0*/ 	.word	index@(.nv.constant0.matmul_kernel)
        /*fab4*/ 	.short	0x0210
        /*fab6*/ 	.short	0x0050


	//----- nvinfo : EIATTR_SW_WAR
	.align		4
.L_43:
        /*fab8*/ 	.byte	0x04, 0x36
        /*faba*/ 	.short	(.L_45 - .L_44)
.L_44:
        /*fabc*/ 	.word	0x00000008
.L_45:


//--------------------- .nv.callgraph             --------------------------
	.section	.nv.callgraph,"",@"SHT_CUDA_CALLGRAPH"
	.align	4
	.sectionentsize	8
	.align		4
        /*0000*/ 	.word	0x00000000
	.align		4
        /*0004*/ 	.word	0xffffffff
	.align		4
        /*0008*/ 	.word	0x00000000
	.align		4
        /*000c*/ 	.word	0xfffffffe
	.align		4
        /*0010*/ 	.word	0x00000000
	.align		4
        /*0014*/ 	.word	0xfffffffd
	.align		4
        /*0018*/ 	.word	0x00000000
	.align		4
        /*001c*/ 	.word	0xfffffffc


//--------------------- .text.matmul_kernel       --------------------------
	.section	.text.matmul_kernel,"ax",@progbits
	.align	128
        .global         matmul_kernel
        .type           matmul_kernel,@function
        .size           matmul_kernel,(.L_x_3 - matmul_kernel)
        .other          matmul_kernel,@"STO_CUDA_ENTRY STV_DEFAULT"
matmul_kernel:
.text.matmul_kernel:
[----:B------:R-:W1:Y:S08]  /*0000*/  LDC R1, c[0x0][0x28] ;  /* 0x00000a00ff017b82 */ /* 0x000e700000000800 */
[----:B------:R-:W2:Y:S01]  /*0010*/  LDC.64 R4, c[0x0][0x228] ;  /* 0x00008a00ff047b82 */ /* 0x000ea20000000a00 */
[----:B------:R-:W3:Y:S01]  /*0020*/  S2R R7, SR_CTAID.X ;  /* 0x0000000000077919 */ /* 0x000ee20000002500 */
[----:B-1----:R-:W-:Y:S01]  /*0030*/  VIADD R1, R1, 0xffff9258 ;  /* 0xffff925801017836 */ /* 0x002fe20000000000 */
[----:B------:R-:W1:Y:S01]  /*0040*/  S2R R14, SR_TID.X ;  /* 0x00000000000e7919 */ /* 0x000e620000002100 */
[----:B--2---:R-:W-:Y:S01]  /*0050*/  VIADD R0, R5, 0x1ff ;  /* 0x000001ff05007836 */ /* 0x004fe20000000000 */
[----:B------:R-:W-:-:S04]  /*0060*/  IABS R19, R4 ;  /* 0x0000000400137213 */ /* 0x000fc80000000000 */
[----:B------:R-:W-:-:S04]  /*0070*/  SHF.R.S32.HI R3, RZ, 0x1f, R0 ;  /* 0x0000001fff037819 */ /* 0x000fc80000011400 */
[----:B------:R-:W-:Y:S02]  /*0080*/  LEA.HI R3, R3, R0, RZ, 0x9 ;  /* 0x0000000003037211 */ /* 0x000fe400078f48ff */
[----:B---3--:R-:W-:Y:S02]  /*0090*/  IABS R10, R7 ;  /* 0x00000007000a7213 */ /* 0x008fe40000000000 */
[----:B------:R-:W-:-:S04]  /*00a0*/  SHF.R.S32.HI R3, RZ, 0x9, R3 ;  /* 0x00000009ff037819 */ /* 0x000fc80000011403 */
[----:B------:R-:W-:-:S04]  /*00b0*/  SHF.L.U32 R6, R3, 0x3, RZ ;  /* 0x0000000303067819 */ /* 0x000fc800000006ff */
[-C--:B------:R-:W-:Y:S02]  /*00c0*/  IABS R9, R6.reuse ;  /* 0x0000000600097213 */ /* 0x080fe40000000000 */
[----:B------:R-:W-:Y:S02]  /*00d0*/  IABS R12, R6 ;  /* 0x00000006000c7213 */ /* 0x000fe40000000000 */
[----:B------:R-:W2:Y:S08]  /*00e0*/  I2F.RP R0, R9 ;  /* 0x0000000900007306 */ /* 0x000eb00000209400 */
[----:B--2---:R-:W2:Y:S02]  /*00f0*/  MUFU.RCP R0, R0 ;  /* 0x0000000000007308 */ /* 0x004ea40000001000 */
[----:B--2---:R-:W-:-:S02]  /*0100*/  VIADD R2, R0, 0xffffffe ;  /* 0x0ffffffe00027836 */ /* 0x004fc40000000000 */
[----:B------:R-:W-:-:S04]  /*0110*/  IMAD.MOV R0, RZ, RZ, -R12 ;  /* 0x000000ffff007224 */ /* 0x000fc800078e0a0c */
[----:B------:R2:W3:Y:S02]  /*0120*/  F2I.FTZ.U32.TRUNC.NTZ R3, R2 ;  /* 0x0000000200037305 */ /* 0x0004e4000021f000 */
[----:B--2---:R-:W-:Y:S02]  /*0130*/  IMAD.MOV.U32 R2, RZ, RZ, RZ ;  /* 0x000000ffff027224 */ /* 0x004fe400078e00ff */
[----:B---3--:R-:W-:-:S04]  /*0140*/  IMAD.MOV R8, RZ, RZ, -R3 ;  /* 0x000000ffff087224 */ /* 0x008fc800078e0a03 */
[----:B------:R-:W-:Y:S01]  /*0150*/  IMAD R11, R8, R9, RZ ;  /* 0x00000009080b7224 */ /* 0x000fe200078e02ff */
[----:B------:R-:W-:-:S03]  /*0160*/  MOV R8, R10 ;  /* 0x0000000a00087202 */ /* 0x000fc60000000f00 */
[----:B------:R-:W-:-:S06]  /*0170*/  IMAD.HI.U32 R3, R3, R11, R2 ;  /* 0x0000000b03037227 */ /* 0x000fcc00078e0002 */
[----:B------:R-:W-:-:S04]  /*0180*/  IMAD.HI.U32 R3, R3, R8, RZ ;  /* 0x0000000803037227 */ /* 0x000fc800078e00ff */
[----:B------:R-:W-:-:S05]  /*0190*/  IMAD R0, R3, R0, R8 ;  /* 0x0000000003007224 */ /* 0x000fca00078e0208 */
[----:B------:R-:W-:-:S13]  /*01a0*/  ISETP.GT.U32.AND P1, PT, R9, R0, PT ;  /* 0x000000000900720c */ /* 0x000fda0003f24070 */
[-C--:B------:R-:W-:Y:S01]  /*01b0*/  @!P1 IADD3 R0, R0, -R9.reuse, RZ ;  /* 0x8000000900009210 */ /* 0x080fe20007ffe0ff */
[----:B------:R-:W-:Y:S01]  /*01c0*/  @!P1 VIADD R3, R3, 0x1 ;  /* 0x0000000103039836 */ /* 0x000fe20000000000 */
[----:B------:R-:W-:Y:S02]  /*01d0*/  ISETP.NE.AND P1, PT, R6, RZ, PT ;  /* 0x000000ff0600720c */ /* 0x000fe40003f25270 */
[----:B------:R-:W-:Y:S02]  /*01e0*/  ISETP.GE.U32.AND P0, PT, R0, R9, PT ;  /* 0x000000090000720c */ /* 0x000fe40003f06070 */
[----:B------:R-:W-:-:S04]  /*01f0*/  LOP3.LUT R0, R7, R6, RZ, 0x3c, !PT ;  /* 0x0000000607007212 */ /* 0x000fc800078e3cff */
[----:B------:R-:W-:Y:S01]  /*0200*/  ISETP.GE.AND P2, PT, R0, RZ, PT ;  /* 0x000000ff0000720c */ /* 0x000fe20003f46270 */
[----:B------:R-:W-:-:S06]  /*0210*/  VIADD R0, R4, 0x1ff ;  /* 0x000001ff04007836 */ /* 0x000fcc0000000000 */
[----:B------:R-:W-:-:S05]  /*0220*/  @P0 VIADD R3, R3, 0x1 ;  /* 0x0000000103030836 */ /* 0x000fca0000000000 */
[----:B------:R-:W-:Y:S02]  /*0230*/  MOV R2, R3 ;  /* 0x0000000300027202 */ /* 0x000fe40000000f00 */
[----:B------:R-:W-:-:S03]  /*0240*/  SHF.R.S32.HI R3, RZ, 0x1f, R0 ;  /* 0x0000001fff037819 */ /* 0x000fc60000011400 */
[----:B------:R-:W-:Y:S01]  /*0250*/  @!P2 IMAD.MOV R2, RZ, RZ, -R2 ;  /* 0x000000ffff02a224 */ /* 0x000fe200078e0a02 */
[----:B------:R-:W-:Y:S02]  /*0260*/  @!P1 LOP3.LUT R2, RZ, R6, RZ, 0x33, !PT ;  /* 0x00000006ff029212 */ /* 0x000fe400078e33ff */
[----:B------:R-:W-:Y:S02]  /*0270*/  LEA.HI R3, R3, R0, RZ, 0x9 ;  /* 0x0000000003037211 */ /* 0x000fe400078f48ff */
[----:B------:R-:W-:Y:S01]  /*0280*/  SHF.L.U32 R10, R2, 0x3, RZ ;  /* 0x00000003020a7819 */ /* 0x000fe200000006ff */
[----:B------:R-:W-:-:S03]  /*0290*/  IMAD.MOV R2, RZ, RZ, -R2 ;  /* 0x000000ffff027224 */ /* 0x000fc600078e0a02 */
[----:B------:R-:W-:Y:S01]  /*02a0*/  LEA.HI.SX32 R3, R3, -R10, 0x17 ;  /* 0x8000000a03037211 */ /* 0x000fe200078fbaff */
[----:B------:R-:W-:-:S03]  /*02b0*/  IMAD R12, R6, R2, R7 ;  /* 0x00000002060c7224 */ /* 0x000fc600078e0207 */
[----:B------:R-:W-:Y:S02]  /*02c0*/  VIMNMX R13, R3, 0x8, PT ;  /* 0x00000008030d7848 */ /* 0x000fe40003fe0100 */
[----:B------:R-:W-:Y:S02]  /*02d0*/  IABS R11, R12 ;  /* 0x0000000c000b7213 */ /* 0x000fe40000000000 */
[-C--:B------:R-:W-:Y:S02]  /*02e0*/  IABS R9, R13.reuse ;  /* 0x0000000d00097213 */ /* 0x080fe40000000000 */
[----:B------:R-:W-:Y:S02]  /*02f0*/  IABS R6, R13 ;  /* 0x0000000d00067213 */ /* 0x000fe40000000000 */
[----:B------:R-:W2:Y:S08]  /*0300*/  I2F.RP R0, R9 ;  /* 0x0000000900007306 */ /* 0x000eb00000209400 */
[----:B--2---:R-:W2:Y:S02]  /*0310*/  MUFU.RCP R0, R0 ;  /* 0x0000000000007308 */ /* 0x004ea40000001000 */
[----:B--2---:R-:W-:Y:S01]  /*0320*/  VIADD R3, R0, 0xffffffe ;  /* 0x0ffffffe00037836 */ /* 0x004fe20000000000 */
[----:B------:R-:W-:-:S05]  /*0330*/  IADD3 R0, RZ, -R6, RZ ;  /* 0x80000006ff007210 */ /* 0x000fca0007ffe0ff */
[----:B------:R-:W2:Y:S08]  /*0340*/  I2F.RP R6, R19 ;  /* 0x0000001300067306 */ /* 0x000eb00000209400 */
[----:B------:R-:W3:Y:S08]  /*0350*/  F2I.FTZ.U32.TRUNC.NTZ R3, R3 ;  /* 0x0000000300037305 */ /* 0x000ef0000021f000 */
[----:B--2---:R-:W2:Y:S01]  /*0360*/  MUFU.RCP R6, R6 ;  /* 0x0000000600067308 */ /* 0x004ea20000001000 */
[----:B---3--:R-:W-:-:S05]  /*0370*/  IADD3 R8, RZ, -R3, RZ ;  /* 0x80000003ff087210 */ /* 0x008fca0007ffe0ff */
[----:B------:R-:W-:-:S04]  /*0380*/  IMAD.MOV.U32 R2, RZ, RZ, R8 ;  /* 0x000000ffff027224 */ /* 0x000fc800078e0008 */
[----:B------:R-:W-:Y:S02]  /*0390*/  IMAD R7, R2, R9, RZ ;  /* 0x0000000902077224 */ /* 0x000fe400078e02ff */
[----:B------:R-:W-:-:S04]  /*03a0*/  IMAD.MOV.U32 R2, RZ, RZ, RZ ;  /* 0x000000ffff027224 */ /* 0x000fc800078e00ff */
[----:B------:R-:W-:Y:S01]  /*03b0*/  IMAD.HI.U32 R2, R3, R7, R2 ;  /* 0x0000000703027227 */ /* 0x000fe200078e0002 */
[----:B------:R-:W-:-:S03]  /*03c0*/  IABS R3, R5 ;  /* 0x0000000500037213 */ /* 0x000fc60000000000 */
[----:B--2---:R-:W-:Y:S01]  /*03d0*/  VIADD R7, R6, 0xffffffe ;  /* 0x0ffffffe06077836 */ /* 0x004fe20000000000 */
[----:B------:R-:W2:Y:S01]  /*03e0*/  I2F.RP R5, R3 ;  /* 0x0000000300057306 */ /* 0x000ea20000209400 */
[----:B------:R-:W-:-:S04]  /*03f0*/  IMAD.HI.U32 R2, R2, R11, RZ ;  /* 0x0000000b02027227 */ /* 0x000fc800078e00ff */
[----:B------:R-:W-:Y:S02]  /*0400*/  IMAD R0, R2, R0, R11 ;  /* 0x0000000002007224 */ /* 0x000fe400078e020b */
[----:B------:R-:W3:Y:S01]  /*0410*/  S2R R11, SR_CgaCtaId ;  /* 0x00000000000b7919 */ /* 0x000ee20000008800 */
[----:B------:R-:W4:Y:S02]  /*0420*/  F2I.FTZ.U32.TRUNC.NTZ R7, R7 ;  /* 0x0000000700077305 */ /* 0x000f24000021f000 */
[----:B------:R-:W-:-:S06]  /*0430*/  ISETP.GT.U32.AND P1, PT, R9, R0, PT ;  /* 0x000000000900720c */ /* 0x000fcc0003f24070 */
[----:B--2---:R-:W2:Y:S07]  /*0440*/  MUFU.RCP R5, R5 ;  /* 0x0000000500057308 */ /* 0x004eae0000001000 */
[----:B------:R-:W-:Y:S01]  /*0450*/  @!P1 IMAD.IADD R0, R0, 0x1, -R9 ;  /* 0x0000000100009824 */ /* 0x000fe200078e0a09 */
[----:B----4-:R-:W-:Y:S01]  /*0460*/  IADD3 R6, RZ, -R7, RZ ;  /* 0x80000007ff067210 */ /* 0x010fe20007ffe0ff */
[----:B------:R-:W-:Y:S01]  /*0470*/  @!P1 VIADD R2, R2, 0x1 ;  /* 0x0000000102029836 */ /* 0x000fe20000000000 */
[----:B------:R-:W-:-:S02]  /*0480*/  ISETP.NE.AND P1, PT, R13, RZ, PT ;  /* 0x000000ff0d00720c */ /* 0x000fc40003f25270 */
[----:B------:R-:W-:Y:S02]  /*0490*/  ISETP.GE.U32.AND P0, PT, R0, R9, PT ;  /* 0x000000090000720c */ /* 0x000fe40003f06070 */
[----:B------:R-:W-:Y:S01]  /*04a0*/  LOP3.LUT R0, R12, R13, RZ, 0x3c, !PT ;  /* 0x0000000d0c007212 */ /* 0x000fe200078e3cff */
[----:B--2---:R-:W-:-:S03]  /*04b0*/  VIADD R8, R5, 0xffffffe ;  /* 0x0ffffffe05087836 */ /* 0x004fc60000000000 */
[----:B------:R-:W-:Y:S01]  /*04c0*/  ISETP.GE.AND P2, PT, R0, RZ, PT ;  /* 0x000000ff0000720c */ /* 0x000fe20003f46270 */
[----:B-1----:R-:W-:Y:S01]  /*04d0*/  IMAD.SHL.U32 R5, R14, 0x4, RZ ;  /* 0x000000040e057824 */ /* 0x002fe200078e00ff */
[----:B------:R1:W2:Y:S04]  /*04e0*/  F2I.FTZ.U32.TRUNC.NTZ R9, R8 ;  /* 0x0000000800097305 */ /* 0x0002a8000021f000 */
[----:B------:R-:W-:Y:S02]  /*04f0*/  LOP3.LUT R5, R5, 0x7c, RZ, 0xc0, !PT ;  /* 0x0000007c05057812 */ /* 0x000fe400078ec0ff */
[----:B------:R-:W-:Y:S01]  /*0500*/  @P0 IADD3 R2, R2, 0x1, RZ ;  /* 0x0000000102020810 */ /* 0x000fe20007ffe0ff */
[----:B-1----:R-:W-:-:S04]  /*0510*/  IMAD.MOV.U32 R8, RZ, RZ, RZ ;  /* 0x000000ffff087224 */ /* 0x002fc800078e00ff */
[----:B------:R-:W-:Y:S01]  /*0520*/  IMAD.MOV.U32 R18, RZ, RZ, R2 ;  /* 0x000000ffff127224 */ /* 0x000fe200078e0002 */
[----:B------:R-:W-:Y:S02]  /*0530*/  MOV R2, 0x400 ;  /* 0x0000040000027802 */ /* 0x000fe40000000f00 */
[----:B--2---:R-:W-:Y:S02]  /*0540*/  IADD3 R20, RZ, -R9, RZ ;  /* 0x80000009ff147210 */ /* 0x004fe40007ffe0ff */
[----:B------:R-:W-:Y:S02]  /*0550*/  @!P2 IADD3 R18, -R18, RZ, RZ ;  /* 0x000000ff1212a210 */ /* 0x000fe40007ffe1ff */
[----:B------:R-:W-:Y:S01]  /*0560*/  @!P1 LOP3.LUT R18, RZ, R13, RZ, 0x33, !PT ;  /* 0x0000000dff129212 */ /* 0x000fe200078e33ff */
[----:B------:R-:W-:Y:S01]  /*0570*/  IMAD R21, R20, R3, RZ ;  /* 0x0000000314157224 */ /* 0x000fe200078e02ff */
[----:B---3--:R-:W-:Y:S02]  /*0580*/  LEA R11, R11, R2, 0x18 ;  /* 0x000000020b0b7211 */ /* 0x008fe400078ec0ff */
[----:B------:R-:W-:Y:S01]  /*0590*/  LOP3.LUT R2, R14, 0x60, RZ, 0xc0, !PT ;  /* 0x000000600e027812 */ /* 0x000fe200078ec0ff */
[----:B------:R-:W-:-:S02]  /*05a0*/  IMAD.MOV R0, RZ, RZ, -R18 ;  /* 0x000000ffff007224 */ /* 0x000fc400078e0a12 */
[----:B------:R1:W-:Y:S01]  /*05b0*/  STL [R1+0x2940], R11 ;  /* 0x0029400b01007387 */ /* 0x0003e20000100800 */
[----:B------:R-:W-:Y:S01]  /*05c0*/  LEA R2, R2, R5, 0xa ;  /* 0x0000000502027211 */ /* 0x000fe200078e50ff */
[----:B------:R-:W-:Y:S02]  /*05d0*/  IMAD R0, R13, R0, R12 ;  /* 0x000000000d007224 */ /* 0x000fe400078e020c */
[----:B------:R-:W-:Y:S02]  /*05e0*/  IMAD R13, R6, R19, RZ ;  /* 0x00000013060d7224 */ /* 0x000fe400078e02ff */
[----:B------:R-:W-:Y:S01]  /*05f0*/  IMAD.IADD R0, R10, 0x1, R0 ;  /* 0x000000010a007824 */ /* 0x000fe200078e0200 */
[----:B------:R2:W-:Y:S01]  /*0600*/  STL [R1+0x4b40], R2 ;  /* 0x004b400201007387 */ /* 0x0005e20000100800 */
[----:B------:R-:W-:Y:S01]  /*0610*/  IMAD.MOV.U32 R6, RZ, RZ, RZ ;  /* 0x000000ffff067224 */ /* 0x000fe200078e00ff */
[----:B-1----:R-:W-:Y:S01]  /*0620*/  LOP3.LUT R11, R14, 0x7f, RZ, 0xc0, !PT ;  /* 0x0000007f0e0b7812 */ /* 0x002fe200078ec0ff */
[----:B------:R-:W-:-:S04]  /*0630*/  IMAD.HI.U32 R5, R9, R21, R8 ;  /* 0x0000001509057227 */ /* 0x000fc800078e0008 */
[----:B------:R-:W-:Y:S02]  /*0640*/  IMAD R11, R0, 0x200, R11 ;  /* 0x00000200000b7824 */ /* 0x000fe400078e020b */
[----:B------:R-:W-:-:S03]  /*0650*/  IMAD.HI.U32 R6, R7, R13, R6 ;  /* 0x0000000d07067227 */ /* 0x000fc600078e0006 */
[----:B------:R-:W-:Y:S01]  /*0660*/  IABS R10, R11 ;  /* 0x0000000b000a7213 */ /* 0x000fe20000000000 */
[C---:B------:R-:W-:Y:S01]  /*0670*/  VIADD R13, R11.reuse, 0x80 ;  /* 0x000000800b0d7836 */ /* 0x040fe20000000000 */
[C---:B------:R-:W-:Y:S01]  /*0680*/  IADD3 R17, R11.reuse, 0x100, RZ ;  /* 0x000001000b117810 */ /* 0x040fe20007ffe0ff */
[----:B------:R-:W-:Y:S02]  /*0690*/  VIADD R15, R11, 0x180 ;  /* 0x000001800b0f7836 */ /* 0x000fe40000000000 */
[C---:B------:R-:W-:Y:S01]  /*06a0*/  IMAD.HI.U32 R0, R6.reuse, R10, RZ ;  /* 0x0000000a06007227 */ /* 0x040fe200078e00ff */
[----:B------:R-:W-:Y:S02]  /*06b0*/  IABS R12, R13 ;  /* 0x0000000d000c7213 */ /* 0x000fe40000000000 */
[----:B------:R-:W-:Y:S01]  /*06c0*/  IABS R14, R17 ;  /* 0x00000011000e7213 */ /* 0x000fe20000000000 */
[----:B------:R-:W-:Y:S01]  /*06d0*/  IMAD.MOV R0, RZ, RZ, -R0 ;  /* 0x000000ffff007224 */ /* 0x000fe200078e0a00 */
[----:B------:R-:W-:Y:S01]  /*06e0*/  IABS R16, R15 ;  /* 0x0000000f00107213 */ /* 0x000fe20000000000 */
[----:B------:R-:W-:-:S04]  /*06f0*/  IMAD.HI.U32 R7, R6, R12, RZ ;  /* 0x0000000c06077227 */ /* 0x000fc800078e00ff */
[----:B------:R-:W-:Y:S01]  /*0700*/  IMAD R0, R19, R0, R10 ;  /* 0x0000000013007224 */ /* 0x000fe200078e020a */
[----:B------:R-:W-:Y:S01]  /*0710*/  IADD3 R7, -R7, RZ, RZ ;  /* 0x000000ff07077210 */ /* 0x000fe20007ffe1ff */
[----:B------:R-:W-:-:S03]  /*0720*/  IMAD.HI.U32 R8, R6, R14, RZ ;  /* 0x0000000e06087227 */ /* 0x000fc600078e00ff */
[----:B------:R-:W-:Y:S01]  /*0730*/  ISETP.GT.U32.AND P0, PT, R19, R0, PT ;  /* 0x000000001300720c */ /* 0x000fe20003f04070 */
[----:B------:R-:W-:-:S04]  /*0740*/  IMAD.HI.U32 R6, R6, R16, RZ ;  /* 0x0000001006067227 */ /* 0x000fc800078e00ff */
[----:B------:R-:W-:Y:S01]  /*0750*/  IMAD.SHL.U32 R10, R18, 0x200, RZ ;  /* 0x00000200120a7824 */ /* 0x000fe200078e00ff */
[----:B------:R-:W-:Y:S01]  /*0760*/  IADD3 R18, -R6, RZ, RZ ;  /* 0x000000ff06127210 */ /* 0x000fe20007ffe1ff */
[----:B------:R-:W-:Y:S02]  /*0770*/  IMAD.MOV R8, RZ, RZ, -R8 ;  /* 0x000000ffff087224 */ /* 0x000fe400078e0a08 */
[C---:B------:R-:W-:Y:S01]  /*0780*/  IMAD R6, R19.reuse, R7, R12 ;  /* 0x0000000713067224 */ /* 0x040fe200078e020c */
[C---:B------:R-:W-:Y:S01]  /*0790*/  IADD3 R24, R10.reuse, 0x8, RZ ;  /* 0x000000080a187810 */ /* 0x040fe20007ffe0ff */
[C---:B------:R-:W-:Y:S01]  /*07a0*/  IMAD R12, R19.reuse, R8, R14 ;  /* 0x00000008130c7224 */ /* 0x040fe200078e020e */
[----:B------:R-:W-:Y:S01]  /*07b0*/  IADD3 R41, R10, 0x3e, RZ ;  /* 0x0000003e0a297810 */ /* 0x000fe20007ffe0ff */
[C---:B------:R-:W-:Y:S01]  /*07c0*/  IMAD R14, R19.reuse, R18, R16 ;  /* 0x00000012130e7224 */ /* 0x040fe200078e0210 */
[----:B------:R-:W-:Y:S01]  /*07d0*/  @!P0 IADD3 R0, R0, -R19, RZ ;  /* 0x8000001300008210 */ /* 0x000fe20007ffe0ff */
[C---:B------:R-:W-:Y:S01]  /*07e0*/  VIADD R20, R10.reuse, 0x1 ;  /* 0x000000010a147836 */ /* 0x040fe20000000000 */
[C---:B------:R-:W-:Y:S01]  /*07f0*/  ISETP.GT.U32.AND P1, PT, R19.reuse, R6, PT ;  /* 0x000000061300720c */ /* 0x040fe20003f24070 */
[----:B------:R-:W-:Y:S01]  /*0800*/  IMAD.MOV.U32 R8, RZ, RZ, RZ ;  /* 0x000000ffff087224 */ /* 0x000fe200078e00ff */
[C---:B------:R-:W-:Y:S01]  /*0810*/  ISETP.GT.U32.AND P4, PT, R19.reuse, R14, PT ;  /* 0x0000000e1300720c */ /* 0x040fe20003f84070 */
[----:B------:R-:W-:Y:S01]  /*0820*/  VIADD R16, R10, 0x3 ;  /* 0x000000030a107836 */ /* 0x000fe20000000000 */
[----:B------:R-:W-:Y:S01]  /*0830*/  ISETP.GT.U32.AND P5, PT, R19, R0, PT ;  /* 0x000000001300720c */ /* 0x000fe20003fa4070 */
[----:B--2---:R-:W-:Y:S01]  /*0840*/  IMAD.HI.U32 R2, R9, R21, R8 ;  /* 0x0000001509027227 */ /* 0x004fe200078e0008 */
[----:B------:R-:W-:-:S02]  /*0850*/  ISETP.GT.U32.AND P2, PT, R19, R12, PT ;  /* 0x0000000c1300720c */ /* 0x000fc40003f44070 */
[----:B------:R-:W-:Y:S01]  /*0860*/  IABS R7, R20 ;  /* 0x0000001400077213 */ /* 0x000fe20000000000 */
[C---:B------:R-:W-:Y:S01]  /*0870*/  VIADD R21, R10.reuse, 0x4 ;  /* 0x000000040a157836 */ /* 0x040fe20000000000 */
[----:B------:R-:W-:Y:S01]  /*0880*/  IADD3 R9, R10, 0x2, RZ ;  /* 0x000000020a097810 */ /* 0x000fe20007ffe0ff */
[----:B------:R1:W-:Y:S01]  /*0890*/  STL [R1+0x114], R2 ;  /* 0x0001140201007387 */ /* 0x0003e20000100800 */
[----:B------:R-:W-:Y:S01]  /*08a0*/  ISETP.GE.AND P3, PT, R20, RZ, PT ;  /* 0x000000ff1400720c */ /* 0x000fe20003f66270 */
[----:B------:R-:W-:Y:S01]  /*08b0*/  IMAD.MOV.U32 R8, RZ, RZ, R7 ;  /* 0x000000ffff087224 */ /* 0x000fe200078e0007 */
[----:B------:R-:W-:Y:S01]  /*08c0*/  IABS R18, R9 ;  /* 0x0000000900127213 */ /* 0x000fe20000000000 */
[--C-:B------:R-:W-:Y:S01]  /*08d0*/  @!P4 IMAD.IADD R14, R14, 0x1, -R19.reuse ;  /* 0x000000010e0ec824 */ /* 0x100fe200078e0a13 */
[----:B------:R-:W-:Y:S01]  /*08e0*/  IABS R22, R21 ;  /* 0x0000001500167213 */ /* 0x000fe20000000000 */
[----:B------:R-:W-:Y:S01]  /*08f0*/  @!P1 IMAD.IADD R6, R6, 0x1, -R19 ;  /* 0x0000000106069824 */ /* 0x000fe200078e0a13 */
[-C--:B------:R-:W-:Y:S01]  /*0900*/  @!P5 IADD3 R0, R0, -R19.reuse, RZ ;  /* 0x800000130000d210 */ /* 0x080fe20007ffe0ff */
[----:B------:R-:W-:Y:S01]  /*0910*/  IMAD.HI.U32 R7, R5, R8, RZ ;  /* 0x0000000805077227 */ /* 0x000fe200078e00ff */
[----:B------:R-:W-:Y:S01]  /*0920*/  ISETP.GE.AND P5, PT, R11, RZ, PT ;  /* 0x000000ff0b00720c */ /* 0x000fe20003fa6270 */
[----:B------:R-:W-:Y:S01]  /*0930*/  STL [R1+0x4b44], R13 ;  /* 0x004b440d01007387 */ /* 0x000fe20000100800 */
[C---:B------:R-:W-:Y:S01]  /*0940*/  ISETP.GT.U32.AND P6, PT, R19.reuse, R14, PT ;  /* 0x0000000e1300720c */ /* 0x040fe20003fc4070 */
[----:B------:R-:W-:Y:S01]  /*0950*/  IMAD.MOV R7, RZ, RZ, -R7 ;  /* 0x000000ffff077224 */ /* 0x000fe200078e0a07 */
[----:B------:R-:W-:Y:S01]  /*0960*/  @!P2 IADD3 R12, R12, -R19, RZ ;  /* 0x800000130c0ca210 */ /* 0x000fe20007ffe0ff */
[----:B------:R-:W-:Y:S01]  /*0970*/  STL [R1+0x4b48], R15 ;  /* 0x004b480f01007387 */ /* 0x000fe20000100800 */
[----:B------:R-:W-:Y:S01]  /*0980*/  ISETP.GT.U32.AND P1, PT, R19, R6, PT ;  /* 0x000000061300720c */ /* 0x000fe20003f24070 */
[----:B------:R-:W-:Y:S01]  /*0990*/  IMAD R8, R3, R7, R8 ;  /* 0x0000000703087224 */ /* 0x000fe200078e0208 */
[----:B------:R-:W-:Y:S01]  /*09a0*/  ISETP.GT.U32.AND P2, PT, R19, R12, PT ;  /* 0x0000000c1300720c */ /* 0x000fe20003f44070 */
[----:B------:R-:W-:Y:S01]  /*09b0*/  IMAD.HI.U32 R7, R5, R18, RZ ;  /* 0x0000001205077227 */ /* 0x000fe200078e00ff */
[----:B------:R-:W-:Y:S01]  /*09c0*/  ISETP.GE.AND P4, PT, R16, RZ, PT ;  /* 0x000000ff1000720c */ /* 0x000fe20003f86270 */
[----:B------:R-:W-:Y:S01]  /*09d0*/  STL [R1+0x4b4c], R17 ;  /* 0x004b4c1101007387 */ /* 0x000fe20000100800 */
[----:B------:R-:W-:Y:S01]  /*09e0*/  IABS R20, R16 ;  /* 0x0000001000147213 */ /* 0x000fe20000000000 */
[----:B------:R-:W-:Y:S01]  /*09f0*/  @!P5 IMAD.MOV R0, RZ, RZ, -R0 ;  /* 0x000000ffff00d224 */ /* 0x000fe200078e0a00 */
[----:B------:R-:W-:Y:S01]  /*0a00*/  ISETP.GE.AND P5, PT, R17, RZ, PT ;  /* 0x000000ff1100720c */ /* 0x000fe20003fa6270 */
[----:B------:R-:W-:Y:S01]  /*0a10*/  IMAD.HI.U32 R16, R5, R22, RZ ;  /* 0x0000001605107227 */ /* 0x000fe200078e00ff */
[----:B------:R-:W-:-:S02]  /*0a20*/  @!P6 IADD3 R14, R14, -R19, RZ ;  /* 0x800000130e0ee210 */ /* 0x000fc40007ffe0ff */
[----:B------:R-:W-:Y:S01]  /*0a30*/  ISETP.GE.AND P6, PT, R13, RZ, PT ;  /* 0x000000ff0d00720c */ /* 0x000fe20003fc6270 */
[----:B------:R-:W-:Y:S01]  /*0a40*/  IMAD.MOV R7, RZ, RZ, -R7 ;  /* 0x000000ffff077224 */ /* 0x000fe200078e0a07 */
[----:B------:R-:W-:Y:S01]  /*0a50*/  ISETP.GE.AND P0, PT, R9, RZ, PT ;  /* 0x000000ff0900720c */ /* 0x000fe20003f06270 */
[--C-:B------:R-:W-:Y:S01]  /*0a60*/  @!P1 IMAD.IADD R6, R6, 0x1, -R19.reuse ;  /* 0x0000000106069824 */ /* 0x100fe200078e0a13 */
[----:B------:R-:W-:Y:S01]  /*0a70*/  ISETP.GE.AND P1, PT, R15, RZ, PT ;  /* 0x000000ff0f00720c */ /* 0x000fe20003f26270 */
[----:B------:R-:W-:Y:S01]  /*0a80*/  @!P2 IMAD.IADD R12, R12, 0x1, -R19 ;  /* 0x000000010c0ca824 */ /* 0x000fe200078e0a13 */
[----:B------:R-:W-:Y:S01]  /*0a90*/  IADD3 R19, -R16, RZ, RZ ;  /* 0x000000ff10137210 */ /* 0x000fe20007ffe1ff */
[C---:B------:R-:W-:Y:S01]  /*0aa0*/  IMAD R16, R3.reuse, R7, R18 ;  /* 0x0000000703107224 */ /* 0x040fe200078e0212 */
[----:B------:R-:W-:Y:S01]  /*0ab0*/  ISETP.GT.U32.AND P2, PT, R3, R8, PT ;  /* 0x000000080300720c */ /* 0x000fe20003f44070 */
[----:B------:R-:W-:Y:S01]  /*0ac0*/  IMAD.HI.U32 R9, R5, R20, RZ ;  /* 0x0000001405097227 */ /* 0x000fe200078e00ff */
[----:B------:R-:W-:-:S02]  /*0ad0*/  LOP3.LUT R7, RZ, R4, RZ, 0x33, !PT ;  /* 0x00000004ff077212 */ /* 0x000fc400078e33ff */
[----:B------:R-:W-:Y:S01]  /*0ae0*/  IADD3 R44, R10, 0x40, RZ ;  /* 0x000000400a2c7810 */ /* 0x000fe20007ffe0ff */
[----:B------:R-:W-:Y:S01]  /*0af0*/  @!P5 IMAD.MOV R12, RZ, RZ, -R12 ;  /* 0x000000ffff0cd224 */ /* 0x000fe200078e0a0c */
[----:B------:R-:W-:Y:S01]  /*0b00*/  ISETP.GT.U32.AND P5, PT, R3, R16, PT ;  /* 0x000000100300720c */ /* 0x000fe20003fa4070 */
[----:B------:R-:W-:Y:S01]  /*0b10*/  @!P6 IMAD.MOV R6, RZ, RZ, -R6 ;  /* 0x000000ffff06e224 */ /* 0x000fe200078e0a06 */
[----:B------:R-:W-:Y:S01]  /*0b20*/  ISETP.NE.AND P6, PT, R4, RZ, PT ;  /* 0x000000ff0400720c */ /* 0x000fe20003fc5270 */
[----:B------:R-:W-:Y:S01]  /*0b30*/  IMAD.MOV R9, RZ, RZ, -R9 ;  /* 0x000000ffff097224 */ /* 0x000fe200078e0a09 */
[----:B------:R-:W-:Y:S01]  /*0b40*/  @!P1 IADD3 R14, -R14, RZ, RZ ;  /* 0x000000ff0e0e9210 */ /* 0x000fe20007ffe1ff */
[C---:B------:R-:W-:Y:S01]  /*0b50*/  VIADD R23, R10.reuse, 0x7 ;  /* 0x000000070a177836 */ /* 0x040fe20000000000 */
[----:B------:R-:W-:Y:S01]  /*0b60*/  SEL R0, R7, R0, !P6 ;  /* 0x0000000007007207 */ /* 0x000fe20007000000 */
[----:B------:R-:W-:Y:S01]  /*0b70*/  IMAD R18, R3, R9, R20 ;  /* 0x0000000903127224 */ /* 0x000fe200078e0214 */
[C---:B------:R-:W-:Y:S01]  /*0b80*/  SEL R4, R7.reuse, R6, !P6 ;  /* 0x0000000607047207 */ /* 0x040fe20007000000 */
[----:B------:R-:W-:Y:S01]  /*0b90*/  VIADD R9, R10, 0x5 ;  /* 0x000000050a097836 */ /* 0x000fe20000000000 */
[----:B-1----:R-:W-:Y:S01]  /*0ba0*/  SEL R2, R7, R12, !P6 ;  /* 0x0000000c07027207 */ /* 0x002fe20007000000 */
[C---:B------:R-:W-:Y:S01]  /*0bb0*/  IMAD R20, R3.reuse, R19, R22 ;  /* 0x0000001303147224 */ /* 0x040fe200078e0216 */
[----:B------:R1:W-:Y:S01]  /*0bc0*/  STL [R1+0x6ac], R0 ;  /* 0x0006ac0001007387 */ /* 0x0003e20000100800 */
[C---:B------:R-:W-:Y:S01]  /*0bd0*/  ISETP.GT.U32.AND P1, PT, R3.reuse, R18, PT ;  /* 0x000000120300720c */ /* 0x040fe20003f24070 */
[--C-:B------:R-:W-:Y:S01]  /*0be0*/  @!P5 IMAD.IADD R16, R16, 0x1, -R3.reuse ;  /* 0x000000011010d824 */ /* 0x100fe200078e0a03 */
[----:B------:R-:W-:Y:S01]  /*0bf0*/  @!P2 IADD3 R8, R8, -R3, RZ ;  /* 0x800000030808a210 */ /* 0x000fe20007ffe0ff */
[----:B------:R2:W-:Y:S01]  /*0c00*/  STL [R1+0x6b8], R4 ;  /* 0x0006b80401007387 */ /* 0x0005e20000100800 */
[----:B------:R-:W-:Y:S01]  /*0c10*/  IABS R6, R9 ;  /* 0x0000000900067213 */ /* 0x000fe20000000000 */
[C---:B------:R-:W-:Y:S01]  /*0c20*/  VIADD R19, R10.reuse, 0x6 ;  /* 0x000000060a137836 */ /* 0x040fe20000000000 */
[C---:B------:R-:W-:Y:S01]  /*0c30*/  ISETP.GT.U32.AND P2, PT, R3.reuse, R8, PT ;  /* 0x000000080300720c */ /* 0x040fe20003f44070 */
[----:B------:R3:W-:Y:S01]  /*0c40*/  STL [R1+0x6b4], R2 ;  /* 0x0006b40201007387 */ /* 0x0007e20000100800 */
[----:B------:R-:W-:Y:S01]  /*0c50*/  ISETP.GT.U32.AND P5, PT, R3, R16, PT ;  /* 0x000000100300720c */ /* 0x000fe20003fa4070 */
[C---:B------:R-:W-:Y:S01]  /*0c60*/  VIADD R25, R10.reuse, 0x20 ;  /* 0x000000200a197836 */ /* 0x040fe20000000000 */
[----:B-1----:R-:W-:Y:S01]  /*0c70*/  SEL R0, R7, R14, !P6 ;  /* 0x0000000e07007207 */ /* 0x002fe20007000000 */
[----:B------:R-:W-:Y:S01]  /*0c80*/  VIADD R26, R10, 0x24 ;  /* 0x000000240a1a7836 */ /* 0x000fe20000000000 */
[----:B------:R-:W-:Y:S01]  /*0c90*/  ISETP.GT.U32.AND P6, PT, R3, R20, PT ;  /* 0x000000140300720c */ /* 0x000fe20003fc4070 */
[--C-:B------:R-:W-:Y:S01]  /*0ca0*/  @!P1 IMAD.IADD R18, R18, 0x1, -R3.reuse ;  /* 0x0000000112129824 */ /* 0x100fe200078e0a03 */
[----:B------:R-:W-:Y:S01]  /*0cb0*/  IABS R12, R19 ;  /* 0x00000013000c7213 */ /* 0x000fe20000000000 */
[----:B------:R1:W-:Y:S01]  /*0cc0*/  STL [R1+0x6b0], R0 ;  /* 0x0006b00001007387 */ /* 0x0003e20000100800 */
[----:B------:R-:W-:Y:S01]  /*0cd0*/  IABS R22, R24 ;  /* 0x0000001800167213 */ /* 0x000fe20000000000 */
[----:B------:R-:W-:Y:S01]  /*0ce0*/  VIADD R27, R10, 0x2f ;  /* 0x0000002f0a1b7836 */ /* 0x000fe20000000000 */
[----:B------:R-:W-:Y:S01]  /*0cf0*/  IABS R14, R23 ;  /* 0x00000017000e7213 */ /* 0x000fe20000000000 */
[----:B------:R-:W-:Y:S01]  /*0d00*/  @!P2 IMAD.IADD R8, R8, 0x1, -R3 ;  /* 0x000000010808a824 */ /* 0x000fe200078e0a03 */
[----:B------:R-:W-:Y:S01]  /*0d10*/  ISETP.GE.AND P2, PT, R21, RZ, PT ;  /* 0x000000ff1500720c */ /* 0x000fe20003f46270 */
[----:B--2---:R-:W-:Y:S01]  /*0d20*/  IMAD.HI.U32 R4, R5, R12, RZ ;  /* 0x0000000c05047227 */ /* 0x004fe200078e00ff */
[----:B------:R-:W-:-:S02]  /*0d30*/  @!P5 IADD3 R16, R16, -R3, RZ ;  /* 0x800000031010d210 */ /* 0x000fc40007ffe0ff */
[----:B---3--:R-:W-:Y:S01]  /*0d40*/  MOV R2, R8 ;  /* 0x0000000800027202 */ /* 0x008fe20000000f00 */
[----:B-1----:R-:W-:Y:S01]  /*0d50*/  IMAD.HI.U32 R0, R5, R6, RZ ;  /* 0x0000000605007227 */ /* 0x002fe200078e00ff */
[----:B------:R-:W-:Y:S02]  /*0d60*/  IADD3 R21, R10, 0x10, RZ ;  /* 0x000000100a157810 */ /* 0x000fe40007ffe0ff */
[----:B------:R-:W-:Y:S01]  /*0d70*/  IABS R40, R44 ;  /* 0x0000002c00287213 */ /* 0x000fe20000000000 */
[----:B------:R-:W-:Y:S01]  /*0d80*/  @!P6 IMAD.IADD R20, R20, 0x1, -R3 ;  /* 0x000000011414e824 */ /* 0x000fe200078e0a03 */
[----:B------:R-:W-:Y:S01]  /*0d90*/  IADD3 R0, -R0, RZ, RZ ;  /* 0x000000ff00007210 */ /* 0x000fe20007ffe1ff */
[----:B------:R-:W-:Y:S01]  /*0da0*/  IMAD.MOV R4, RZ, RZ, -R4 ;  /* 0x000000ffff047224 */ /* 0x000fe200078e0a04 */
[C---:B------:R-:W-:Y:S01]  /*0db0*/  ISETP.GT.U32.AND P6, PT, R3.reuse, R18, PT ;  /* 0x000000120300720c */ /* 0x040fe20003fc4070 */
[----:B------:R-:W-:Y:S01]  /*0dc0*/  @!P3 IMAD.MOV R2, RZ, RZ, -R2 ;  /* 0x000000ffff02b224 */ /* 0x000fe200078e0a02 */
[C---:B------:R-:W-:Y:S01]  /*0dd0*/  ISETP.GT.U32.AND P1, PT, R3.reuse, R20, PT ;  /* 0x000000140300720c */ /* 0x040fe20003f24070 */
[----:B------:R-:W-:Y:S01]  /*0de0*/  IMAD R0, R3, R0, R6 ;  /* 0x0000000003007224 */ /* 0x000fe200078e0206 */
[----:B------:R-:W-:Y:S01]  /*0df0*/  ISETP.GE.AND P3, PT, R9, RZ, PT ;  /* 0x000000ff0900720c */ /* 0x000fe20003f66270 */
[----:B------:R-:W-:Y:S01]  /*0e00*/  IMAD R4, R3, R4, R12 ;  /* 0x0000000403047224 */ /* 0x000fe200078e020c */
[----:B------:R1:W-:Y:S01]  /*0e10*/  STL [R1+0x98], R2 ;  /* 0x0000980201007387 */ /* 0x0003e20000100800 */
[----:B------:R-:W-:Y:S01]  /*0e20*/  IMAD.HI.U32 R7, R5, R22, RZ ;  /* 0x0000001605077227 */ /* 0x000fe200078e00ff */
[----:B------:R-:W-:-:S02]  /*0e30*/  ISETP.GT.U32.AND P5, PT, R3, R0, PT ;  /* 0x000000000300720c */ /* 0x000fc40003fa4070 */
[C---:B------:R-:W-:Y:S01]  /*0e40*/  IADD3 R50, R10.reuse, 0x47, RZ ;  /* 0x000000470a327810 */ /* 0x040fe20007ffe0ff */
[----:B------:R-:W-:Y:S01]  /*0e50*/  IMAD.HI.U32 R6, R5, R14, RZ ;  /* 0x0000000e05067227 */ /* 0x000fe200078e00ff */
[----:B------:R-:W-:Y:S02]  /*0e60*/  IADD3 R7, -R7, RZ, RZ ;  /* 0x000000ff07077210 */ /* 0x000fe40007ffe1ff */
[----:B------:R-:W-:Y:S01]  /*0e70*/  IADD3 R52, R10, 0x4b, RZ ;  /* 0x0000004b0a347810 */ /* 0x000fe20007ffe0ff */
[--C-:B------:R-:W-:Y:S01]  /*0e80*/  @!P6 IMAD.IADD R18, R18, 0x1, -R3.reuse ;  /* 0x000000011212e824 */ /* 0x100fe200078e0a03 */
[C---:B------:R-:W-:Y:S01]  /*0e90*/  ISETP.GT.U32.AND P6, PT, R3.reuse, R4, PT ;  /* 0x000000040300720c */ /* 0x040fe20003fc4070 */
[----:B-1----:R-:W-:Y:S01]  /*0ea0*/  IMAD.MOV.U32 R2, RZ, RZ, R16 ;  /* 0x000000ffff027224 */ /* 0x002fe200078e0010 */
[C---:B------:R-:W-:Y:S01]  /*0eb0*/  IADD3 R53, R10.reuse, 0x4e, RZ ;  /* 0x0000004e0a357810 */ /* 0x040fe20007ffe0ff */
[C---:B------:R-:W-:Y:S01]  /*0ec0*/  VIADD R9, R10.reuse, 0x9 ;  /* 0x000000090a097836 */ /* 0x040fe20000000000 */
[----:B------:R-:W-:Y:S01]  /*0ed0*/  IADD3 R55, R10, 0x50, RZ ;  /* 0x000000500a377810 */ /* 0x000fe20007ffe0ff */
[--C-:B------:R-:W-:Y:S01]  /*0ee0*/  @!P5 IMAD.IADD R0, R0, 0x1, -R3.reuse ;  /* 0x000000010000d824 */ /* 0x100fe200078e0a03 */
[----:B------:R-:W-:Y:S01]  /*0ef0*/  IABS R54, R53 ;  /* 0x0000003500367213 */ /* 0x000fe20000000000 */
[----:B------:R-:W-:Y:S01]  /*0f00*/  IMAD.MOV R6, RZ, RZ, -R6 ;  /* 0x000000ffff067224 */ /* 0x000fe200078e0a06 */
[----:B------:R-:W-:Y:S01]  /*0f10*/  IABS R12, R9 ;  /* 0x00000009000c7213 */ /* 0x000fe20000000000 */
[C---:B------:R-:W-:Y:S01]  /*0f20*/  IMAD R8, R3.reuse, R7, R22 ;  /* 0x0000000703087224 */ /* 0x040fe200078e0216 */
[----:B------:R-:W-:Y:S01]  /*0f30*/  IADD3 R22, R10, 0x11, RZ ;  /* 0x000000110a167810 */ /* 0x000fe20007ffe0ff */
[----:B------:R-:W-:Y:S01]  /*0f40*/  @!P0 IMAD.MOV R2, RZ, RZ, -R2 ;  /* 0x000000ffff028224 */ /* 0x000fe200078e0a02 */
[C---:B------:R-:W-:Y:S01]  /*0f50*/  ISETP.GT.U32.AND P0, PT, R3.reuse, R0, PT ;  /* 0x000000000300720c */ /* 0x040fe20003f04070 */
[----:B------:R-:W-:Y:S01]  /*0f60*/  IMAD.MOV.U32 R13, RZ, RZ, R18 ;  /* 0x000000ffff0d7224 */ /* 0x000fe200078e0012 */
[----:B------:R-:W-:Y:S01]  /*0f70*/  @!P6 IADD3 R4, R4, -R3, RZ ;  /* 0x800000030404e210 */ /* 0x000fe20007ffe0ff */
[----:B------:R-:W-:Y:S01]  /*0f80*/  @!P1 IMAD.IADD R20, R20, 0x1, -R3 ;  /* 0x0000000114149824 */ /* 0x000fe200078e0a03 */
[----:B------:R1:W-:Y:S01]  /*0f90*/  STL [R1+0x94], R2 ;  /* 0x0000940201007387 */ /* 0x0003e20000100800 */
[C---:B------:R-:W-:Y:S01]  /*0fa0*/  IMAD R6, R3.reuse, R6, R14 ;  /* 0x0000000603067224 */ /* 0x040fe200078e020e */
[C---:B------:R-:W-:Y:S01]  /*0fb0*/  ISETP.GT.U32.AND P6, PT, R3.reuse, R4, PT ;  /* 0x000000040300720c */ /* 0x040fe20003fc4070 */
[----:B------:R-:W-:Y:S01]  /*0fc0*/  @!P4 IMAD.MOV R13, RZ, RZ, -R13 ;  /* 0x000000ffff0dc224 */ /* 0x000fe200078e0a0d */
[----:B------:R-:W-:Y:S01]  /*0fd0*/  ISETP.GT.U32.AND P4, PT, R3, R8, PT ;  /* 0x000000080300720c */ /* 0x000fe20003f84070 */
[----:B------:R-:W-:Y:S01]  /*0fe0*/  IMAD.HI.U32 R7, R5, R12, RZ ;  /* 0x0000000c05077227 */ /* 0x000fe200078e00ff */
[----:B------:R-:W-:-:S02]  /*0ff0*/  ISETP.GT.U32.AND P5, PT, R3, R6, PT ;  /* 0x000000060300720c */ /* 0x000fc40003fa4070 */
[----:B------:R-:W-:Y:S01]  /*1000*/  ISETP.GE.AND P1, PT, R19, RZ, PT ;  /* 0x000000ff1300720c */ /* 0x000fe20003f26270 */
[--C-:B------:R-:W-:Y:S01]  /*1010*/  @!P0 IMAD.IADD R0, R0, 0x1, -R3.reuse ;  /* 0x0000000100008824 */ /* 0x100fe200078e0a03 */
[----:B------:R-:W-:Y:S01]  /*1020*/  IADD3 R19, R10, 0xa, RZ ;  /* 0x0000000a0a137810 */ /* 0x000fe20007ffe0ff */
[----:B-1----:R-:W-:Y:S01]  /*1030*/  IMAD.MOV.U32 R2, RZ, RZ, R20 ;  /* 0x000000ffff027224 */ /* 0x002fe200078e0014 */
[----:B------:R-:W-:Y:S01]  /*1040*/  IADD3 R7, -R7, RZ, RZ ;  /* 0x000000ff07077210 */ /* 0x000fe20007ffe1ff */
[----:B------:R-:W-:Y:S01]  /*1050*/  STL [R1+0x90], R13 ;  /* 0x0000900d01007387 */ /* 0x000fe20000100800 */
[----:B------:R-:W-:Y:S01]  /*1060*/  IABS R14, R19 ;  /* 0x00000013000e7213 */ /* 0x000fe20000000000 */
[----:B------:R-:W-:Y:S01]  /*1070*/  @!P2 IMAD.MOV R2, RZ, RZ, -R2 ;  /* 0x000000ffff02a224 */ /* 0x000fe200078e0a02 */
[----:B------:R-:W-:Y:S01]  /*1080*/  @!P6 IADD3 R4, R4, -R3, RZ ;  /* 0x800000030404e210 */ /* 0x000fe20007ffe0ff */
[----:B------:R-:W-:Y:S01]  /*1090*/  @!P4 IMAD.IADD R8, R8, 0x1, -R3 ;  /* 0x000000010808c824 */ /* 0x000fe200078e0a03 */
[----:B------:R-:W-:Y:S01]  /*10a0*/  ISETP.GE.AND P2, PT, R23, RZ, PT ;  /* 0x000000ff1700720c */ /* 0x000fe20003f46270 */
[----:B------:R-:W-:Y:S01]  /*10b0*/  IMAD R12, R3, R7, R12 ;  /* 0x00000007030c7224 */ /* 0x000fe200078e020c */
[----:B------:R1:W-:Y:S01]  /*10c0*/  STL [R1+0x8c], R2 ;  /* 0x00008c0201007387 */ /* 0x0003e20000100800 */
[----:B------:R-:W-:Y:S01]  /*10d0*/  @!P5 IADD3 R6, R6, -R3, RZ ;  /* 0x800000030606d210 */ /* 0x000fe20007ffe0ff */
[----:B------:R-:W-:Y:S01]  /*10e0*/  IMAD.HI.U32 R7, R5, R14, RZ ;  /* 0x0000000e05077227 */ /* 0x000fe200078e00ff */
[----:B------:R-:W-:-:S02]  /*10f0*/  ISETP.GE.AND P0, PT, R24, RZ, PT ;  /* 0x000000ff1800720c */ /* 0x000fc40003f06270 */
[C---:B------:R-:W-:Y:S01]  /*1100*/  ISETP.GT.U32.AND P6, PT, R3.reuse, R12, PT ;  /* 0x0000000c0300720c */ /* 0x040fe20003fc4070 */
[C---:B------:R-:W-:Y:S01]  /*1110*/  VIADD R16, R10.reuse, 0xe ;  /* 0x0000000e0a107836 */ /* 0x040fe20000000000 */
[----:B------:R-:W-:Y:S01]  /*1120*/  ISETP.GT.U32.AND P5, PT, R3, R6, PT ;  /* 0x000000060300720c */ /* 0x000fe20003fa4070 */
[C---:B------:R-:W-:Y:S01]  /*1130*/  VIADD R23, R10.reuse, 0x12 ;  /* 0x000000120a177836 */ /* 0x040fe20000000000 */
[----:B------:R-:W-:Y:S01]  /*1140*/  IADD3 R7, -R7, RZ, RZ ;  /* 0x000000ff07077210 */ /* 0x000fe20007ffe1ff */
[----:B-1----:R-:W-:Y:S01]  /*1150*/  IMAD.MOV.U32 R2, RZ, RZ, R0 ;  /* 0x000000ffff027224 */ /* 0x002fe200078e0000 */
[----:B------:R-:W-:Y:S01]  /*1160*/  ISETP.GE.AND P4, PT, R9, RZ, PT ;  /* 0x000000ff0900720c */ /* 0x000fe20003f86270 */
[C---:B------:R-:W-:Y:S01]  /*1170*/  VIADD R9, R10.reuse, 0xc ;  /* 0x0000000c0a097836 */ /* 0x040fe20000000000 */
[----:B------:R-:W-:Y:S01]  /*1180*/  IABS R18, R16 ;  /* 0x0000001000127213 */ /* 0x000fe20000000000 */
[----:B------:R-:W-:Y:S01]  /*1190*/  @!P3 IMAD.MOV R2, RZ, RZ, -R2 ;  /* 0x000000ffff02b224 */ /* 0x000fe200078e0a02 */
[C---:B------:R-:W-:Y:S01]  /*11a0*/  ISETP.GT.U32.AND P3, PT, R3.reuse, R8, PT ;  /* 0x000000080300720c */ /* 0x040fe20003f64070 */
[----:B------:R-:W-:Y:S01]  /*11b0*/  IMAD R0, R3, R7, R14 ;  /* 0x0000000703007224 */ /* 0x000fe200078e020e */
[----:B------:R-:W-:Y:S01]  /*11c0*/  IADD3 R7, R10, 0xb, RZ ;  /* 0x0000000b0a077810 */ /* 0x000fe20007ffe0ff */
[--C-:B------:R-:W-:Y:S01]  /*11d0*/  @!P6 IMAD.IADD R12, R12, 0x1, -R3.reuse ;  /* 0x000000010c0ce824 */ /* 0x100fe200078e0a03 */
[----:B------:R1:W-:Y:S01]  /*11e0*/  STL [R1+0x88], R2 ;  /* 0x0000880201007387 */ /* 0x0003e20000100800 */
[--C-:B------:R-:W-:Y:S01]  /*11f0*/  @!P5 IMAD.IADD R6, R6, 0x1, -R3.reuse ;  /* 0x000000010606d824 */ /* 0x100fe200078e0a03 */
[----:B------:R-:W-:Y:S01]  /*1200*/  ISETP.GE.AND P5, PT, R19, RZ, PT ;  /* 0x000000ff1300720c */ /* 0x000fe20003fa6270 */
[C---:B------:R-:W-:Y:S01]  /*1210*/  VIADD R19, R10.reuse, 0xf ;  /* 0x0000000f0a137836 */ /* 0x040fe20000000000 */
[C---:B------:R-:W-:Y:S01]  /*1220*/  ISETP.GT.U32.AND P6, PT, R3.reuse, R12, PT ;  /* 0x0000000c0300720c */ /* 0x040fe20003fc4070 */
[----:B------:R-:W-:Y:S01]  /*1230*/  VIADD R24, R10, 0x13 ;  /* 0x000000130a187836 */ /* 0x000fe20000000000 */
[----:B------:R-:W-:Y:S01]  /*1240*/  @!P2 IADD3 R6, -R6, RZ, RZ ;  /* 0x000000ff0606a210 */ /* 0x000fe20007ffe1ff */
[----:B------:R-:W-:Y:S01]  /*1250*/  VIADD R29, R10, 0x30 ;  /* 0x000000300a1d7836 */ /* 0x000fe20000000000 */
[----:B------:R-:W-:Y:S01]  /*1260*/  IABS R14, R9 ;  /* 0x00000009000e7213 */ /* 0x000fe20000000000 */
[--C-:B------:R-:W-:Y:S01]  /*1270*/  @!P3 IMAD.IADD R8, R8, 0x1, -R3.reuse ;  /* 0x000000010808b824 */ /* 0x100fe200078e0a03 */
[----:B------:R-:W-:Y:S01]  /*1280*/  ISETP.GT.U32.AND P3, PT, R3, R0, PT ;  /* 0x000000000300720c */ /* 0x000fe20003f64070 */
[----:B-1----:R-:W-:Y:S01]  /*1290*/  IMAD.MOV.U32 R2, RZ, RZ, R4 ;  /* 0x000000ffff027224 */ /* 0x002fe200078e0004 */
[C---:B------:R-:W-:Y:S01]  /*12a0*/  IADD3 R4, R10.reuse, 0xd, RZ ;  /* 0x0000000d0a047810 */ /* 0x040fe20007ffe0ff */
[C---:B------:R-:W-:Y:S01]  /*12b0*/  VIADD R31, R10.reuse, 0x31 ;  /* 0x000000310a1f7836 */ /* 0x040fe20000000000 */
[----:B------:R-:W-:Y:S01]  /*12c0*/  ISETP.GE.AND P2, PT, R9, RZ, PT ;  /* 0x000000ff0900720c */ /* 0x000fe20003f46270 */
[----:B------:R-:W-:Y:S01]  /*12d0*/  VIADD R32, R10, 0x32 ;  /* 0x000000320a207836 */ /* 0x000fe20000000000 */
[----:B------:R-:W-:Y:S01]  /*12e0*/  @!P1 IADD3 R2, -R2, RZ, RZ ;  /* 0x000000ff02029210 */ /* 0x000fe20007ffe1ff */
[C---:B------:R-:W-:Y:S01]  /*12f0*/  VIADD R34, R10.reuse, 0x34 ;  /* 0x000000340a227836 */ /* 0x040fe20000000000 */
[----:B------:R-:W-:Y:S01]  /*1300*/  ISETP.GE.AND P1, PT, R7, RZ, PT ;  /* 0x000000ff0700720c */ /* 0x000fe20003f26270 */
[----:B------:R-:W-:Y:S01]  /*1310*/  VIADD R33, R10, 0x33 ;  /* 0x000000330a217836 */ /* 0x000fe20000000000 */
[----:B------:R-:W-:Y:S01]  /*1320*/  IABS R7, R7 ;  /* 0x0000000700077213 */ /* 0x000fe20000000000 */
[----:B------:R1:W-:Y:S01]  /*1330*/  STL [R1+0x84], R2 ;  /* 0x0000840201007387 */ /* 0x0003e20000100800 */
[----:B------:R-:W-:Y:S01]  /*1340*/  @!P6 IADD3 R12, R12, -R3, RZ ;  /* 0x800000030c0ce210 */ /* 0x000fe20007ffe0ff */
[----:B------:R-:W-:Y:S01]  /*1350*/  @!P3 IMAD.IADD R0, R0, 0x1, -R3 ;  /* 0x000000010000b824 */ /* 0x000fe200078e0a03 */
[----:B------:R-:W-:Y:S01]  /*1360*/  ISETP.GE.AND P6, PT, R16, RZ, PT ;  /* 0x000000ff1000720c */ /* 0x000fe20003fc6270 */
[----:B------:R2:W-:Y:S01]  /*1370*/  STL [R1+0x80], R6 ;  /* 0x0000800601007387 */ /* 0x0005e20000100800 */
[----:B------:R-:W-:Y:S01]  /*1380*/  IABS R20, R24 ;  /* 0x0000001800147213 */ /* 0x000fe20000000000 */
[C---:B------:R-:W-:Y:S01]  /*1390*/  VIADD R37, R10.reuse, 0x3c ;  /* 0x0000003c0a257836 */ /* 0x040fe20000000000 */
[----:B------:R-:W-:Y:S01]  /*13a0*/  ISETP.GT.U32.AND P3, PT, R3, R0, PT ;  /* 0x000000000300720c */ /* 0x000fe20003f64070 */
[----:B------:R-:W-:Y:S01]  /*13b0*/  VIADD R39, R10, 0x3d ;  /* 0x0000003d0a277836 */ /* 0x000fe20000000000 */
[----:B------:R-:W-:Y:S01]  /*13c0*/  IABS R28, R29 ;  /* 0x0000001d001c7213 */ /* 0x000fe20000000000 */
[----:B-1----:R-:W-:Y:S01]  /*13d0*/  IMAD.MOV.U32 R2, RZ, RZ, R8 ;  /* 0x000000ffff027224 */ /* 0x002fe200078e0008 */
[----:B------:R-:W-:Y:S01]  /*13e0*/  IABS R30, R34 ;  /* 0x00000022001e7213 */ /* 0x000fe20000000000 */
[----:B------:R-:W-:Y:S01]  /*13f0*/  IMAD.MOV.U32 R8, RZ, RZ, R7 ;  /* 0x000000ffff087224 */ /* 0x000fe200078e0007 */
[----:B------:R-:W-:Y:S01]  /*1400*/  IABS R36, R37 ;  /* 0x0000002500247213 */ /* 0x000fe20000000000 */
[----:B------:R-:W-:Y:S01]  /*1410*/  @!P0 IMAD.MOV R2, RZ, RZ, -R2 ;  /* 0x000000ffff028224 */ /* 0x000fe200078e0a02 */
[----:B------:R-:W-:Y:S01]  /*1420*/  ISETP.GE.AND P0, PT, R4, RZ, PT ;  /* 0x000000ff0400720c */ /* 0x000fe20003f06270 */
[----:B------:R-:W-:Y:S01]  /*1430*/  VIADD R43, R10, 0x3f ;  /* 0x0000003f0a2b7836 */ /* 0x000fe20000000000 */
[----:B--2---:R-:W-:Y:S01]  /*1440*/  IABS R6, R4 ;  /* 0x0000000400067213 */ /* 0x004fe20000000000 */
[----:B------:R-:W-:Y:S01]  /*1450*/  IMAD.HI.U32 R4, R5, R8, RZ ;  /* 0x0000000805047227 */ /* 0x000fe200078e00ff */
[----:B------:R1:W-:Y:S01]  /*1460*/  STL [R1+0x7c], R2 ;  /* 0x00007c0201007387 */ /* 0x0003e20000100800 */
[----:B------:R-:W-:-:S02]  /*1470*/  @!P3 IADD3 R0, R0, -R3, RZ ;  /* 0x800000030000b210 */ /* 0x000fc40007ffe0ff */
[----:B------:R-:W-:Y:S01]  /*1480*/  IMAD.MOV.U32 R16, RZ, RZ, R6 ;  /* 0x000000ffff107224 */ /* 0x000fe200078e0006 */
[----:B------:R-:W-:Y:S01]  /*1490*/  IADD3 R4, -R4, RZ, RZ ;  /* 0x000000ff04047210 */ /* 0x000fe20007ffe1ff */
[----:B------:R-:W-:Y:S01]  /*14a0*/  IMAD.HI.U32 R6, R5, R14, RZ ;  /* 0x0000000e05067227 */ /* 0x000fe200078e00ff */
[----:B------:R-:W-:Y:S02]  /*14b0*/  IABS R38, R39 ;  /* 0x0000002700267213 */ /* 0x000fe40000000000 */
[----:B------:R-:W-:Y:S01]  /*14c0*/  IABS R56, R55 ;  /* 0x0000003700387213 */ /* 0x000fe20000000000 */
[----:B------:R-:W-:Y:S01]  /*14d0*/  IMAD R4, R3, R4, R8 ;  /* 0x0000000403047224 */ /* 0x000fe200078e0208 */
[----:B------:R-:W-:Y:S01]  /*14e0*/  IADD3 R59, R10, 0x52, RZ ;  /* 0x000000520a3b7810 */ /* 0x000fe20007ffe0ff */
[----:B-1----:R-:W-:Y:S01]  /*14f0*/  IMAD.MOV.U32 R2, RZ, RZ, R12 ;  /* 0x000000ffff027224 */ /* 0x002fe200078e000c */
[----:B------:R-:W-:Y:S01]  /*1500*/  IABS R12, R19 ;  /* 0x00000013000c7213 */ /* 0x000fe20000000000 */
[----:B------:R-:W-:Y:S01]  /*1510*/  IMAD.HI.U32 R7, R5, R16, RZ ;  /* 0x0000001005077227 */ /* 0x000fe200078e00ff */
[----:B------:R-:W-:-:S02]  /*1520*/  IABS R60, R59 ;  /* 0x0000003b003c7213 */ /* 0x000fc40000000000 */
[C---:B------:R-:W-:Y:S01]  /*1530*/  IADD3 R75, R10.reuse, 0x5d, RZ ;  /* 0x0000005d0a4b7810 */ /* 0x040fe20007ffe0ff */
[----:B------:R-:W-:Y:S01]  /*1540*/  @!P4 IMAD.MOV R2, RZ, RZ, -R2 ;  /* 0x000000ffff02c224 */ /* 0x000fe200078e0a02 */
[----:B------:R-:W-:Y:S01]  /*1550*/  ISETP.GT.U32.AND P4, PT, R3, R4, PT ;  /* 0x000000040300720c */ /* 0x000fe20003f84070 */
[----:B------:R-:W-:Y:S01]  /*1560*/  IMAD.HI.U32 R8, R5, R18, RZ ;  /* 0x0000001205087227 */ /* 0x000fe200078e00ff */
[----:B------:R-:W-:Y:S02]  /*1570*/  IADD3 R7, -R7, RZ, RZ ;  /* 0x000000ff07077210 */ /* 0x000fe40007ffe1ff */
[----:B------:R1:W-:Y:S01]  /*1580*/  STL [R1+0x78], R2 ;  /* 0x0000780201007387 */ /* 0x0003e20000100800 */
[----:B------:R-:W-:Y:S01]  /*1590*/  IMAD.MOV R9, RZ, RZ, -R8 ;  /* 0x000000ffff097224 */ /* 0x000fe200078e0a08 */
[----:B------:R-:W-:Y:S01]  /*15a0*/  IABS R72, R75 ;  /* 0x0000004b00487213 */ /* 0x000fe20000000000 */
[----:B------:R-:W-:Y:S01]  /*15b0*/  IMAD R8, R3, R7, R16 ;  /* 0x0000000703087224 */ /* 0x000fe200078e0210 */
[----:B------:R-:W-:Y:S01]  /*15c0*/  IABS R16, R22 ;  /* 0x0000001600107213 */ /* 0x000fe20000000000 */
[----:B------:R-:W-:Y:S01]  /*15d0*/  IMAD.MOV R6, RZ, RZ, -R6 ;  /* 0x000000ffff067224 */ /* 0x000fe200078e0a06 */
[C---:B------:R-:W-:Y:S01]  /*15e0*/  IADD3 R77, R10.reuse, 0x5f, RZ ;  /* 0x0000005f0a4d7810 */ /* 0x040fe20007ffe0ff */
[----:B------:R-:W-:Y:S01]  /*15f0*/  IMAD.HI.U32 R7, R5, R12, RZ ;  /* 0x0000000c05077227 */ /* 0x000fe200078e00ff */
[----:B------:R-:W-:-:S02]  /*1600*/  IADD3 R85, R10, 0x6b, RZ ;  /* 0x0000006b0a557810 */ /* 0x000fc40007ffe0ff */
[C---:B------:R-:W-:Y:S01]  /*1610*/  IADD3 R87, R10.reuse, 0x6d, RZ ;  /* 0x0000006d0a577810 */ /* 0x040fe20007ffe0ff */
[----:B-1----:R-:W-:Y:S01]  /*1620*/  IMAD.MOV.U32 R2, RZ, RZ, R0 ;  /* 0x000000ffff027224 */ /* 0x002fe200078e0000 */
[----:B------:R-:W-:Y:S01]  /*1630*/  IADD3 R94, R10, 0x73, RZ ;  /* 0x000000730a5e7810 */ /* 0x000fe20007ffe0ff */
[----:B------:R-:W-:Y:S01]  /*1640*/  @!P4 IMAD.IADD R4, R4, 0x1, -R3 ;  /* 0x000000010404c824 */ /* 0x000fe200078e0a03 */
[----:B------:R-:W-:Y:S01]  /*1650*/  IADD3 R99, R10, 0x79, RZ ;  /* 0x000000790a637810 */ /* 0x000fe20007ffe0ff */
[----:B------:R-:W-:Y:S01]  /*1660*/  @!P5 IMAD.MOV R2, RZ, RZ, -R2 ;  /* 0x000000ffff02d224 */ /* 0x000fe200078e0a02 */
[C---:B------:R-:W-:Y:S01]  /*1670*/  ISETP.GT.U32.AND P5, PT, R3.reuse, R8, PT ;  /* 0x000000080300720c */ /* 0x040fe20003fa4070 */
[C---:B------:R-:W-:Y:S01]  /*1680*/  IMAD R6, R3.reuse, R6, R14 ;  /* 0x0000000603067224 */ /* 0x040fe200078e020e */
[C---:B------:R-:W-:Y:S01]  /*1690*/  ISETP.GT.U32.AND P4, PT, R3.reuse, R4, PT ;  /* 0x000000040300720c */ /* 0x040fe20003f84070 */
[C---:B------:R-:W-:Y:S01]  /*16a0*/  IMAD R0, R3.reuse, R9, R18 ;  /* 0x0000000903007224 */ /* 0x040fe200078e0212 */
[----:B------:R-:W-:Y:S01]  /*16b0*/  IABS R14, R21 ;  /* 0x00000015000e7213 */ /* 0x000fe20000000000 */
[----:B------:R1:W-:Y:S01]  /*16c0*/  STL [R1+0x74], R2 ;  /* 0x0000740201007387 */ /* 0x0003e20000100800 */
[----:B------:R-:W-:Y:S01]  /*16d0*/  ISETP.GT.U32.AND P3, PT, R3, R6, PT ;  /* 0x000000060300720c */ /* 0x000fe20003f64070 */
[----:B------:R-:W-:Y:S01]  /*16e0*/  IMAD.MOV R7, RZ, RZ, -R7 ;  /* 0x000000ffff077224 */ /* 0x000fe200078e0a07 */
[----:B------:R-:W-:Y:S01]  /*16f0*/  IABS R18, R23 ;  /* 0x0000001700127213 */ /* 0x000fe20000000000 */
[----:B------:R-:W-:Y:S01]  /*1700*/  IMAD.HI.U32 R9, R5, R14, RZ ;  /* 0x0000000e05097227 */ /* 0x000fe200078e00ff */
[----:B------:R-:W-:-:S02]  /*1710*/  IABS R90, R94 ;  /* 0x0000005e005a7213 */ /* 0x000fc40000000000 */
[----:B------:R-:W-:Y:S01]  /*1720*/  IADD3 R102, R10, 0x7b, RZ ;  /* 0x0000007b0a667810 */ /* 0x000fe20007ffe0ff */
[----:B------:R-:W-:Y:S01]  /*1730*/  IMAD.MOV R9, RZ, RZ, -R9 ;  /* 0x000000ffff097224 */ /* 0x000fe200078e0a09 */
[----:B------:R-:W-:Y:S01]  /*1740*/  @!P5 IADD3 R8, R8, -R3, RZ ;  /* 0x800000030808d210 */ /* 0x000fe20007ffe0ff */
[C---:B------:R-:W-:Y:S01]  /*1750*/  IMAD R12, R3.reuse, R7, R12 ;  /* 0x00000007030c7224 */ /* 0x040fe200078e020c */
[----:B------:R-:W-:Y:S01]  /*1760*/  @!P4 IADD3 R4, R4, -R3, RZ ;  /* 0x800000030404c210 */ /* 0x000fe20007ffe0ff */
[C---:B------:R-:W-:Y:S01]  /*1770*/  IMAD R14, R3.reuse, R9, R14 ;  /* 0x00000009030e7224 */ /* 0x040fe200078e020e */
[C---:B------:R-:W-:Y:S01]  /*1780*/  ISETP.GT.U32.AND P5, PT, R3.reuse, R8, PT ;  /* 0x000000080300720c */ /* 0x040fe20003fa4070 */
[----:B------:R-:W-:Y:S01]  /*1790*/  @!P3 IMAD.IADD R6, R6, 0x1, -R3 ;  /* 0x000000010606b824 */ /* 0x000fe200078e0a03 */
[----:B------:R-:W-:Y:S01]  /*17a0*/  ISETP.GT.U32.AND P4, PT, R3, R0, PT ;  /* 0x000000000300720c */ /* 0x000fe20003f84070 */
[----:B------:R-:W-:Y:S01]  /*17b0*/  IMAD.HI.U32 R7, R5, R16, RZ ;  /* 0x0000001005077227 */ /* 0x000fe200078e00ff */
[----:B-1----:R-:W-:-:S02]  /*17c0*/  MOV R2, R4 ;  /* 0x0000000400027202 */ /* 0x002fc40000000f00 */
[----:B------:R-:W-:Y:S01]  /*17d0*/  ISETP.GT.U32.AND P3, PT, R3, R6, PT ;  /* 0x000000060300720c */ /* 0x000fe20003f64070 */
[----:B------:R-:W-:Y:S01]  /*17e0*/  IMAD.MOV R7, RZ, RZ, -R7 ;  /* 0x000000ffff077224 */ /* 0x000fe200078e0a07 */
[----:B------:R-:W-:Y:S01]  /*17f0*/  @!P1 IADD3 R2, -R2, RZ, RZ ;  /* 0x000000ff02029210 */ /* 0x000fe20007ffe1ff */
[----:B------:R-:W-:Y:S01]  /*1800*/  IMAD.HI.U32 R9, R5, R18, RZ ;  /* 0x0000001205097227 */ /* 0x000fe200078e00ff */
[----:B------:R-:W-:Y:S02]  /*1810*/  IABS R100, R102 ;  /* 0x0000006600647213 */ /* 0x000fe40000000000 */
[----:B------:R-:W-:Y:S01]  /*1820*/  IADD3 R109, R10, 0x82, RZ ;  /* 0x000000820a6d7810 */ /* 0x000fe20007ffe0ff */
[--C-:B------:R-:W-:Y:S01]  /*1830*/  @!P5 IMAD.IADD R8, R8, 0x1, -R3.reuse ;  /* 0x000000010808d824 */ /* 0x100fe200078e0a03 */
[C---:B------:R-:W-:Y:S01]  /*1840*/  ISETP.GT.U32.AND P5, PT, R3.reuse, R14, PT ;  /* 0x0000000e0300720c */ /* 0x040fe20003fa4070 */
[--C-:B------:R-:W-:Y:S01]  /*1850*/  @!P4 IMAD.IADD R0, R0, 0x1, -R3.reuse ;  /* 0x000000010000c824 */ /* 0x100fe200078e0a03 */
[----:B------:R1:W-:Y:S01]  /*1860*/  STL [R1+0x70], R2 ;  /* 0x0000700201007387 */ /* 0x0003e20000100800 */
[----:B------:R-:W-:Y:S01]  /*1870*/  IMAD R4, R3, R7, R16 ;  /* 0x0000000703047224 */ /* 0x000fe200078e0210 */
[----:B------:R-:W-:Y:S01]  /*1880*/  ISETP.GE.AND P4, PT, R19, RZ, PT ;  /* 0x000000ff1300720c */ /* 0x000fe20003f86270 */
[----:B------:R-:W-:Y:S01]  /*1890*/  @!P3 IMAD.IADD R6, R6, 0x1, -R3 ;  /* 0x000000010606b824 */ /* 0x000fe200078e0a03 */
[----:B------:R-:W-:Y:S01]  /*18a0*/  ISETP.GT.U32.AND P1, PT, R3, R0, PT ;  /* 0x000000000300720c */ /* 0x000fe20003f24070 */
[----:B------:R-:W-:Y:S01]  /*18b0*/  IMAD.HI.U32 R7, R5, R20, RZ ;  /* 0x0000001405077227 */ /* 0x000fe200078e00ff */
[----:B------:R-:W-:-:S02]  /*18c0*/  ISETP.GT.U32.AND P3, PT, R3, R12, PT ;  /* 0x0000000c0300720c */ /* 0x000fc40003f64070 */
[C---:B------:R-:W-:Y:S01]  /*18d0*/  IADD3 R114, R10.reuse, 0x86, RZ ;  /* 0x000000860a727810 */ /* 0x040fe20007ffe0ff */
[----:B------:R-:W-:Y:S01]  /*18e0*/  IMAD.MOV R9, RZ, RZ, -R9 ;  /* 0x000000ffff097224 */ /* 0x000fe200078e0a09 */
[----:B------:R-:W-:Y:S01]  /*18f0*/  IADD3 R117, R10, 0x8a, RZ ;  /* 0x0000008a0a757810 */ /* 0x000fe20007ffe0ff */
[----:B------:R-:W-:Y:S01]  /*1900*/  @!P5 IMAD.IADD R14, R14, 0x1, -R3 ;  /* 0x000000010e0ed824 */ /* 0x000fe200078e0a03 */
[----:B------:R-:W-:Y:S01]  /*1910*/  IABS R110, R114 ;  /* 0x00000072006e7213 */ /* 0x000fe20000000000 */
[----:B-1----:R-:W-:Y:S01]  /*1920*/  IMAD.MOV.U32 R2, RZ, RZ, R6 ;  /* 0x000000ffff027224 */ /* 0x002fe200078e0006 */
[----:B------:R-:W-:Y:S01]  /*1930*/  IADD3 R119, R10, 0x8c, RZ ;  /* 0x0000008c0a777810 */ /* 0x000fe20007ffe0ff */
[----:B------:R-:W-:Y:S01]  /*1940*/  IMAD.MOV R7, RZ, RZ, -R7 ;  /* 0x000000ffff077224 */ /* 0x000fe200078e0a07 */
[C---:B------:R-:W-:Y:S01]  /*1950*/  ISETP.GT.U32.AND P5, PT, R3.reuse, R14, PT ;  /* 0x0000000e0300720c */ /* 0x040fe20003fa4070 */
[--C-:B------:R-:W-:Y:S01]  /*1960*/  @!P1 IMAD.IADD R0, R0, 0x1, -R3.reuse ;  /* 0x0000000100009824 */ /* 0x100fe200078e0a03 */
[----:B------:R-:W-:Y:S01]  /*1970*/  @!P2 IADD3 R2, -R2, RZ, RZ ;  /* 0x000000ff0202a210 */ /* 0x000fe20007ffe1ff */
[C---:B------:R-:W-:Y:S01]  /*1980*/  IMAD R6, R3.reuse, R9, R18 ;  /* 0x0000000903067224 */ /* 0x040fe200078e0212 */
[----:B------:R-:W-:Y:S01]  /*1990*/  @!P3 IADD3 R12, R12, -R3, RZ ;  /* 0x800000030c0cb210 */ /* 0x000fe20007ffe0ff */
[----:B------:R-:W-:Y:S01]  /*19a0*/  @!P0 IMAD.MOV R8, RZ, RZ, -R8 ;  /* 0x000000ffff088224 */ /* 0x000fe200078e0a08 */
[C---:B------:R-:W-:Y:S01]  /*19b0*/  ISETP.GT.U32.AND P1, PT, R3.reuse, R4, PT ;  /* 0x000000040300720c */ /* 0x040fe20003f24070 */
[----:B------:R1:W-:Y:S01]  /*19c0*/  STL [R1+0x6c], R2 ;  /* 0x00006c0201007387 */ /* 0x0003e20000100800 */
[----:B------:R-:W-:Y:S01]  /*19d0*/  ISETP.GT.U32.AND P2, PT, R3, R12, PT ;  /* 0x0000000c0300720c */ /* 0x000fe20003f44070 */
[C---:B------:R-:W-:Y:S01]  /*19e0*/  VIADD R19, R10.reuse, 0x14 ;  /* 0x000000140a137836 */ /* 0x040fe20000000000 */
[----:B------:R-:W-:Y:S01]  /*19f0*/  ISETP.GE.AND P3, PT, R21, RZ, PT ;  /* 0x000000ff1500720c */ /* 0x000fe20003f66270 */
[----:B------:R2:W-:Y:S01]  /*1a00*/  STL [R1+0x68], R8 ;  /* 0x0000680801007387 */ /* 0x0005e20000100800 */
[----:B------:R-:W-:Y:S01]  /*1a10*/  VIADD R21, R10, 0x16 ;  /* 0x000000160a157836 */ /* 0x000fe20000000000 */
[----:B------:R-:W-:Y:S01]  /*1a20*/  ISETP.GE.AND P0, PT, R22, RZ, PT ;  /* 0x000000ff1600720c */ /* 0x000fe20003f06270 */
[--C-:B------:R-:W-:Y:S01]  /*1a30*/  @!P5 IMAD.IADD R14, R14, 0x1, -R3.reuse ;  /* 0x000000010e0ed824 */ /* 0x100fe200078e0a03 */
[C---:B------:R-:W-:Y:S01]  /*1a40*/  IADD3 R22, R10.reuse, 0x17, RZ ;  /* 0x000000170a167810 */ /* 0x040fe20007ffe0ff */
[C---:B------:R-:W-:Y:S01]  /*1a50*/  VIADD R45, R10.reuse, 0x41 ;  /* 0x000000410a2d7836 */ /* 0x040fe20000000000 */
[----:B-1----:R-:W-:Y:S01]  /*1a60*/  MOV R2, R0 ;  /* 0x0000000000027202 */ /* 0x002fe20000000f00 */
[C---:B------:R-:W-:Y:S01]  /*1a70*/  IMAD R0, R3.reuse, R7, R20 ;  /* 0x0000000703007224 */ /* 0x040fe200078e0214 */
[----:B------:R-:W-:Y:S01]  /*1a80*/  IADD3 R20, R10, 0x15, RZ ;  /* 0x000000150a147810 */ /* 0x000fe20007ffe0ff */
[--C-:B------:R-:W-:Y:S01]  /*1a90*/  @!P1 IMAD.IADD R4, R4, 0x1, -R3.reuse ;  /* 0x0000000104049824 */ /* 0x100fe200078e0a03 */
[----:B------:R-:W-:Y:S01]  /*1aa0*/  @!P6 IADD3 R2, -R2, RZ, RZ ;  /* 0x000000ff0202e210 */ /* 0x000fe20007ffe1ff */
[----:B------:R-:W-:Y:S01]  /*1ab0*/  @!P2 IMAD.IADD R12, R12, 0x1, -R3 ;  /* 0x000000010c0ca824 */ /* 0x000fe200078e0a03 */
[C---:B------:R-:W-:Y:S01]  /*1ac0*/  ISETP.GT.U32.AND P6, PT, R3.reuse, R6, PT ;  /* 0x000000060300720c */ /* 0x040fe20003fc4070 */
[----:B------:R-:W-:Y:S01]  /*1ad0*/  IMAD.MOV.U32 R13, RZ, RZ, R14 ;  /* 0x000000ffff0d7224 */ /* 0x000fe200078e000e */
[----:B------:R-:W-:Y:S01]  /*1ae0*/  ISETP.GT.U32.AND P5, PT, R3, R0, PT ;  /* 0x000000000300720c */ /* 0x000fe20003fa4070 */
[----:B------:R1:W-:Y:S01]  /*1af0*/  STL [R1+0x64], R2 ;  /* 0x0000640201007387 */ /* 0x0003e20000100800 */
[----:B--2---:R-:W-:Y:S01]  /*1b00*/  IABS R8, R19 ;  /* 0x0000001300087213 */ /* 0x004fe20000000000 */
[----:B------:R-:W-:Y:S01]  /*1b10*/  @!P3 IMAD.MOV R13, RZ, RZ, -R13 ;  /* 0x000000ffff0db224 */ /* 0x000fe200078e0a0d */
[----:B------:R-:W-:Y:S01]  /*1b20*/  IABS R9, R20 ;  /* 0x0000001400097213 */ /* 0x000fe20000000000 */
[----:B------:R-:W-:Y:S01]  /*1b30*/  VIADD R47, R10, 0x45 ;  /* 0x000000450a2f7836 */ /* 0x000fe20000000000 */
[----:B------:R-:W-:Y:S01]  /*1b40*/  IABS R16, R21 ;  /* 0x0000001500107213 */ /* 0x000fe20000000000 */
[----:B------:R-:W-:Y:S01]  /*1b50*/  IMAD.HI.U32 R7, R5, R8, RZ ;  /* 0x0000000805077227 */ /* 0x000fe200078e00ff */
[----:B------:R-:W-:-:S02]  /*1b60*/  IABS R18, R22 ;  /* 0x0000001600127213 */ /* 0x000fc40000000000 */
[----:B------:R-:W-:Y:S01]  /*1b70*/  ISETP.GE.AND P2, PT, R23, RZ, PT ;  /* 0x000000ff1700720c */ /* 0x000fe20003f46270 */
[----:B-1----:R-:W-:Y:S01]  /*1b80*/  IMAD.MOV.U32 R2, RZ, RZ, R12 ;  /* 0x000000ffff027224 */ /* 0x002fe200078e000c */
[----:B------:R-:W-:Y:S01]  /*1b90*/  @!P6 IADD3 R6, R6, -R3, RZ ;  /* 0x800000030606e210 */ /* 0x000fe20007ffe0ff */
[----:B------:R-:W-:Y:S01]  /*1ba0*/  @!P5 IMAD.IADD R0, R0, 0x1, -R3 ;  /* 0x000000010000d824 */ /* 0x000fe200078e0a03 */
[----:B------:R-:W-:Y:S01]  /*1bb0*/  ISETP.GT.U32.AND P6, PT, R3, R4, PT ;  /* 0x000000040300720c */ /* 0x000fe20003fc4070 */
[----:B------:R-:W-:Y:S01]  /*1bc0*/  IMAD.MOV.U32 R12, RZ, RZ, R9 ;  /* 0x000000ffff0c7224 */ /* 0x000fe200078e0009 */
[----:B------:R-:W-:Y:S01]  /*1bd0*/  IADD3 R9, -R7, RZ, RZ ;  /* 0x000000ff07097210 */ /* 0x000fe20007ffe1ff */
[----:B------:R-:W-:Y:S01]  /*1be0*/  @!P4 IMAD.MOV R2, RZ, RZ, -R2 ;  /* 0x000000ffff02c224 */ /* 0x000fe200078e0a02 */
[----:B------:R-:W-:Y:S01]  /*1bf0*/  ISETP.GT.U32.AND P4, PT, R3, R0, PT ;  /* 0x000000000300720c */ /* 0x000fe20003f84070 */
[----:B------:R-:W-:Y:S01]  /*1c00*/  IMAD.HI.U32 R7, R5, R12, RZ ;  /* 0x0000000c05077227 */ /* 0x000fe200078e00ff */
[----:B------:R-:W-:-:S02]  /*1c10*/  ISETP.GT.U32.AND P5, PT, R3, R6, PT ;  /* 0x000000060300720c */ /* 0x000fc40003fa4070 */
[----:B------:R1:W-:Y:S01]  /*1c20*/  STL [R1+0x60], R2 ;  /* 0x0000600201007387 */ /* 0x0003e20000100800 */
[C---:B------:R-:W-:Y:S01]  /*1c30*/  IMAD R8, R3.reuse, R9, R8 ;  /* 0x0000000903087224 */ /* 0x040fe200078e0208 */
[----:B------:R-:W-:Y:S01]  /*1c40*/  ISETP.GE.AND P1, PT, R24, RZ, PT ;  /* 0x000000ff1800720c */ /* 0x000fe20003f26270 */
[----:B------:R-:W-:Y:S01]  /*1c50*/  IMAD.MOV R7, RZ, RZ, -R7 ;  /* 0x000000ffff077224 */ /* 0x000fe200078e0a07 */
[----:B------:R-:W-:Y:S01]  /*1c60*/  IADD3 R23, R10, 0x19, RZ ;  /* 0x000000190a177810 */ /* 0x000fe20007ffe0ff */
[--C-:B------:R-:W-:Y:S01]  /*1c70*/  @!P6 IMAD.IADD R4, R4, 0x1, -R3.reuse ;  /* 0x000000010404e824 */ /* 0x100fe200078e0a03 */
[C---:B------:R-:W-:Y:S01]  /*1c80*/  ISETP.GT.U32.AND P6, PT, R3.reuse, R8, PT ;  /* 0x000000080300720c */ /* 0x040fe20003fc4070 */
[----:B------:R-:W-:Y:S01]  /*1c90*/  IMAD R12, R3, R7, R12 ;  /* 0x00000007030c7224 */ /* 0x000fe200078e020c */
[----:B------:R-:W-:Y:S01]  /*1ca0*/  STL [R1+0x5c], R13 ;  /* 0x00005c0d01007387 */ /* 0x000fe20000100800 */
[----:B------:R-:W-:Y:S01]  /*1cb0*/  @!P4 IMAD.IADD R0, R0, 0x1, -R3 ;  /* 0x000000010000c824 */ /* 0x000fe200078e0a03 */
[----:B------:R-:W-:Y:S01]  /*1cc0*/  IADD3 R24, R10, 0x1f, RZ ;  /* 0x0000001f0a187810 */ /* 0x000fe20007ffe0ff */
[----:B------:R-:W-:Y:S01]  /*1cd0*/  IMAD.HI.U32 R7, R5, R16, RZ ;  /* 0x0000001005077227 */ /* 0x000fe200078e00ff */
[----:B------:R-:W-:-:S02]  /*1ce0*/  ISETP.GT.U32.AND P4, PT, R3, R12, PT ;  /* 0x0000000c0300720c */ /* 0x000fc40003f84070 */
[----:B------:R-:W-:Y:S01]  /*1cf0*/  @!P5 IADD3 R6, R6, -R3, RZ ;  /* 0x800000030606d210 */ /* 0x000fe20007ffe0ff */
[----:B-1----:R-:W-:Y:S01]  /*1d00*/  IMAD.MOV.U32 R2, RZ, RZ, R4 ;  /* 0x000000ffff027224 */ /* 0x002fe200078e0004 */
[----:B------:R-:W-:Y:S01]  /*1d10*/  ISETP.GE.AND P5, PT, R19, RZ, PT ;  /* 0x000000ff1300720c */ /* 0x000fe20003fa6270 */
[----:B------:R-:W-:Y:S01]  /*1d20*/  VIADD R19, R10, 0x18 ;  /* 0x000000180a137836 */ /* 0x000fe20000000000 */
[----:B------:R-:W-:Y:S01]  /*1d30*/  IADD3 R7, -R7, RZ, RZ ;  /* 0x000000ff07077210 */ /* 0x000fe20007ffe1ff */
[----:B------:R-:W-:Y:S01]  /*1d40*/  @!P6 IMAD.IADD R8, R8, 0x1, -R3 ;  /* 0x000000010808e824 */ /* 0x000fe200078e0a03 */
[----:B------:R-:W-:Y:S01]  /*1d50*/  @!P0 IADD3 R2, -R2, RZ, RZ ;  /* 0x000000ff02028210 */ /* 0x000fe20007ffe1ff */
[----:B------:R-:W-:Y:S01]  /*1d60*/  IMAD.HI.U32 R9, R5, R18, RZ ;  /* 0x0000001205097227 */ /* 0x000fe200078e00ff */
[----:B------:R-:W-:Y:S02]  /*1d70*/  ISETP.GE.AND P6, PT, R20, RZ, PT ;  /* 0x000000ff1400720c */ /* 0x000fe40003fc6270 */
[C---:B------:R-:W-:Y:S01]  /*1d80*/  ISETP.GT.U32.AND P3, PT, R3.reuse, R8, PT ;  /* 0x000000080300720c */ /* 0x040fe20003f64070 */
[C---:B------:R-:W-:Y:S01]  /*1d90*/  IMAD R16, R3.reuse, R7, R16 ;  /* 0x0000000703107224 */ /* 0x040fe200078e0210 */
[----:B------:R-:W-:Y:S01]  /*1da0*/  @!P4 IADD3 R12, R12, -R3, RZ ;  /* 0x800000030c0cc210 */ /* 0x000fe20007ffe0ff */
[----:B------:R-:W-:Y:S01]  /*1db0*/  IMAD.MOV R9, RZ, RZ, -R9 ;  /* 0x000000ffff097224 */ /* 0x000fe200078e0a09 */
[----:B------:R-:W-:Y:S01]  /*1dc0*/  IABS R7, R19 ;  /* 0x0000001300077213 */ /* 0x000fe20000000000 */
[----:B------:R1:W-:Y:S01]  /*1dd0*/  STL [R1+0x58], R2 ;  /* 0x0000580201007387 */ /* 0x0003e20000100800 */
[C---:B------:R-:W-:Y:S01]  /*1de0*/  ISETP.GT.U32.AND P4, PT, R3.reuse, R12, PT ;  /* 0x0000000c0300720c */ /* 0x040fe20003f84070 */
[C---:B------:R-:W-:Y:S01]  /*1df0*/  IMAD R18, R3.reuse, R9, R18 ;  /* 0x0000000903127224 */ /* 0x040fe200078e0212 */
[----:B------:R-:W-:Y:S01]  /*1e00*/  IABS R20, R23 ;  /* 0x0000001700147213 */ /* 0x000fe20000000000 */
[----:B------:R-:W-:Y:S01]  /*1e10*/  IMAD.MOV.U32 R14, RZ, RZ, R7 ;  /* 0x000000ffff0e7224 */ /* 0x000fe200078e0007 */
[C---:B------:R-:W-:Y:S01]  /*1e20*/  ISETP.GT.U32.AND P0, PT, R3.reuse, R16, PT ;  /* 0x000000100300720c */ /* 0x040fe20003f04070 */
[----:B------:R-:W-:Y:S01]  /*1e30*/  @!P2 IMAD.MOV R6, RZ, RZ, -R6 ;  /* 0x000000ffff06a224 */ /* 0x000fe200078e0a06 */
[----:B------:R-:W-:Y:S01]  /*1e40*/  ISETP.GT.U32.AND P2, PT, R3, R18, PT ;  /* 0x000000120300720c */ /* 0x000fe20003f44070 */
[----:B------:R-:W-:Y:S01]  /*1e50*/  IMAD.HI.U32 R4, R5, R14, RZ ;  /* 0x0000000e05047227 */ /* 0x000fe200078e00ff */
[----:B------:R-:W-:-:S02]  /*1e60*/  IADD3 R7, R10, 0x1a, RZ ;  /* 0x0000001a0a077810 */ /* 0x000fc40007ffe0ff */
[----:B------:R2:W-:Y:S01]  /*1e70*/  STL [R1+0x54], R6 ;  /* 0x0000540601007387 */ /* 0x0005e20000100800 */
[----:B-1----:R-:W-:Y:S01]  /*1e80*/  IMAD.MOV.U32 R2, RZ, RZ, R0 ;  /* 0x000000ffff027224 */ /* 0x002fe200078e0000 */
[----:B------:R-:W-:Y:S01]  /*1e90*/  IABS R42, R45 ;  /* 0x0000002d002a7213 */ /* 0x000fe20000000000 */
[----:B------:R-:W-:Y:S01]  /*1ea0*/  IMAD.HI.U32 R0, R5, R20, RZ ;  /* 0x0000001405007227 */ /* 0x000fe200078e00ff */
[----:B------:R-:W-:Y:S02]  /*1eb0*/  IABS R46, R47 ;  /* 0x0000002f002e7213 */ /* 0x000fe40000000000 */
[----:B------:R-:W-:Y:S01]  /*1ec0*/  @!P1 IADD3 R2, -R2, RZ, RZ ;  /* 0x000000ff02029210 */ /* 0x000fe20007ffe1ff */
[--C-:B------:R-:W-:Y:S01]  /*1ed0*/  @!P3 IMAD.IADD R8, R8, 0x1, -R3.reuse ;  /* 0x000000010808b824 */ /* 0x100fe200078e0a03 */
[----:B------:R-:W-:Y:S01]  /*1ee0*/  ISETP.GE.AND P1, PT, R21, RZ, PT ;  /* 0x000000ff1500720c */ /* 0x000fe20003f26270 */
[----:B------:R-:W-:Y:S01]  /*1ef0*/  IMAD.MOV R4, RZ, RZ, -R4 ;  /* 0x000000ffff047224 */ /* 0x000fe200078e0a04 */
[----:B--2---:R-:W-:Y:S01]  /*1f00*/  IADD3 R6, -R0, RZ, RZ ;  /* 0x000000ff00067210 */ /* 0x004fe20007ffe1ff */
[----:B------:R-:W-:Y:S01]  /*1f10*/  @!P4 IMAD.IADD R12, R12, 0x1, -R3 ;  /* 0x000000010c0cc824 */ /* 0x000fe200078e0a03 */
[----:B------:R-:W-:Y:S01]  /*1f20*/  MOV R13, R8 ;  /* 0x00000008000d7202 */ /* 0x000fe20000000f00 */
[C---:B------:R-:W-:Y:S01]  /*1f30*/  IMAD R0, R3.reuse, R4, R14 ;  /* 0x0000000403007224 */ /* 0x040fe200078e020e */
[----:B------:R1:W-:Y:S01]  /*1f40*/  STL [R1+0x50], R2 ;  /* 0x0000500201007387 */ /* 0x0003e20000100800 */
[C---:B------:R-:W-:Y:S01]  /*1f50*/  IMAD R4, R3.reuse, R6, R20 ;  /* 0x0000000603047224 */ /* 0x040fe200078e0214 */
[----:B------:R-:W-:Y:S01]  /*1f60*/  IABS R8, R7 ;  /* 0x0000000700087213 */ /* 0x000fe20000000000 */
[----:B------:R-:W-:Y:S01]  /*1f70*/  @!P5 IMAD.MOV R13, RZ, RZ, -R13 ;  /* 0x000000ffff0dd224 */ /* 0x000fe200078e0a0d */
[----:B------:R-:W-:Y:S01]  /*1f80*/  ISETP.GT.U32.AND P5, PT, R3, R0, PT ;  /* 0x000000000300720c */ /* 0x000fe20003fa4070 */
[----:B------:R-:W-:Y:S01]  /*1f90*/  @!P2 IMAD.IADD R18, R18, 0x1, -R3 ;  /* 0x000000011212a824 */ /* 0x000fe200078e0a03 */
[----:B------:R-:W-:Y:S01]  /*1fa0*/  ISETP.GE.AND P3, PT, R22, RZ, PT ;  /* 0x000000ff1600720c */ /* 0x000fe20003f66270 */
[----:B------:R-:W-:Y:S01]  /*1fb0*/  VIADD R9, R10, 0x1b ;  /* 0x0000001b0a097836 */ /* 0x000fe20000000000 */
[----:B------:R-:W-:Y:S01]  /*1fc0*/  STL [R1+0x4c], R13 ;  /* 0x00004c0d01007387 */ /* 0x000fe20000100800 */
[----:B------:R-:W-:Y:S01]  /*1fd0*/  IMAD.HI.U32 R6, R5, R8, RZ ;  /* 0x0000000805067227 */ /* 0x000fe200078e00ff */
[----:B------:R-:W-:-:S02]  /*1fe0*/  ISETP.GT.U32.AND P2, PT, R3, R18, PT ;  /* 0x000000120300720c */ /* 0x000fc40003f44070 */
[----:B------:R-:W-:Y:S01]  /*1ff0*/  ISETP.GE.AND P4, PT, R19, RZ, PT ;  /* 0x000000ff1300720c */ /* 0x000fe20003f86270 */
[----:B-1----:R-:W-:Y:S01]  /*2000*/  IMAD.MOV.U32 R2, RZ, RZ, R12 ;  /* 0x000000ffff027224 */ /* 0x002fe200078e000c */
[----:B------:R-:W-:Y:S01]  /*2010*/  IABS R12, R9 ;  /* 0x00000009000c7213 */ /* 0x000fe20000000000 */
[--C-:B------:R-:W-:Y:S01]  /*2020*/  @!P0 IMAD.IADD R16, R16, 0x1, -R3.reuse ;  /* 0x0000000110108824 */ /* 0x100fe200078e0a03 */
[----:B------:R-:W-:Y:S01]  /*2030*/  IABS R19, R24 ;  /* 0x0000001800137213 */ /* 0x000fe20000000000 */
[----:B------:R-:W-:Y:S01]  /*2040*/  @!P5 IMAD.IADD R0, R0, 0x1, -R3 ;  /* 0x000000010000d824 */ /* 0x000fe200078e0a03 */
[----:B------:R-:W-:Y:S01]  /*2050*/  @!P6 IADD3 R2, -R2, RZ, RZ ;  /* 0x000000ff0202e210 */ /* 0x000fe20007ffe1ff */
[----:B------:R-:W-:Y:S01]  /*2060*/  IMAD.MOV R6, RZ, RZ, -R6 ;  /* 0x000000ffff067224 */ /* 0x000fe200078e0a06 */
[C---:B------:R-:W-:Y:S01]  /*2070*/  ISETP.GT.U32.AND P6, PT, R3.reuse, R4, PT ;  /* 0x000000040300720c */ /* 0x040fe20003fc4070 */
[----:B------:R-:W-:Y:S01]  /*2080*/  VIADD R21, R10, 0x1c ;  /* 0x0000001c0a157836 */ /* 0x000fe20000000000 */
[C---:B------:R-:W-:Y:S01]  /*2090*/  ISETP.GT.U32.AND P5, PT, R3.reuse, R0, PT ;  /* 0x000000000300720c */ /* 0x040fe20003fa4070 */
[----:B------:R-:W-:Y:S01]  /*20a0*/  IMAD R6, R3, R6, R8 ;  /* 0x0000000603067224 */ /* 0x000fe200078e0208 */
[----:B------:R-:W-:Y:S01]  /*20b0*/  @!P2 IADD3 R18, R18, -R3, RZ ;  /* 0x800000031212a210 */ /* 0x000fe20007ffe0ff */
[----:B------:R-:W-:Y:S01]  /*20c0*/  VIADD R22, R10, 0x1d ;  /* 0x0000001d0a167836 */ /* 0x000fe20000000000 */
[----:B------:R-:W-:Y:S01]  /*20d0*/  ISETP.GE.AND P2, PT, R7, RZ, PT ;  /* 0x000000ff0700720c */ /* 0x000fe20003f46270 */
[----:B------:R-:W-:Y:S01]  /*20e0*/  IMAD.HI.U32 R7, R5, R12, RZ ;  /* 0x0000000c05077227 */ /* 0x000fe200078e00ff */
[C---:B------:R-:W-:Y:S01]  /*20f0*/  ISETP.GT.U32.AND P0, PT, R3.reuse, R16, PT ;  /* 0x000000100300720c */ /* 0x040fe20003f04070 */
[----:B------:R1:W-:Y:S01]  /*2100*/  STL [R1+0x48], R2 ;  /* 0x0000480201007387 */ /* 0x0003e20000100800 */
[----:B------:R-:W-:Y:S01]  /*2110*/  IABS R14, R21 ;  /* 0x00000015000e7213 */ /* 0x000fe20000000000 */
[----:B------:R-:W-:Y:S01]  /*2120*/  IMAD.MOV R7, RZ, RZ, -R7 ;  /* 0x000000ffff077224 */ /* 0x000fe200078e0a07 */
[----:B------:R-:W-:Y:S01]  /*2130*/  IABS R116, R119 ;  /* 0x0000007700747213 */ /* 0x000fe20000000000 */
[--C-:B------:R-:W-:Y:S01]  /*2140*/  @!P6 IMAD.IADD R4, R4, 0x1, -R3.reuse ;  /* 0x000000010404e824 */ /* 0x100fe200078e0a03 */
[C---:B------:R-:W-:Y:S01]  /*2150*/  IADD3 R121, R10.reuse, 0x92, RZ ;  /* 0x000000920a797810 */ /* 0x040fe20007ffe0ff */
[C---:B------:R-:W-:Y:S01]  /*2160*/  IMAD R8, R3.reuse, R7, R12 ;  /* 0x0000000703087224 */ /* 0x040fe200078e020c */
[----:B------:R-:W-:Y:S01]  /*2170*/  IADD3 R231, R10, 0x16b, RZ ;  /* 0x0000016b0ae77810 */ /* 0x000fe20007ffe0ff */
[----:B------:R-:W-:Y:S01]  /*2180*/  @!P5 IMAD.IADD R0, R0, 0x1, -R3 ;  /* 0x000000010000d824 */ /* 0x000fe200078e0a03 */
[----:B------:R-:W-:Y:S01]  /*2190*/  ISETP.GT.U32.AND P6, PT, R3, R4, PT ;  /* 0x000000040300720c */ /* 0x000fe20003fc4070 */
[----:B------:R-:W-:Y:S01]  /*21a0*/  IMAD.HI.U32 R7, R5, R14, RZ ;  /* 0x0000000e05077227 */ /* 0x000fe200078e00ff */
[----:B------:R-:W-:-:S02]  /*21b0*/  ISETP.GT.U32.AND P5, PT, R3, R6, PT ;  /* 0x000000060300720c */ /* 0x000fc40003fa4070 */
[----:B------:R-:W-:Y:S01]  /*21c0*/  IABS R122, R121 ;  /* 0x00000079007a7213 */ /* 0x000fe20000000000 */
[----:B------:R-:W-:Y:S01]  /*21d0*/  @!P0 IMAD.IADD R16, R16, 0x1, -R3 ;  /* 0x0000000110108824 */ /* 0x000fe200078e0a03 */
[----:B------:R-:W-:Y:S01]  /*21e0*/  ISETP.GE.AND P0, PT, R23, RZ, PT ;  /* 0x000000ff1700720c */ /* 0x000fe20003f06270 */
[----:B------:R-:W-:Y:S01]  /*21f0*/  IMAD.MOV R7, RZ, RZ, -R7 ;  /* 0x000000ffff077224 */ /* 0x000fe200078e0a07 */
[C---:B------:R-:W-:Y:S01]  /*2200*/  IADD3 R245, R10.reuse, 0x16f, RZ ;  /* 0x0000016f0af57810 */ /* 0x040fe20007ffe0ff */
[C---:B------:R-:W-:Y:S01]  /*2210*/  VIADD R23, R10.reuse, 0x1e ;  /* 0x0000001e0a177836 */ /* 0x040fe20000000000 */
[----:B-1----:R-:W-:Y:S01]  /*2220*/  MOV R2, R16 ;  /* 0x0000001000027202 */ /* 0x002fe20000000f00 */
[C---:B------:R-:W-:Y:S01]  /*2230*/  IMAD R12, R3.reuse, R7, R14 ;  /* 0x00000007030c7224 */ /* 0x040fe200078e020e */
[----:B------:R-:W-:Y:S01]  /*2240*/  IABS R16, R22 ;  /* 0x0000001600107213 */ /* 0x000fe20000000000 */
[----:B------:R-:W-:Y:S01]  /*2250*/  VIADD R49, R10, 0x46 ;  /* 0x000000460a317836 */ /* 0x000fe20000000000 */
[----:B------:R-:W-:Y:S01]  /*2260*/  @!P6 IADD3 R4, R4, -R3, RZ ;  /* 0x800000030404e210 */ /* 0x000fe20007ffe0ff */
[----:B------:R-:W-:Y:S01]  /*2270*/  @!P5 IMAD.IADD R6, R6, 0x1, -R3 ;  /* 0x000000010606d824 */ /* 0x000fe200078e0a03 */
[----:B------:R-:W-:Y:S01]  /*2280*/  ISETP.GT.U32.AND P6, PT, R3, R8, PT ;  /* 0x000000080300720c */ /* 0x000fe20003fc4070 */
[----:B------:R-:W-:Y:S01]  /*2290*/  IMAD.HI.U32 R7, R5, R16, RZ ;  /* 0x0000001005077227 */ /* 0x000fe200078e00ff */
[----:B------:R-:W-:-:S02]  /*22a0*/  @!P1 IADD3 R2, -R2, RZ, RZ ;  /* 0x000000ff02029210 */ /* 0x000fc40007ffe1ff */
[----:B------:R-:W-:Y:S01]  /*22b0*/  IABS R20, R23 ;  /* 0x0000001700147213 */ /* 0x000fe20000000000 */
[----:B------:R-:W-:Y:S01]  /*22c0*/  IMAD.MOV R7, RZ, RZ, -R7 ;  /* 0x000000ffff077224 */ /* 0x000fe200078e0a07 */
[----:B------:R-:W-:Y:S01]  /*22d0*/  ISETP.GE.AND P1, PT, R9, RZ, PT ;  /* 0x000000ff0900720c */ /* 0x000fe20003f26270 */
[----:B------:R1:W-:Y:S01]  /*22e0*/  STL [R1+0x44], R2 ;  /* 0x0000440201007387 */ /* 0x0003e20000100800 */
[C---:B------:R-:W-:Y:S01]  /*22f0*/  ISETP.GT.U32.AND P5, PT, R3.reuse, R12, PT ;  /* 0x0000000c0300720c */ /* 0x040fe20003fa4070 */
[----:B------:R-:W-:Y:S01]  /*2300*/  IMAD R14, R3, R7, R16 ;  /* 0x00000007030e7224 */ /* 0x000fe200078e0210 */
[----:B------:R-:W-:Y:S01]  /*2310*/  IABS R7, R25 ;  /* 0x0000001900077213 */ /* 0x000fe20000000000 */
[----:B------:R-:W-:Y:S01]  /*2320*/  IMAD.HI.U32 R9, R5, R20, RZ ;  /* 0x0000001405097227 */ /* 0x000fe200078e00ff */
[----:B------:R-:W-:Y:S02]  /*2330*/  IABS R48, R49 ;  /* 0x0000003100307213 */ /* 0x000fe40000000000 */
[----:B------:R-:W-:Y:S01]  /*2340*/  @!P6 IADD3 R8, R8, -R3, RZ ;  /* 0x800000030808e210 */ /* 0x000fe20007ffe0ff */
[----:B------:R-:W-:Y:S01]  /*2350*/  IMAD.MOV R9, RZ, RZ, -R9 ;  /* 0x000000ffff097224 */ /* 0x000fe200078e0a09 */
[C---:B------:R-:W-:Y:S01]  /*2360*/  ISETP.GT.U32.AND P6, PT, R3.reuse, R6, PT ;  /* 0x000000060300720c */ /* 0x040fe20003fc4070 */
[C---:B------:R-:W-:Y:S01]  /*2370*/  VIADD R51, R10.reuse, 0x4a ;  /* 0x0000004a0a337836 */ /* 0x040fe20000000000 */
[----:B-1----:R-:W-:Y:S01]  /*2380*/  MOV R2, R18 ;  /* 0x0000001200027202 */ /* 0x002fe20000000f00 */
[----:B------:R-:W-:Y:S01]  /*2390*/  IMAD.MOV.U32 R18, RZ, RZ, R19 ;  /* 0x000000ffff127224 */ /* 0x000fe200078e0013 */
[----:B------:R-:W-:Y:S01]  /*23a0*/  IABS R237, R245 ;  /* 0x000000f500ed7213 */ /* 0x000fe20000000000 */
[----:B------:R-:W-:Y:S01]  /*23b0*/  IMAD R16, R3, R9, R20 ;  /* 0x0000000903107224 */ /* 0x000fe200078e0214 */
[C---:B------:R-:W-:Y:S01]  /*23c0*/  IADD3 R241, R10.reuse, 0x172, RZ ;  /* 0x000001720af17810 */ /* 0x040fe20007ffe0ff */
[----:B------:R-:W-:Y:S01]  /*23d0*/  @!P3 IMAD.MOV R2, RZ, RZ, -R2 ;  /* 0x000000ffff02b224 */ /* 0x000fe200078e0a02 */
[----:B------:R-:W-:Y:S01]  /*23e0*/  ISETP.GE.AND P3, PT, R21, RZ, PT ;  /* 0x000000ff1500720c */ /* 0x000fe20003f66270 */
[----:B------:R-:W-:Y:S01]  /*23f0*/  IMAD.MOV.U32 R20, RZ, RZ, R7 ;  /* 0x000000ffff147224 */ /* 0x000fe200078e0007 */
[----:B------:R-:W-:Y:S01]  /*2400*/  IADD3 R242, R10, 0x173, RZ ;  /* 0x000001730af27810 */ /* 0x000fe20007ffe0ff */
[----:B------:R-:W-:Y:S01]  /*2410*/  IMAD.MOV.U32 R7, RZ, RZ, R4 ;  /* 0x000000ffff077224 */ /* 0x000fe200078e0004 */
[----:B------:R1:W-:Y:S01]  /*2420*/  STL [R1+0x40], R2 ;  /* 0x0000400201007387 */ /* 0x0003e20000100800 */
[----:B------:R-:W-:Y:S01]  /*2430*/  @!P6 IMAD.IADD R6, R6, 0x1, -R3 ;  /* 0x000000010606e824 */ /* 0x000fe200078e0a03 */
[----:B------:R-:W-:Y:S01]  /*2440*/  ISETP.GT.U32.AND P6, PT, R3, R14, PT ;  /* 0x0000000e0300720c */ /* 0x000fe20003fc4070 */
[----:B------:R-:W-:Y:S01]  /*2450*/  @!P0 IMAD.MOV R7, RZ, RZ, -R7 ;  /* 0x000000ffff078224 */ /* 0x000fe200078e0a07 */
[----:B------:R-:W-:Y:S01]  /*2460*/  ISETP.GE.AND P0, PT, R22, RZ, PT ;  /* 0x000000ff1600720c */ /* 0x000fe20003f06270 */
[----:B------:R-:W-:Y:S01]  /*2470*/  VIADD R21, R10, 0x21 ;  /* 0x000000210a157836 */ /* 0x000fe20000000000 */
[----:B------:R-:W-:Y:S01]  /*2480*/  IABS R22, R26 ;  /* 0x0000001a00167213 */ /* 0x000fe20000000000 */
[----:B------:R-:W-:Y:S01]  /*2490*/  IMAD.HI.U32 R4, R5, R20, RZ ;  /* 0x0000001405047227 */ /* 0x000fe200078e00ff */
[----:B-1----:R-:W-:-:S03]  /*24a0*/  MOV R2, R0 ;  /* 0x0000000000027202 */ /* 0x002fc60000000f00 */
[----:B------:R-:W-:Y:S01]  /*24b0*/  IMAD.HI.U32 R0, R5, R18, RZ ;  /* 0x0000001205007227 */ /* 0x000fe200078e00ff */
[----:B------:R-:W-:Y:S02]  /*24c0*/  IADD3 R4, -R4, RZ, RZ ;  /* 0x000000ff04047210 */ /* 0x000fe40007ffe1ff */
[----:B------:R-:W-:Y:S01]  /*24d0*/  @!P4 IADD3 R2, -R2, RZ, RZ ;  /* 0x000000ff0202c210 */ /* 0x000fe20007ffe1ff */
[----:B------:R-:W-:Y:S01]  /*24e0*/  IMAD.MOV R0, RZ, RZ, -R0 ;  /* 0x000000ffff007224 */ /* 0x000fe200078e0a00 */
[C---:B------:R-:W-:Y:S01]  /*24f0*/  ISETP.GT.U32.AND P4, PT, R3.reuse, R8, PT ;  /* 0x000000080300720c */ /* 0x040fe20003f84070 */
[--C-:B------:R-:W-:Y:S02]  /*2500*/  @!P6 IMAD.IADD R14, R14, 0x1, -R3.reuse ;  /* 0x000000010e0ee824 */ /* 0x100fe400078e0a03 */
[----:B------:R-:W-:Y:S01]  /*2510*/  IMAD R0, R3, R0, R18 ;  /* 0x0000000003007224 */ /* 0x000fe200078e0212 */
[----:B------:R1:W-:Y:S01]  /*2520*/  STL [R1+0x3c], R2 ;  /* 0x00003c0201007387 */ /* 0x0003e20000100800 */
[----:B------:R-:W-:-:S02]  /*2530*/  @!P5 IMAD.IADD R12, R12, 0x1, -R3 ;  /* 0x000000010c0cd824 */ /* 0x000fc400078e0a03 */
[C---:B------:R-:W-:Y:S01]  /*2540*/  IMAD R4, R3.reuse, R4, R20 ;  /* 0x0000000403047224 */ /* 0x040fe200078e0214 */
[C---:B------:R-:W-:Y:S01]  /*2550*/  ISETP.GT.U32.AND P6, PT, R3.reuse, R0, PT ;  /* 0x000000000300720c */ /* 0x040fe20003fc4070 */
[----:B------:R-:W-:Y:S01]  /*2560*/  STL [R1+0x38], R7 ;  /* 0x0000380701007387 */ /* 0x000fe20000100800 */
[----:B------:R-:W-:Y:S01]  /*2570*/  ISETP.GT.U32.AND P5, PT, R3, R12, PT ;  /* 0x0000000c0300720c */ /* 0x000fe20003fa4070 */
[----:B------:R-:W-:Y:S01]  /*2580*/  IMAD.HI.U32 R9, R5, R22, RZ ;  /* 0x0000001605097227 */ /* 0x000fe200078e00ff */
[----:B-1----:R-:W-:-:S03]  /*2590*/  MOV R2, R6 ;  /* 0x0000000600027202 */ /* 0x002fc60000000f00 */
[----:B------:R-:W-:Y:S01]  /*25a0*/  @!P4 IMAD.IADD R8, R8, 0x1, -R3 ;  /* 0x000000010808c824 */ /* 0x000fe200078e0a03 */
[----:B------:R-:W-:Y:S01]  /*25b0*/  ISETP.GE.AND P4, PT, R23, RZ, PT ;  /* 0x000000ff1700720c */ /* 0x000fe20003f86270 */
[----:B------:R-:W-:Y:S01]  /*25c0*/  IMAD.MOV R9, RZ, RZ, -R9 ;  /* 0x000000ffff097224 */ /* 0x000fe200078e0a09 */
[C---:B------:R-:W-:Y:S01]  /*25d0*/  IADD3 R23, R10.reuse, 0x22, RZ ;  /* 0x000000220a177810 */ /* 0x040fe20007ffe0ff */
[----:B------:R-:W-:Y:S01]  /*25e0*/  @!P2 IMAD.MOV R2, RZ, RZ, -R2 ;  /* 0x000000ffff02a224 */ /* 0x000fe200078e0a02 */
[C---:B------:R-:W-:Y:S01]  /*25f0*/  ISETP.GT.U32.AND P2, PT, R3.reuse, R16, PT ;  /* 0x000000100300720c */ /* 0x040fe20003f44070 */
[----:B------:R-:W-:Y:S01]  /*2600*/  VIADD R57, R10, 0x51 ;  /* 0x000000510a397836 */ /* 0x000fe20000000000 */
[-C--:B------:R-:W-:Y:S01]  /*2610*/  @!P6 IADD3 R0, R0, -R3.reuse, RZ ;  /* 0x800000030000e210 */ /* 0x080fe20007ffe0ff */
[----:B------:R-:W-:Y:S01]  /*2620*/  VIADD R61, R10, 0x53 ;  /* 0x000000530a3d7836 */ /* 0x000fe20000000000 */
[----:B------:R1:W-:Y:S01]  /*2630*/  STL [R1+0x34], R2 ;  /* 0x0000340201007387 */ /* 0x0003e20000100800 */
[----:B------:R-:W-:Y:S01]  /*2640*/  @!P5 IADD3 R12, R12, -R3, RZ ;  /* 0x800000030c0cd210 */ /* 0x000fe20007ffe0ff */
[C---:B------:R-:W-:Y:S01]  /*2650*/  VIADD R62, R10.reuse, 0x54 ;  /* 0x000000540a3e7836 */ /* 0x040fe20000000000 */
[----:B------:R-:W-:Y:S01]  /*2660*/  ISETP.GT.U32.AND P6, PT, R3, R0, PT ;  /* 0x000000000300720c */ /* 0x000fe20003fc4070 */
[----:B------:R-:W-:Y:S01]  /*2670*/  VIADD R63, R10, 0x55 ;  /* 0x000000550a3f7836 */ /* 0x000fe20000000000 */
[----:B------:R-:W-:Y:S01]  /*2680*/  ISETP.GE.AND P5, PT, R24, RZ, PT ;  /* 0x000000ff1800720c */ /* 0x000fe20003fa6270 */
[----:B------:R-:W-:Y:S01]  /*2690*/  VIADD R24, R10, 0x23 ;  /* 0x000000230a187836 */ /* 0x000fe20000000000 */
[----:B------:R-:W-:Y:S01]  /*26a0*/  IABS R18, R23 ;  /* 0x0000001700127213 */ /* 0x000fe20000000000 */
[----:B------:R-:W-:Y:S01]  /*26b0*/  IMAD.MOV.U32 R13, RZ, RZ, R12 ;  /* 0x000000ffff0d7224 */ /* 0x000fe200078e000c */
[----:B------:R-:W-:Y:S01]  /*26c0*/  @!P2 IADD3 R16, R16, -R3, RZ ;  /* 0x800000031010a210 */ /* 0x000fe20007ffe0ff */
[----:B-1----:R-:W-:Y:S01]  /*26d0*/  IMAD.MOV.U32 R2, RZ, RZ, R8 ;  /* 0x000000ffff027224 */ /* 0x002fe200078e0008 */
[----:B------:R-:W-:Y:S01]  /*26e0*/  IABS R8, R21 ;  /* 0x0000001500087213 */ /* 0x000fe20000000000 */
[----:B------:R-:W-:Y:S01]  /*26f0*/  IMAD.HI.U32 R7, R5, R18, RZ ;  /* 0x0000001205077227 */ /* 0x000fe200078e00ff */
[----:B------:R-:W-:-:S02]  /*2700*/  ISETP.GT.U32.AND P2, PT, R3, R16, PT ;  /* 0x000000100300720c */ /* 0x000fc40003f44070 */
[----:B------:R-:W-:Y:S01]  /*2710*/  IABS R20, R24 ;  /* 0x0000001800147213 */ /* 0x000fe20000000000 */
[----:B------:R-:W-:Y:S01]  /*2720*/  @!P1 IMAD.MOV R2, RZ, RZ, -R2 ;  /* 0x000000ffff029224 */ /* 0x000fe200078e0a02 */
[----:B------:R-:W-:Y:S01]  /*2730*/  ISETP.GT.U32.AND P1, PT, R3, R14, PT ;  /* 0x0000000e0300720c */ /* 0x000fe20003f24070 */
[----:B------:R-:W-:Y:S01]  /*2740*/  IMAD.HI.U32 R6, R5, R8, RZ ;  /* 0x0000000805067227 */ /* 0x000fe200078e00ff */
[----:B------:R-:W-:Y:S02]  /*2750*/  IABS R58, R57 ;  /* 0x00000039003a7213 */ /* 0x000fe40000000000 */
[----:B------:R1:W-:Y:S01]  /*2760*/  STL [R1+0x28], R2 ;  /* 0x0000280201007387 */ /* 0x0003e20000100800 */
[----:B------:R-:W-:Y:S02]  /*2770*/  IMAD.MOV R6, RZ, RZ, -R6 ;  /* 0x000000ffff067224 */ /* 0x000fe400078e0a06 */
[----:B------:R-:W-:Y:S02]  /*2780*/  @!P6 IMAD.IADD R0, R0, 0x1, -R3 ;  /* 0x000000010000e824 */ /* 0x000fe400078e0a03 */
[----:B------:R-:W-:Y:S01]  /*2790*/  IMAD R6, R3, R6, R8 ;  /* 0x0000000603067224 */ /* 0x000fe200078e0208 */
[----:B------:R-:W-:Y:S01]  /*27a0*/  @!P2 IADD3 R16, R16, -R3, RZ ;  /* 0x800000031010a210 */ /* 0x000fe20007ffe0ff */
[----:B------:R-:W-:Y:S01]  /*27b0*/  IMAD.HI.U32 R8, R5, R20, RZ ;  /* 0x0000001405087227 */ /* 0x000fe200078e00ff */
[----:B------:R-:W-:-:S02]  /*27c0*/  ISETP.GE.AND P2, PT, R25, RZ, PT ;  /* 0x000000ff1900720c */ /* 0x000fc40003f46270 */
[C---:B------:R-:W-:Y:S01]  /*27d0*/  ISETP.GT.U32.AND P6, PT, R3.reuse, R6, PT ;  /* 0x000000060300720c */ /* 0x040fe20003fc4070 */
[----:B------:R-:W-:Y:S01]  /*27e0*/  @!P1 IMAD.IADD R14, R14, 0x1, -R3 ;  /* 0x000000010e0e9824 */ /* 0x000fe200078e0a03 */
[C---:B------:R-:W-:Y:S01]  /*27f0*/  ISETP.GT.U32.AND P1, PT, R3.reuse, R4, PT ;  /* 0x000000040300720c */ /* 0x040fe20003f24070 */
[----:B------:R-:W-:Y:S01]  /*2800*/  IMAD.MOV R7, RZ, RZ, -R7 ;  /* 0x000000ffff077224 */ /* 0x000fe200078e0a07 */
[----:B------:R-:W-:Y:S01]  /*2810*/  IADD3 R19, -R8, RZ, RZ ;  /* 0x000000ff08137210 */ /* 0x000fe20007ffe1ff */
[----:B-1----:R-:W-:Y:S02]  /*2820*/  IMAD.MOV.U32 R2, RZ, RZ, R14 ;  /* 0x000000ffff027224 */ /* 0x002fe400078e000e */
[----:B------:R-:W-:Y:S02]  /*2830*/  @!P3 IMAD.MOV R13, RZ, RZ, -R13 ;  /* 0x000000ffff0db224 */ /* 0x000fe400078e0a0d */
[C---:B------:R-:W-:Y:S01]  /*2840*/  IMAD R8, R3.reuse, R7, R18 ;  /* 0x0000000703087224 */ /* 0x040fe200078e0212 */
[----:B------:R-:W-:Y:S01]  /*2850*/  @!P0 IADD3 R2, -R2, RZ, RZ ;  /* 0x000000ff02028210 */ /* 0x000fe20007ffe1ff */
[----:B------:R-:W-:Y:S01]  /*2860*/  IMAD.MOV.U32 R7, RZ, RZ, R16 ;  /* 0x000000ffff077224 */ /* 0x000fe200078e0010 */
[----:B------:R-:W-:Y:S01]  /*2870*/  STL [R1+0x20], R13 ;  /* 0x0000200d01007387 */ /* 0x000fe20000100800 */
[----:B------:R-:W-:Y:S01]  /*2880*/  @!P6 IADD3 R6, R6, -R3, RZ ;  /* 0x800000030606e210 */ /* 0x000fe20007ffe0ff */
[C---:B------:R-:W-:Y:S01]  /*2890*/  IMAD R18, R3.reuse, R19, R20 ;  /* 0x0000001303127224 */ /* 0x040fe200078e0214 */
[----:B------:R-:W-:Y:S01]  /*28a0*/  IADD3 R19, R10, 0x25, RZ ;  /* 0x000000250a137810 */ /* 0x000fe20007ffe0ff */
[----:B------:R-:W-:Y:S01]  /*28b0*/  @!P1 IMAD.IADD R4, R4, 0x1, -R3 ;  /* 0x0000000104049824 */ /* 0x000fe200078e0a03 */
[----:B------:R1:W-:Y:S01]  /*28c0*/  STL [R1+0x1c], R2 ;  /* 0x00001c0201007387 */ /* 0x0003e20000100800 */
[C---:B------:R-:W-:Y:S01]  /*28d0*/  ISETP.GT.U32.AND P0, PT, R3.reuse, R6, PT ;  /* 0x000000060300720c */ /* 0x040fe20003f04070 */
[C---:B------:R-:W-:Y:S01]  /*28e0*/  IMAD R20, R3.reuse, R9, R22 ;  /* 0x0000000903147224 */ /* 0x040fe200078e0216 */
[C---:B------:R-:W-:Y:S01]  /*28f0*/  ISETP.GT.U32.AND P3, PT, R3.reuse, R8, PT ;  /* 0x000000080300720c */ /* 0x040fe20003f64070 */
[C---:B------:R-:W-:Y:S01]  /*2900*/  VIADD R9, R10.reuse, 0x26 ;  /* 0x000000260a097836 */ /* 0x040fe20000000000 */
[----:B------:R-:W-:Y:S01]  /*2910*/  ISETP.GT.U32.AND P6, PT, R3, R4, PT ;  /* 0x000000040300720c */ /* 0x000fe20003fc4070 */
[C---:B------:R-:W-:Y:S01]  /*2920*/  VIADD R16, R10.reuse, 0x27 ;  /* 0x000000270a107836 */ /* 0x040fe20000000000 */
[----:B------:R-:W-:Y:S01]  /*2930*/  @!P4 IADD3 R7, -R7, RZ, RZ ;  /* 0x000000ff0707c210 */ /* 0x000fe20007ffe1ff */
[----:B------:R-:W-:Y:S01]  /*2940*/  VIADD R25, R10, 0x2e ;  /* 0x0000002e0a197836 */ /* 0x000fe20000000000 */
[----:B------:R-:W-:Y:S01]  /*2950*/  IABS R12, R19 ;  /* 0x00000013000c7213 */ /* 0x000fe20000000000 */
[----:B-1----:R-:W-:Y:S01]  /*2960*/  IMAD.MOV.U32 R2, RZ, RZ, R0 ;  /* 0x000000ffff027224 */ /* 0x002fe200078e0000 */
[----:B------:R-:W-:Y:S01]  /*2970*/  ISETP.GT.U32.AND P4, PT, R3, R18, PT ;  /* 0x000000120300720c */ /* 0x000fe20003f84070 */
[----:B------:R1:W-:Y:S01]  /*2980*/  STL [R1+0x18], R7 ;  /* 0x0000180701007387 */ /* 0x0003e20000100800 */
[----:B------:R-:W-:Y:S01]  /*2990*/  ISETP.GE.AND P1, PT, R21, RZ, PT ;  /* 0x000000ff1500720c */ /* 0x000fe20003f26270 */
[----:B------:R-:W-:Y:S01]  /*29a0*/  @!P5 IMAD.MOV R2, RZ, RZ, -R2 ;  /* 0x000000ffff02d224 */ /* 0x000fe200078e0a02 */
[----:B------:R-:W-:Y:S01]  /*29b0*/  IABS R14, R9 ;  /* 0x00000009000e7213 */ /* 0x000fe20000000000 */
[----:B------:R-:W-:Y:S01]  /*29c0*/  IMAD.HI.U32 R0, R5, R12, RZ ;  /* 0x0000000c05007227 */ /* 0x000fe200078e00ff */
[----:B------:R-:W-:-:S02]  /*29d0*/  ISETP.GE.AND P5, PT, R23, RZ, PT ;  /* 0x000000ff1700720c */ /* 0x000fc40003fa6270 */
[----:B------:R2:W-:Y:S01]  /*29e0*/  STL [R1+0x14], R2 ;  /* 0x0000140201007387 */ /* 0x0005e20000100800 */
[--C-:B------:R-:W-:Y:S01]  /*29f0*/  @!P6 IMAD.IADD R4, R4, 0x1, -R3.reuse ;  /* 0x000000010404e824 */ /* 0x100fe200078e0a03 */
[----:B------:R-:W-:Y:S01]  /*2a00*/  ISETP.GT.U32.AND P6, PT, R3, R20, PT ;  /* 0x000000140300720c */ /* 0x000fe20003fc4070 */
[--C-:B------:R-:W-:Y:S01]  /*2a10*/  @!P0 IMAD.IADD R6, R6, 0x1, -R3.reuse ;  /* 0x0000000106068824 */ /* 0x100fe200078e0a03 */
[----:B------:R-:W-:Y:S01]  /*2a20*/  IADD3 R0, -R0, RZ, RZ ;  /* 0x000000ff00007210 */ /* 0x000fe20007ffe1ff */
[----:B------:R-:W-:Y:S01]  /*2a30*/  @!P3 IMAD.IADD R8, R8, 0x1, -R3 ;  /* 0x000000010808b824 */ /* 0x000fe200078e0a03 */
[-C--:B------:R-:W-:Y:S01]  /*2a40*/  @!P4 IADD3 R18, R18, -R3.reuse, RZ ;  /* 0x800000031212c210 */ /* 0x080fe20007ffe0ff */
[----:B-1----:R-:W-:Y:S01]  /*2a50*/  IMAD.HI.U32 R7, R5, R14, RZ ;  /* 0x0000000e05077227 */ /* 0x002fe200078e00ff */
[----:B------:R-:W-:Y:S02]  /*2a60*/  ISETP.GE.AND P0, PT, R24, RZ, PT ;  /* 0x000000ff1800720c */ /* 0x000fe40003f06270 */
[C---:B------:R-:W-:Y:S01]  /*2a70*/  ISETP.GT.U32.AND P4, PT, R3.reuse, R8, PT ;  /* 0x000000080300720c */ /* 0x040fe20003f84070 */
[----:B--2---:R-:W-:Y:S01]  /*2a80*/  IMAD.MOV.U32 R2, RZ, RZ, R4 ;  /* 0x000000ffff027224 */ /* 0x004fe200078e0004 */
[----:B------:R-:W-:Y:S01]  /*2a90*/  ISETP.GE.AND P3, PT, R26, RZ, PT ;  /* 0x000000ff1a00720c */ /* 0x000fe20003f66270 */
[C---:B------:R-:W-:Y:S01]  /*2aa0*/  IMAD R0, R3.reuse, R0, R12 ;  /* 0x0000000003007224 */ /* 0x040fe200078e020c */
[----:B------:R-:W-:Y:S01]  /*2ab0*/  IABS R12, R16 ;  /* 0x00000010000c7213 */ /* 0x000fe20000000000 */
[----:B------:R-:W-:Y:S01]  /*2ac0*/  @!P2 IMAD.MOV R2, RZ, RZ, -R2 ;  /* 0x000000ffff02a224 */ /* 0x000fe200078e0a02 */
[----:B------:R-:W-:Y:S01]  /*2ad0*/  @!P6 IADD3 R20, R20, -R3, RZ ;  /* 0x800000031414e210 */ /* 0x000fe20007ffe0ff */
[----:B------:R-:W-:Y:S01]  /*2ae0*/  IMAD.MOV R7, RZ, RZ, -R7 ;  /* 0x000000ffff077224 */ /* 0x000fe200078e0a07 */
[C---:B------:R-:W-:Y:S01]  /*2af0*/  ISETP.GT.U32.AND P6, PT, R3.reuse, R18, PT ;  /* 0x000000120300720c */ /* 0x040fe20003fc4070 */
[----:B------:R-:W-:Y:S01]  /*2b00*/  VIADD R21, R10, 0x28 ;  /* 0x000000280a157836 */ /* 0x000fe20000000000 */
[----:B------:R1:W-:Y:S01]  /*2b10*/  STL [R1+0x10], R2 ;  /* 0x0000100201007387 */ /* 0x0003e20000100800 */
[C---:B------:R-:W-:Y:S01]  /*2b20*/  IMAD R7, R3.reuse, R7, R14 ;  /* 0x0000000703077224 */ /* 0x040fe200078e020e */
[----:B------:R-:W-:Y:S01]  /*2b30*/  ISETP.GT.U32.AND P2, PT, R3, R20, PT ;  /* 0x000000140300720c */ /* 0x000fe20003f44070 */
[----:B------:R-:W-:Y:S01]  /*2b40*/  IMAD.HI.U32 R4, R5, R12, RZ ;  /* 0x0000000c05047227 */ /* 0x000fe200078e00ff */
[----:B------:R-:W-:-:S02]  /*2b50*/  @!P4 IADD3 R8, R8, -R3, RZ ;  /* 0x800000030808c210 */ /* 0x000fc40007ffe0ff */
[----:B------:R-:W-:Y:S01]  /*2b60*/  ISETP.GE.AND P4, PT, R19, RZ, PT ;  /* 0x000000ff1300720c */ /* 0x000fe20003f86270 */
[C---:B------:R-:W-:Y:S01]  /*2b70*/  VIADD R65, R10.reuse, 0x59 ;  /* 0x000000590a417836 */ /* 0x040fe20000000000 */
[C---:B------:R-:W-:Y:S01]  /*2b80*/  IADD3 R19, R10.reuse, 0x29, RZ ;  /* 0x000000290a137810 */ /* 0x040fe20007ffe0ff */
[----:B------:R-:W-:Y:S01]  /*2b90*/  VIADD R69, R10, 0x5a ;  /* 0x0000005a0a457836 */ /* 0x000fe20000000000 */
[----:B-1----:R-:W-:Y:S01]  /*2ba0*/  MOV R2, R6 ;  /* 0x0000000600027202 */ /* 0x002fe20000000f00 */
[----:B------:R-:W-:Y:S01]  /*2bb0*/  @!P6 IMAD.IADD R18, R18, 0x1, -R3 ;  /* 0x000000011212e824 */ /* 0x000fe200078e0a03 */
[C---:B------:R-:W-:Y:S01]  /*2bc0*/  ISETP.GT.U32.AND P6, PT, R3.reuse, R7, PT ;  /* 0x000000070300720c */ /* 0x040fe20003fc4070 */
[----:B------:R-:W-:Y:S01]  /*2bd0*/  VIADD R71, R10, 0x5b ;  /* 0x0000005b0a477836 */ /* 0x000fe20000000000 */
[----:B------:R-:W-:Y:S01]  /*2be0*/  IABS R14, R21 ;  /* 0x00000015000e7213 */ /* 0x000fe20000000000 */
[----:B------:R-:W-:Y:S01]  /*2bf0*/  @!P1 IMAD.MOV R2, RZ, RZ, -R2 ;  /* 0x000000ffff029224 */ /* 0x000fe200078e0a02 */
[----:B------:R-:W-:Y:S01]  /*2c00*/  ISETP.GT.U32.AND P1, PT, R3, R0, PT ;  /* 0x000000000300720c */ /* 0x000fe20003f24070 */
[----:B------:R-:W-:Y:S01]  /*2c10*/  IMAD.MOV.U32 R13, RZ, RZ, R18 ;  /* 0x000000ffff0d7224 */ /* 0x000fe200078e0012 */
[----:B------:R-:W-:Y:S01]  /*2c20*/  IADD3 R4, -R4, RZ, RZ ;  /* 0x000000ff04047210 */ /* 0x000fe20007ffe1ff */
[----:B------:R-:W-:Y:S01]  /*2c30*/  IMAD.HI.U32 R6, R5, R14, RZ ;  /* 0x0000000e05067227 */ /* 0x000fe200078e00ff */
[----:B------:R1:W-:Y:S01]  /*2c40*/  STL [R1+0xc], R2 ;  /* 0x00000c0201007387 */ /* 0x0003e20000100800 */
[----:B------:R-:W-:-:S02]  /*2c50*/  IABS R24, R25 ;  /* 0x0000001900187213 */ /* 0x000fc40000000000 */
[----:B------:R-:W-:Y:S01]  /*2c60*/  IMAD.MOV R6, RZ, RZ, -R6 ;  /* 0x000000ffff067224 */ /* 0x000fe200078e0a06 */
[----:B------:R-:W-:Y:S01]  /*2c70*/  @!P0 IADD3 R13, -R13, RZ, RZ ;  /* 0x000000ff0d0d8210 */ /* 0x000fe20007ffe1ff */
[--C-:B------:R-:W-:Y:S01]  /*2c80*/  @!P6 IMAD.IADD R7, R7, 0x1, -R3.reuse ;  /* 0x000000010707e824 */ /* 0x100fe200078e0a03 */
[----:B------:R-:W-:Y:S01]  /*2c90*/  IABS R26, R27 ;  /* 0x0000001b001a7213 */ /* 0x000fe20000000000 */
[--C-:B------:R-:W-:Y:S01]  /*2ca0*/  @!P2 IMAD.IADD R20, R20, 0x1, -R3.reuse ;  /* 0x000000011414a824 */ /* 0x100fe200078e0a03 */
[----:B------:R-:W-:Y:S01]  /*2cb0*/  ISETP.GE.AND P2, PT, R9, RZ, PT ;  /* 0x000000ff0900720c */ /* 0x000fe20003f46270 */
[----:B------:R-:W-:Y:S01]  /*2cc0*/  @!P1 IMAD.IADD R0, R0, 0x1, -R3 ;  /* 0x0000000100009824 */ /* 0x000fe200078e0a03 */
[----:B------:R-:W-:Y:S01]  /*2cd0*/  ISETP.GE.AND P1, PT, R16, RZ, PT ;  /* 0x000000ff1000720c */ /* 0x000fe20003f26270 */
[----:B-1----:R-:W-:Y:S01]  /*2ce0*/  IMAD.MOV.U32 R2, RZ, RZ, R8 ;  /* 0x000000ffff027224 */ /* 0x002fe200078e0008 */
[----:B------:R-:W-:Y:S01]  /*2cf0*/  IABS R16, R19 ;  /* 0x0000001300107213 */ /* 0x000fe20000000000 */
[C---:B------:R-:W-:Y:S01]  /*2d00*/  IMAD R8, R3.reuse, R4, R12 ;  /* 0x0000000403087224 */ /* 0x040fe200078e020c */
[C---:B------:R-:W-:Y:S01]  /*2d10*/  ISETP.GT.U32.AND P6, PT, R3.reuse, R7, PT ;  /* 0x000000070300720c */ /* 0x040fe20003fc4070 */
[----:B------:R-:W-:Y:S01]  /*2d20*/  IMAD R9, R3, R6, R14 ;  /* 0x0000000603097224 */ /* 0x000fe200078e020e */
[----:B------:R-:W-:Y:S01]  /*2d30*/  @!P5 IADD3 R2, -R2, RZ, RZ ;  /* 0x000000ff0202d210 */ /* 0x000fe20007ffe1ff */
[----:B------:R-:W-:Y:S01]  /*2d40*/  IMAD.HI.U32 R4, R5, R16, RZ ;  /* 0x0000001005047227 */ /* 0x000fe200078e00ff */
[----:B------:R-:W-:-:S02]  /*2d50*/  ISETP.GT.U32.AND P5, PT, R3, R0, PT ;  /* 0x000000000300720c */ /* 0x000fc40003fa4070 */
[C---:B------:R-:W-:Y:S01]  /*2d60*/  ISETP.GT.U32.AND P0, PT, R3.reuse, R8, PT ;  /* 0x000000080300720c */ /* 0x040fe20003f04070 */
[----:B------:R-:W-:Y:S01]  /*2d70*/  IMAD.MOV R4, RZ, RZ, -R4 ;  /* 0x000000ffff047224 */ /* 0x000fe200078e0a04 */
[----:B------:R1:W-:Y:S01]  /*2d80*/  STL [R1+0x8], R2 ;  /* 0x0000080201007387 */ /* 0x0003e20000100800 */
[C---:B------:R-:W-:Y:S01]  /*2d90*/  VIADD R14, R10.reuse, 0x2a ;  /* 0x0000002a0a0e7836 */ /* 0x040fe20000000000 */
[----:B------:R-:W-:Y:S01]  /*2da0*/  IABS R66, R65 ;  /* 0x0000004100427213 */ /* 0x000fe20000000000 */
[----:B------:R-:W-:Y:S01]  /*2db0*/  IMAD R12, R3, R4, R16 ;  /* 0x00000004030c7224 */ /* 0x000fe200078e0210 */
[----:B------:R-:W-:Y:S01]  /*2dc0*/  IABS R68, R71 ;  /* 0x0000004700447213 */ /* 0x000fe20000000000 */
[--C-:B------:R-:W-:Y:S01]  /*2dd0*/  @!P6 IMAD.IADD R7, R7, 0x1, -R3.reuse ;  /* 0x000000010707e824 */ /* 0x100fe200078e0a03 */
[----:B------:R-:W-:Y:S01]  /*2de0*/  ISETP.GE.AND P6, PT, R19, RZ, PT ;  /* 0x000000ff1300720c */ /* 0x000fe20003fc6270 */
[C---:B------:R-:W-:Y:S01]  /*2df0*/  VIADD R73, R10.reuse, 0x5c ;  /* 0x0000005c0a497836 */ /* 0x040fe20000000000 */
[C---:B------:R-:W-:Y:S01]  /*2e00*/  IADD3 R19, R10.reuse, 0x2b, RZ ;  /* 0x0000002b0a137810 */ /* 0x040fe20007ffe0ff */
[----:B------:R-:W-:Y:S01]  /*2e10*/  VIADD R76, R10, 0x5e ;  /* 0x0000005e0a4c7836 */ /* 0x000fe20000000000 */
[----:B------:R-:W-:Y:S01]  /*2e20*/  @!P5 IADD3 R0, R0, -R3, RZ ;  /* 0x800000030000d210 */ /* 0x000fe20007ffe0ff */
[----:B-1----:R-:W-:Y:S01]  /*2e30*/  IMAD.MOV.U32 R2, RZ, RZ, R20 ;  /* 0x000000ffff027224 */ /* 0x002fe200078e0014 */
[----:B------:R-:W-:Y:S01]  /*2e40*/  IABS R18, R19 ;  /* 0x0000001300127213 */ /* 0x000fe20000000000 */
[--C-:B------:R-:W-:Y:S01]  /*2e50*/  @!P0 IMAD.IADD R8, R8, 0x1, -R3.reuse ;  /* 0x0000000108088824 */ /* 0x100fe200078e0a03 */
[----:B------:R-:W-:Y:S01]  /*2e60*/  ISETP.GT.U32.AND P5, PT, R3, R9, PT ;  /* 0x000000090300720c */ /* 0x000fe20003fa4070 */
[----:B------:R-:W-:Y:S01]  /*2e70*/  IMAD.MOV.U32 R6, RZ, RZ, R0 ;  /* 0x000000ffff067224 */ /* 0x000fe200078e0000 */
[----:B------:R-:W-:Y:S01]  /*2e80*/  IABS R16, R14 ;  /* 0x0000000e00107213 */ /* 0x000fe20000000000 */
[----:B------:R-:W-:Y:S01]  /*2e90*/  @!P3 IMAD.MOV R2, RZ, RZ, -R2 ;  /* 0x000000ffff02b224 */ /* 0x000fe200078e0a02 */
[----:B------:R-:W-:Y:S01]  /*2ea0*/  ISETP.GE.AND P3, PT, R21, RZ, PT ;  /* 0x000000ff1500720c */ /* 0x000fe20003f66270 */
[----:B------:R-:W-:Y:S01]  /*2eb0*/  @!P4 IMAD.MOV R6, RZ, RZ, -R6 ;  /* 0x000000ffff06c224 */ /* 0x000fe200078e0a06 */
[C---:B------:R-:W-:Y:S01]  /*2ec0*/  ISETP.GT.U32.AND P4, PT, R3.reuse, R12, PT ;  /* 0x0000000c0300720c */ /* 0x040fe20003f84070 */
[----:B------:R-:W-:Y:S01]  /*2ed0*/  VIADD R21, R10, 0x2c ;  /* 0x0000002c0a157836 */ /* 0x000fe20000000000 */
[----:B------:R-:W-:Y:S01]  /*2ee0*/  ISETP.GT.U32.AND P0, PT, R3, R8, PT ;  /* 0x000000080300720c */ /* 0x000fe20003f04070 */
[----:B------:R-:W-:Y:S01]  /*2ef0*/  IMAD.HI.U32 R4, R5, R18, RZ ;  /* 0x0000001205047227 */ /* 0x000fe200078e00ff */
[----:B------:R-:W-:Y:S01]  /*2f00*/  @!P2 IADD3 R7, -R7, RZ, RZ ;  /* 0x000000ff0707a210 */ /* 0x000fe20007ffe1ff */
[----:B------:R-:W-:Y:S01]  /*2f10*/  STL [R1+0x4], R13 ;  /* 0x0000040d01007387 */ /* 0x000fe20000100800 */
[----:B------:R-:W-:Y:S01]  /*2f20*/  IABS R20, R21 ;  /* 0x0000001500147213 */ /* 0x000fe20000000000 */
[C---:B------:R-:W-:Y:S01]  /*2f30*/  IMAD.HI.U32 R0, R5.reuse, R16, RZ ;  /* 0x0000001005007227 */ /* 0x040fe200078e00ff */
[----:B------:R-:W-:Y:S01]  /*2f40*/  ISETP.GE.AND P2, PT, R14, RZ, PT ;  /* 0x000000ff0e00720c */ /* 0x000fe20003f46270 */
[----:B------:R-:W-:Y:S01]  /*2f50*/  STL [R1], R2 ;  /* 0x0000000201007387 */ /* 0x000fe20000100800 */
[----:B------:R-:W-:Y:S01]  /*2f60*/  IADD3 R4, -R4, RZ, RZ ;  /* 0x000000ff04047210 */ /* 0x000fe20007ffe1ff */
[----:B------:R-:W-:Y:S01]  /*2f70*/  IMAD.HI.U32 R14, R5, R20, RZ ;  /* 0x00000014050e7227 */ /* 0x000fe200078e00ff */
[-C--:B------:R-:W-:Y:S01]  /*2f80*/  @!P5 IADD3 R9, R9, -R3.reuse, RZ ;  /* 0x800000030909d210 */ /* 0x080fe20007ffe0ff */
[----:B------:R-:W-:Y:S01]  /*2f90*/  STL [R1+0x4d2c], R6 ;  /* 0x004d2c0601007387 */ /* 0x000fe20000100800 */
[----:B------:R-:W-:Y:S01]  /*2fa0*/  @!P4 IADD3 R12, R12, -R3, RZ ;  /* 0x800000030c0cc210 */ /* 0x000fe20007ffe0ff */
[----:B------:R-:W-:Y:S01]  /*2fb0*/  IMAD.MOV R0, RZ, RZ, -R0 ;  /* 0x000000ffff007224 */ /* 0x000fe200078e0a00 */
[C---:B------:R-:W-:Y:S01]  /*2fc0*/  ISETP.GT.U32.AND P5, PT, R3.reuse, R9, PT ;  /* 0x000000090300720c */ /* 0x040fe20003fa4070 */
[--C-:B------:R-:W-:Y:S01]  /*2fd0*/  @!P0 IMAD.IADD R8, R8, 0x1, -R3.reuse ;  /* 0x0000000108088824 */ /* 0x100fe200078e0a03 */
[----:B------:R-:W-:Y:S01]  /*2fe0*/  ISETP.GT.U32.AND P4, PT, R3, R12, PT ;  /* 0x0000000c0300720c */ /* 0x000fe20003f84070 */
[----:B------:R-:W-:Y:S01]  /*2ff0*/  VIADD R78, R10, 0x60 ;  /* 0x000000600a4e7836 */ /* 0x000fe20000000000 */
[----:B------:R-:W-:Y:S01]  /*3000*/  ISETP.GE.AND P0, PT, R19, RZ, PT ;  /* 0x000000ff1300720c */ /* 0x000fe20003f06270 */
[----:B------:R-:W-:Y:S01]  /*3010*/  IMAD.MOV R19, RZ, RZ, -R14 ;  /* 0x000000ffff137224 */ /* 0x000fe200078e0a0e */
[----:B------:R-:W-:Y:S01]  /*3020*/  @!P1 IADD3 R8, -R8, RZ, RZ ;  /* 0x000000ff08089210 */ /* 0x000fe20007ffe1ff */
[C---:B------:R-:W-:Y:S01]  /*3030*/  IMAD R14, R3.reuse, R0, R16 ;  /* 0x00000000030e7224 */ /* 0x040fe200078e0210 */
[----:B------:R-:W-:Y:S01]  /*3040*/  IABS R70, R73 ;  /* 0x0000004900467213 */ /* 0x000fe20000000000 */
[C---:B------:R-:W-:Y:S01]  /*3050*/  IMAD R16, R3.reuse, R4, R18 ;  /* 0x0000000403107224 */ /* 0x040fe200078e0212 */
[----:B------:R-:W-:Y:S01]  /*3060*/  IABS R74, R76 ;  /* 0x0000004c004a7213 */ /* 0x000fe20000000000 */
[----:B------:R-:W-:Y:S01]  /*3070*/  VIADD R0, R10, 0x2d ;  /* 0x0000002d0a007836 */ /* 0x000fe20000000000 */
[----:B------:R-:W-:Y:S01]  /*3080*/  ISETP.GT.U32.AND P1, PT, R3, R14, PT ;  /* 0x0000000e0300720c */ /* 0x000fe20003f24070 */
[--C-:B------:R-:W-:Y:S01]  /*3090*/  @!P5 IMAD.IADD R9, R9, 0x1, -R3.reuse ;  /* 0x000000010909d824 */ /* 0x100fe200078e0a03 */
[----:B------:R-:W-:Y:S01]  /*30a0*/  ISETP.GE.AND P5, PT, R21, RZ, PT ;  /* 0x000000ff1500720c */ /* 0x000fe20003fa6270 */
[----:B------:R-:W-:Y:S01]  /*30b0*/  @!P4 IMAD.IADD R12, R12, 0x1, -R3 ;  /* 0x000000010c0cc824 */ /* 0x000fe200078e0a03 */
[C---:B------:R-:W-:Y:S01]  /*30c0*/  ISETP.GT.U32.AND P4, PT, R3.reuse, R16, PT ;  /* 0x000000100300720c */ /* 0x040fe20003f84070 */
[----:B------:R-:W-:Y:S01]  /*30d0*/  IMAD R18, R3, R19, R20 ;  /* 0x0000001303127224 */ /* 0x000fe200078e0214 */
[----:B------:R-:W-:Y:S01]  /*30e0*/  IABS R22, R0 ;  /* 0x0000000000167213 */ /* 0x000fe20000000000 */
[----:B------:R-:W-:Y:S01]  /*30f0*/  @!P6 IMAD.MOV R12, RZ, RZ, -R12 ;  /* 0x000000ffff0ce224 */ /* 0x000fe200078e0a0c */
[----:B------:R-:W-:Y:S01]  /*3100*/  @!P3 IADD3 R9, -R9, RZ, RZ ;  /* 0x000000ff0909b210 */ /* 0x000fe20007ffe1ff */
[----:B------:R-:W-:Y:S01]  /*3110*/  IMAD.HI.U32 R4, R5, R24, RZ ;  /* 0x0000001805047227 */ /* 0x000fe200078e00ff */
[----:B------:R-:W-:Y:S01]  /*3120*/  ISETP.GE.AND P3, PT, R0, RZ, PT ;  /* 0x000000ff0000720c */ /* 0x000fe20003f66270 */
[----:B------:R1:W-:Y:S01]  /*3130*/  STL [R1+0x4d30], R7 ;  /* 0x004d300701007387 */ /* 0x0003e20000100800 */
[----:B------:R-:W-:Y:S01]  /*3140*/  ISETP.GT.U32.AND P6, PT, R3, R18, PT ;  /* 0x000000120300720c */ /* 0x000fe20003fc4070 */
[----:B------:R-:W-:-:S02]  /*3150*/  IMAD.HI.U32 R0, R5, R22, RZ ;  /* 0x0000001605007227 */ /* 0x000fc400078e00ff */
[----:B------:R-:W-:Y:S02]  /*3160*/  STL [R1+0x4d34], R8 ;  /* 0x004d340801007387 */ /* 0x000fe40000100800 */
[-C--:B------:R-:W-:Y:S01]  /*3170*/  @!P4 IADD3 R16, R16, -R3.reuse, RZ ;  /* 0x800000031010c210 */ /* 0x080fe20007ffe0ff */
[----:B------:R-:W-:Y:S01]  /*3180*/  IMAD.HI.U32 R19, R5, R26, RZ ;  /* 0x0000001a05137227 */ /* 0x000fe200078e00ff */
[----:B------:R-:W-:Y:S02]  /*3190*/  STL [R1+0x4d38], R9 ;  /* 0x004d380901007387 */ /* 0x000fe40000100800 */
[----:B------:R-:W-:Y:S01]  /*31a0*/  ISETP.GT.U32.AND P4, PT, R3, R16, PT ;  /* 0x000000100300720c */ /* 0x000fe20003f84070 */
[----:B------:R-:W-:Y:S01]  /*31b0*/  IMAD.HI.U32 R20, R5, R28, RZ ;  /* 0x0000001c05147227 */ /* 0x000fe200078e00ff */
[----:B------:R-:W-:Y:S01]  /*31c0*/  IADD3 R21, -R19, RZ, RZ ;  /* 0x000000ff13157210 */ /* 0x000fe20007ffe1ff */
[----:B------:R-:W-:Y:S01]  /*31d0*/  STL [R1+0x4d3c], R12 ;  /* 0x004d3c0c01007387 */ /* 0x000fe20000100800 */
[----:B------:R-:W-:Y:S01]  /*31e0*/  @!P6 IADD3 R18, R18, -R3, RZ ;  /* 0x800000031212e210 */ /* 0x000fe20007ffe0ff */
[----:B------:R-:W-:Y:S01]  /*31f0*/  IMAD.MOV R0, RZ, RZ, -R0 ;  /* 0x000000ffff007224 */ /* 0x000fe200078e0a00 */
[----:B-1----:R-:W-:Y:S01]  /*3200*/  IADD3 R7, R10, 0x178, RZ ;  /* 0x000001780a077810 */ /* 0x002fe20007ffe0ff */
[----:B------:R-:W-:-:S02]  /*3210*/  IMAD.MOV R4, RZ, RZ, -R4 ;  /* 0x000000ffff047224 */ /* 0x000fc400078e0a04 */
[----:B------:R-:W-:Y:S02]  /*3220*/  IMAD.MOV R23, RZ, RZ, -R20 ;  /* 0x000000ffff177224 */ /* 0x000fe400078e0a14 */
[C---:B------:R-:W-:Y:S02]  /*3230*/  IMAD R19, R3.reuse, R0, R22 ;  /* 0x0000000003137224 */ /* 0x040fe400078e0216 */
[C---:B------:R-:W-:Y:S01]  /*3240*/  IMAD R20, R3.reuse, R4, R24 ;  /* 0x0000000403147224 */ /* 0x040fe200078e0218 */
[----:B------:R-:W-:Y:S01]  /*3250*/  @!P4 IADD3 R16, R16, -R3, RZ ;  /* 0x800000031010c210 */ /* 0x000fe20007ffe0ff */
[----:B------:R-:W-:Y:S01]  /*3260*/  @!P1 IMAD.IADD R14, R14, 0x1, -R3 ;  /* 0x000000010e0e9824 */ /* 0x000fe200078e0a03 */
[C---:B------:R-:W-:Y:S01]  /*3270*/  ISETP.GT.U32.AND P4, PT, R3.reuse, R19, PT ;  /* 0x000000130300720c */ /* 0x040fe20003f84070 */
[C---:B------:R-:W-:Y:S01]  /*3280*/  IMAD R21, R3.reuse, R21, R26 ;  /* 0x0000001503157224 */ /* 0x040fe200078e021a */
[C---:B------:R-:W-:Y:S01]  /*3290*/  ISETP.GT.U32.AND P6, PT, R3.reuse, R20, PT ;  /* 0x000000140300720c */ /* 0x040fe20003fc4070 */
[C---:B------:R-:W-:Y:S01]  /*32a0*/  IMAD R22, R3.reuse, R23, R28 ;  /* 0x0000001703167224 */ /* 0x040fe200078e021c */
[----:B------:R-:W-:Y:S01]  /*32b0*/  ISETP.GT.U32.AND P1, PT, R3, R14, PT ;  /* 0x0000000e0300720c */ /* 0x000fe20003f24070 */
[C---:B------:R-:W-:Y:S01]  /*32c0*/  VIADD R81, R10.reuse, 0x68 ;  /* 0x000000680a517836 */ /* 0x040fe20000000000 */
[----:B------:R-:W-:Y:S01]  /*32d0*/  IABS R24, R31 ;  /* 0x0000001f00187213 */ /* 0x000fe20000000000 */
[C---:B------:R-:W-:Y:S01]  /*32e0*/  VIADD R83, R10.reuse, 0x69 ;  /* 0x000000690a537836 */ /* 0x040fe20000000000 */
[----:B------:R-:W-:Y:S01]  /*32f0*/  IABS R26, R32 ;  /* 0x00000020001a7213 */ /* 0x000fe20000000000 */
[----:B------:R-:W-:Y:S01]  /*3300*/  VIADD R88, R10, 0x6e ;  /* 0x0000006e0a587836 */ /* 0x000fe20000000000 */
[----:B------:R-:W-:Y:S01]  /*3310*/  @!P0 IADD3 R16, -R16, RZ, RZ ;  /* 0x000000ff10108210 */ /* 0x000fe20007ffe1ff */
[----:B------:R-:W-:Y:S01]  /*3320*/  IMAD.HI.U32 R0, R5, R24, RZ ;  /* 0x0000001805007227 */ /* 0x000fe200078e00ff */
[----:B------:R-:W-:-:S02]  /*3330*/  ISETP.GT.U32.AND P0, PT, R3, R21, PT ;  /* 0x000000150300720c */ /* 0x000fc40003f04070 */
[----:B------:R-:W-:Y:S01]  /*3340*/  IABS R28, R33 ;  /* 0x00000021001c7213 */ /* 0x000fe20000000000 */
[--C-:B------:R-:W-:Y:S01]  /*3350*/  @!P4 IMAD.IADD R19, R19, 0x1, -R3.reuse ;  /* 0x000000011313c824 */ /* 0x100fe200078e0a03 */
[----:B------:R-:W-:Y:S01]  /*3360*/  ISETP.GT.U32.AND P4, PT, R3, R18, PT ;  /* 0x000000120300720c */ /* 0x000fe20003f84070 */
[--C-:B------:R-:W-:Y:S01]  /*3370*/  @!P6 IMAD.IADD R20, R20, 0x1, -R3.reuse ;  /* 0x000000011414e824 */ /* 0x100fe200078e0a03 */
[----:B------:R-:W-:Y:S01]  /*3380*/  @!P1 IADD3 R14, R14, -R3, RZ ;  /* 0x800000030e0e9210 */ /* 0x000fe20007ffe0ff */
[----:B------:R-:W-:Y:S01]  /*3390*/  IMAD.HI.U32 R4, R5, R26, RZ ;  /* 0x0000001a05047227 */ /* 0x000fe200078e00ff */
[----:B------:R-:W-:Y:S02]  /*33a0*/  ISETP.GE.AND P1, PT, R25, RZ, PT ;  /* 0x000000ff1900720c */ /* 0x000fe40003f26270 */
[C---:B------:R-:W-:Y:S01]  /*33b0*/  ISETP.GT.U32.AND P6, PT, R3.reuse, R20, PT ;  /* 0x000000140300720c */ /* 0x040fe20003fc4070 */
[----:B------:R-:W-:Y:S01]  /*33c0*/  IMAD.MOV R0, RZ, RZ, -R0 ;  /* 0x000000ffff007224 */ /* 0x000fe200078e0a00 */
[----:B------:R-:W-:Y:S01]  /*33d0*/  @!P2 IADD3 R14, -R14, RZ, RZ ;  /* 0x000000ff0e0ea210 */ /* 0x000fe20007ffe1ff */
[----:B------:R-:W-:Y:S01]  /*33e0*/  IMAD.MOV R25, RZ, RZ, -R4 ;  /* 0x000000ffff197224 */ /* 0x000fe200078e0a04 */
[C---:B------:R-:W-:Y:S01]  /*33f0*/  ISETP.GT.U32.AND P2, PT, R3.reuse, R19, PT ;  /* 0x000000130300720c */ /* 0x040fe20003f44070 */
[----:B------:R-:W-:Y:S01]  /*3400*/  IMAD R23, R3, R0, R24 ;  /* 0x0000000003177224 */ /* 0x000fe200078e0218 */
[----:B------:R-:W-:Y:S01]  /*3410*/  @!P0 IADD3 R21, R21, -R3, RZ ;  /* 0x8000000315158210 */ /* 0x000fe20007ffe0ff */
[--C-:B------:R-:W-:Y:S01]  /*3420*/  @!P4 IMAD.IADD R18, R18, 0x1, -R3.reuse ;  /* 0x000000011212c824 */ /* 0x100fe200078e0a03 */
[C---:B------:R-:W-:Y:S01]  /*3430*/  ISETP.GT.U32.AND P4, PT, R3.reuse, R22, PT ;  /* 0x000000160300720c */ /* 0x040fe20003f84070 */
[----:B------:R-:W-:Y:S01]  /*3440*/  IMAD R24, R3, R25, R26 ;  /* 0x0000001903187224 */ /* 0x000fe200078e021a */
[----:B------:R-:W-:Y:S01]  /*3450*/  ISETP.GE.AND P0, PT, R27, RZ, PT ;  /* 0x000000ff1b00720c */ /* 0x000fe20003f06270 */
[----:B------:R-:W-:Y:S01]  /*3460*/  IMAD.HI.U32 R4, R5, R30, RZ ;  /* 0x0000001e05047227 */ /* 0x000fe200078e00ff */
[----:B------:R-:W-:Y:S01]  /*3470*/  @!P5 IADD3 R18, -R18, RZ, RZ ;  /* 0x000000ff1212d210 */ /* 0x000fe20007ffe1ff */
[----:B------:R1:W-:Y:S01]  /*3480*/  STL [R1+0x4d40], R14 ;  /* 0x004d400e01007387 */ /* 0x0003e20000100800 */
[----:B------:R-:W-:Y:S01]  /*3490*/  IABS R82, R81 ;  /* 0x0000005100527213 */ /* 0x000fe20000000000 */
[--C-:B------:R-:W-:Y:S01]  /*34a0*/  @!P6 IMAD.IADD R20, R20, 0x1, -R3.reuse ;  /* 0x000000011414e824 */ /* 0x100fe200078e0a03 */
[----:B------:R-:W-:Y:S01]  /*34b0*/  ISETP.GT.U32.AND P6, PT, R3, R24, PT ;  /* 0x000000180300720c */ /* 0x000fe20003fc4070 */
[--C-:B------:R-:W-:Y:S01]  /*34c0*/  @!P2 IMAD.IADD R19, R19, 0x1, -R3.reuse ;  /* 0x000000011313a824 */ /* 0x100fe200078e0a03 */
[----:B------:R-:W-:Y:S01]  /*34d0*/  ISETP.GT.U32.AND P2, PT, R3, R23, PT ;  /* 0x000000170300720c */ /* 0x000fe20003f44070 */
[----:B------:R-:W-:Y:S01]  /*34e0*/  IMAD.HI.U32 R0, R5, R28, RZ ;  /* 0x0000001c05007227 */ /* 0x000fe200078e00ff */
[----:B------:R-:W-:Y:S01]  /*34f0*/  IABS R84, R83 ;  /* 0x0000005300547213 */ /* 0x000fe20000000000 */
[----:B------:R-:W-:Y:S01]  /*3500*/  STL [R1+0x4d44], R16 ;  /* 0x004d441001007387 */ /* 0x000fe20000100800 */
[----:B------:R-:W-:Y:S01]  /*3510*/  IABS R86, R88 ;  /* 0x0000005800567213 */ /* 0x000fe20000000000 */
[--C-:B------:R-:W-:Y:S01]  /*3520*/  @!P4 IMAD.IADD R22, R22, 0x1, -R3.reuse ;  /* 0x000000011616c824 */ /* 0x100fe200078e0a03 */
[----:B------:R-:W-:Y:S01]  /*3530*/  IADD3 R0, -R0, RZ, RZ ;  /* 0x000000ff00007210 */ /* 0x000fe20007ffe1ff */
[----:B------:R-:W-:Y:S01]  /*3540*/  IMAD.MOV R4, RZ, RZ, -R4 ;  /* 0x000000ffff047224 */ /* 0x000fe200078e0a04 */
[----:B------:R-:W-:Y:S01]  /*3550*/  ISETP.GE.AND P4, PT, R29, RZ, PT ;  /* 0x000000ff1d00720c */ /* 0x000fe20003f86270 */
[C---:B------:R-:W-:Y:S01]  /*3560*/  VIADD R27, R10.reuse, 0x35 ;  /* 0x000000350a1b7836 */ /* 0x040fe20000000000 */
[----:B------:R-:W-:Y:S01]  /*3570*/  IADD3 R29, R10, 0x36, RZ ;  /* 0x000000360a1d7810 */ /* 0x000fe20007ffe0ff */
[--C-:B------:R-:W-:Y:S01]  /*3580*/  @!P6 IMAD.IADD R24, R24, 0x1, -R3.reuse ;  /* 0x000000011818e824 */ /* 0x100fe200078e0a03 */
[----:B------:R-:W-:Y:S01]  /*3590*/  ISETP.GT.U32.AND P6, PT, R3, R22, PT ;  /* 0x000000160300720c */ /* 0x000fe20003fc4070 */
[----:B------:R-:W-:Y:S01]  /*35a0*/  @!P2 IMAD.IADD R23, R23, 0x1, -R3 ;  /* 0x000000011717a824 */ /* 0x000fe200078e0a03 */
[C---:B------:R-:W-:Y:S01]  /*35b0*/  ISETP.GT.U32.AND P2, PT, R3.reuse, R21, PT ;  /* 0x000000150300720c */ /* 0x040fe20003f44070 */
[C---:B------:R-:W-:Y:S01]  /*35c0*/  IMAD R26, R3.reuse, R4, R30 ;  /* 0x00000004031a7224 */ /* 0x040fe200078e021e */
[----:B------:R-:W-:Y:S01]  /*35d0*/  IABS R30, R29 ;  /* 0x0000001d001e7213 */ /* 0x000fe20000000000 */
[C---:B------:R-:W-:Y:S01]  /*35e0*/  IMAD R25, R3.reuse, R0, R28 ;  /* 0x0000000003197224 */ /* 0x040fe200078e021c */
[C---:B------:R-:W-:Y:S01]  /*35f0*/  ISETP.GT.U32.AND P5, PT, R3.reuse, R23, PT ;  /* 0x000000170300720c */ /* 0x040fe20003fa4070 */
[----:B------:R-:W-:Y:S01]  /*3600*/  @!P3 IMAD.MOV R19, RZ, RZ, -R19 ;  /* 0x000000ffff13b224 */ /* 0x000fe200078e0a13 */
[----:B------:R-:W-:Y:S01]  /*3610*/  IABS R28, R27 ;  /* 0x0000001b001c7213 */ /* 0x000fe20000000000 */
[----:B------:R-:W-:Y:S01]  /*3620*/  @!P1 IMAD.MOV R20, RZ, RZ, -R20 ;  /* 0x000000ffff149224 */ /* 0x000fe200078e0a14 */
[----:B------:R-:W-:Y:S01]  /*3630*/  ISETP.GT.U32.AND P3, PT, R3, R24, PT ;  /* 0x000000180300720c */ /* 0x000fe20003f64070 */
[----:B------:R-:W-:Y:S01]  /*3640*/  IMAD.HI.U32 R4, R5, R30, RZ ;  /* 0x0000001e05047227 */ /* 0x000fe200078e00ff */
[C---:B------:R-:W-:Y:S01]  /*3650*/  ISETP.GT.U32.AND P1, PT, R3.reuse, R25, PT ;  /* 0x000000190300720c */ /* 0x040fe20003f24070 */
[----:B------:R-:W-:Y:S01]  /*3660*/  STL [R1+0x4d48], R18 ;  /* 0x004d481201007387 */ /* 0x000fe20000100800 */
[----:B-1----:R-:W-:Y:S01]  /*3670*/  IADD3 R14, R10, 0x1fc, RZ ;  /* 0x000001fc0a0e7810 */ /* 0x002fe20007ffe0ff */
[--C-:B------:R-:W-:Y:S01]  /*3680*/  @!P6 IMAD.IADD R22, R22, 0x1, -R3.reuse ;  /* 0x000000011616e824 */ /* 0x100fe200078e0a03 */
[----:B------:R-:W-:Y:S01]  /*3690*/  ISETP.GT.U32.AND P6, PT, R3, R26, PT ;  /* 0x0000001a0300720c */ /* 0x000fe20003fc4070 */
[----:B------:R-:W-:Y:S01]  /*36a0*/  IMAD.HI.U32 R0, R5, R28, RZ ;  /* 0x0000001c05007227 */ /* 0x000fe200078e00ff */
[-C--:B------:R-:W-:Y:S01]  /*36b0*/  @!P2 IADD3 R21, R21, -R3.reuse, RZ ;  /* 0x800000031515a210 */ /* 0x080fe20007ffe0ff */
[----:B------:R-:W-:Y:S01]  /*36c0*/  STL [R1+0x4d4c], R19 ;  /* 0x004d4c1301007387 */ /* 0x000fe20000100800 */
[----:B------:R-:W-:Y:S01]  /*36d0*/  ISETP.GE.AND P2, PT, R31, RZ, PT ;  /* 0x000000ff1f00720c */ /* 0x000fe20003f46270 */
[--C-:B------:R-:W-:Y:S01]  /*36e0*/  @!P5 IMAD.IADD R23, R23, 0x1, -R3.reuse ;  /* 0x000000011717d824 */ /* 0x100fe200078e0a03 */
[----:B------:R-:W-:Y:S01]  /*36f0*/  ISETP.GE.AND P5, PT, R32, RZ, PT ;  /* 0x000000ff2000720c */ /* 0x000fe20003fa6270 */
[----:B------:R-:W-:Y:S01]  /*3700*/  IMAD.MOV R0, RZ, RZ, -R0 ;  /* 0x000000ffff007224 */ /* 0x000fe200078e0a00 */
[----:B------:R-:W-:Y:S01]  /*3710*/  IADD3 R4, -R4, RZ, RZ ;  /* 0x000000ff04047210 */ /* 0x000fe20007ffe1ff */
[----:B------:R-:W-:Y:S01]  /*3720*/  @!P1 IMAD.IADD R25, R25, 0x1, -R3 ;  /* 0x0000000119199824 */ /* 0x000fe200078e0a03 */
[----:B------:R-:W-:Y:S01]  /*3730*/  @!P3 IADD3 R24, R24, -R3, RZ ;  /* 0x800000031818b210 */ /* 0x000fe20007ffe0ff */
[----:B------:R-:W-:Y:S01]  /*3740*/  @!P0 IMAD.MOV R21, RZ, RZ, -R21 ;  /* 0x000000ffff158224 */ /* 0x000fe200078e0a15 */
[----:B------:R-:W-:Y:S01]  /*3750*/  @!P4 IADD3 R22, -R22, RZ, RZ ;  /* 0x000000ff1616c210 */ /* 0x000fe20007ffe1ff */
[----:B------:R-:W-:Y:S01]  /*3760*/  @!P6 IMAD.IADD R26, R26, 0x1, -R3 ;  /* 0x000000011a1ae824 */ /* 0x000fe200078e0a03 */
[----:B------:R-:W-:Y:S01]  /*3770*/  ISETP.GE.AND P6, PT, R27, RZ, PT ;  /* 0x000000ff1b00720c */ /* 0x000fe20003fc6270 */
[C---:B------:R-:W-:Y:S01]  /*3780*/  IMAD R27, R3.reuse, R0, R28 ;  /* 0x00000000031b7224 */ /* 0x040fe200078e021c */
[C---:B------:R-:W-:Y:S01]  /*3790*/  ISETP.GT.U32.AND P0, PT, R3.reuse, R25, PT ;  /* 0x000000190300720c */ /* 0x040fe20003f04070 */
[C---:B------:R-:W-:Y:S01]  /*37a0*/  IMAD R28, R3.reuse, R4, R30 ;  /* 0x00000004031c7224 */ /* 0x040fe200078e021e */
[C---:B------:R-:W-:Y:S01]  /*37b0*/  ISETP.GT.U32.AND P4, PT, R3.reuse, R26, PT ;  /* 0x0000001a0300720c */ /* 0x040fe20003f84070 */
[----:B------:R-:W-:Y:S01]  /*37c0*/  @!P2 IMAD.MOV R23, RZ, RZ, -R23 ;  /* 0x000000ffff17a224 */ /* 0x000fe200078e0a17 */
[C---:B------:R-:W-:Y:S01]  /*37d0*/  ISETP.GT.U32.AND P2, PT, R3.reuse, R27, PT ;  /* 0x0000001b0300720c */ /* 0x040fe20003f44070 */
[----:B------:R-:W-:Y:S01]  /*37e0*/  @!P5 IMAD.MOV R24, RZ, RZ, -R24 ;  /* 0x000000ffff18d224 */ /* 0x000fe200078e0a18 */
[----:B------:R-:W-:Y:S01]  /*37f0*/  ISETP.GT.U32.AND P5, PT, R3, R28, PT ;  /* 0x0000001c0300720c */ /* 0x000fe20003fa4070 */
[----:B------:R-:W-:Y:S01]  /*3800*/  VIADD R0, R10, 0x37 ;  /* 0x000000370a007836 */ /* 0x000fe20000000000 */
[----:B------:R-:W-:Y:S01]  /*3810*/  ISETP.GE.AND P1, PT, R34, RZ, PT ;  /* 0x000000ff2200720c */ /* 0x000fe20003f26270 */
[C---:B------:R-:W-:Y:S01]  /*3820*/  VIADD R89, R10.reuse, 0x6f ;  /* 0x0000006f0a597836 */ /* 0x040fe20000000000 */
[----:B------:R-:W-:Y:S01]  /*3830*/  ISETP.GE.AND P3, PT, R33, RZ, PT ;  /* 0x000000ff2100720c */ /* 0x000fe20003f66270 */
[C---:B------:R-:W-:Y:S01]  /*3840*/  VIADD R91, R10.reuse, 0x70 ;  /* 0x000000700a5b7836 */ /* 0x040fe20000000000 */
[----:B------:R-:W-:Y:S01]  /*3850*/  IABS R30, R0 ;  /* 0x00000000001e7213 */ /* 0x000fe20000000000 */
[--C-:B------:R-:W-:Y:S01]  /*3860*/  @!P0 IMAD.IADD R25, R25, 0x1, -R3.reuse ;  /* 0x0000000119198824 */ /* 0x100fe200078e0a03 */
[C---:B------:R-:W-:Y:S01]  /*3870*/  IADD3 R4, R10.reuse, 0x38, RZ ;  /* 0x000000380a047810 */ /* 0x040fe20007ffe0ff */
[----:B------:R-:W-:Y:S01]  /*3880*/  VIADD R92, R10, 0x71 ;  /* 0x000000710a5c7836 */ /* 0x000fe20000000000 */
[----:B------:R-:W-:Y:S01]  /*3890*/  @!P4 IADD3 R26, R26, -R3, RZ ;  /* 0x800000031a1ac210 */ /* 0x000fe20007ffe0ff */
[--C-:B------:R-:W-:Y:S01]  /*38a0*/  @!P2 IMAD.IADD R27, R27, 0x1, -R3.reuse ;  /* 0x000000011b1ba824 */ /* 0x100fe200078e0a03 */
[----:B------:R-:W-:Y:S01]  /*38b0*/  ISETP.GE.AND P4, PT, R0, RZ, PT ;  /* 0x000000ff0000720c */ /* 0x000fe20003f86270 */
[--C-:B------:R-:W-:Y:S01]  /*38c0*/  @!P5 IMAD.IADD R28, R28, 0x1, -R3.reuse ;  /* 0x000000011c1cd824 */ /* 0x100fe200078e0a03 */
[----:B------:R-:W-:Y:S01]  /*38d0*/  ISETP.GE.AND P0, PT, R29, RZ, PT ;  /* 0x000000ff1d00720c */ /* 0x000fe20003f06270 */
[----:B------:R-:W-:Y:S01]  /*38e0*/  IMAD.HI.U32 R0, R5, R30, RZ ;  /* 0x0000001e05007227 */ /* 0x000fe200078e00ff */
[----:B------:R-:W-:Y:S01]  /*38f0*/  ISETP.GT.U32.AND P5, PT, R3, R27, PT ;  /* 0x0000001b0300720c */ /* 0x000fe20003fa4070 */
[----:B------:R1:W-:Y:S01]  /*3900*/  STL [R1+0x4d50], R20 ;  /* 0x004d501401007387 */ /* 0x0003e20000100800 */
[----:B------:R-:W-:Y:S01]  /*3910*/  IABS R32, R4 ;  /* 0x0000000400207213 */ /* 0x000fe20000000000 */
[----:B------:R-:W-:Y:S01]  /*3920*/  VIADD R29, R10, 0x39 ;  /* 0x000000390a1d7836 */ /* 0x000fe20000000000 */
[----:B------:R-:W-:Y:S01]  /*3930*/  ISETP.GE.AND P2, PT, R4, RZ, PT ;  /* 0x000000ff0400720c */ /* 0x000fe20003f46270 */
[----:B------:R-:W-:Y:S01]  /*3940*/  IMAD.MOV R0, RZ, RZ, -R0 ;  /* 0x000000ffff007224 */ /* 0x000fe200078e0a00 */
[----:B------:R-:W-:Y:S01]  /*3950*/  @!P3 IADD3 R25, -R25, RZ, RZ ;  /* 0x000000ff1919b210 */ /* 0x000fe20007ffe1ff */
[----:B------:R-:W-:Y:S01]  /*3960*/  @!P1 IMAD.MOV R26, RZ, RZ, -R26 ;  /* 0x000000ffff1a9224 */ /* 0x000fe200078e0a1a */
[----:B------:R-:W-:Y:S01]  /*3970*/  ISETP.GE.AND P1, PT, R29, RZ, PT ;  /* 0x000000ff1d00720c */ /* 0x000fe20003f26270 */
[----:B------:R-:W-:Y:S01]  /*3980*/  IMAD.HI.U32 R4, R5, R32, RZ ;  /* 0x0000002005047227 */ /* 0x000fe200078e00ff */
[----:B------:R-:W-:Y:S01]  /*3990*/  IABS R31, R29 ;  /* 0x0000001d001f7213 */ /* 0x000fe20000000000 */
[----:B------:R-:W-:Y:S01]  /*39a0*/  STL [R1+0x4d54], R21 ;  /* 0x004d541501007387 */ /* 0x000fe20000100800 */
[C---:B------:R-:W-:Y:S01]  /*39b0*/  ISETP.GT.U32.AND P3, PT, R3.reuse, R28, PT ;  /* 0x0000001c0300720c */ /* 0x040fe20003f64070 */
[----:B------:R-:W-:Y:S01]  /*39c0*/  IMAD R29, R3, R0, R30 ;  /* 0x00000000031d7224 */ /* 0x000fe200078e021e */
[----:B------:R-:W-:Y:S01]  /*39d0*/  IADD3 R4, -R4, RZ, RZ ;  /* 0x000000ff04047210 */ /* 0x000fe20007ffe1ff */
[--C-:B------:R-:W-:Y:S01]  /*39e0*/  @!P5 IMAD.IADD R27, R27, 0x1, -R3.reuse ;  /* 0x000000011b1bd824 */ /* 0x100fe200078e0a03 */
[C---:B------:R-:W-:Y:S01]  /*39f0*/  IADD3 R33, R10.reuse, 0x3b, RZ ;  /* 0x0000003b0a217810 */ /* 0x040fe20007ffe0ff */
[C---:B------:R-:W-:Y:S01]  /*3a00*/  VIADD R0, R10.reuse, 0x3a ;  /* 0x0000003a0a007836 */ /* 0x040fe20000000000 */
[C---:B------:R-:W-:Y:S01]  /*3a10*/  ISETP.GT.U32.AND P5, PT, R3.reuse, R29, PT ;  /* 0x0000001d0300720c */ /* 0x040fe20003fa4070 */
[----:B------:R-:W-:Y:S01]  /*3a20*/  IMAD R30, R3, R4, R32 ;  /* 0x00000004031e7224 */ /* 0x000fe200078e0220 */
[----:B------:R-:W-:Y:S01]  /*3a30*/  MOV R4, R31 ;  /* 0x0000001f00047202 */ /* 0x000fe20000000f00 */
[C---:B------:R-:W-:Y:S01]  /*3a40*/  VIADD R93, R10.reuse, 0x72 ;  /* 0x000000720a5d7836 */ /* 0x040fe20000000000 */
[----:B------:R-:W-:Y:S01]  /*3a50*/  @!P6 IADD3 R27, -R27, RZ, RZ ;  /* 0x000000ff1b1be210 */ /* 0x000fe20007ffe1ff */
[----:B------:R-:W-:Y:S01]  /*3a60*/  VIADD R95, R10, 0x77 ;  /* 0x000000770a5f7836 */ /* 0x000fe20000000000 */
[----:B------:R-:W-:Y:S01]  /*3a70*/  ISETP.GT.U32.AND P6, PT, R3, R30, PT ;  /* 0x0000001e0300720c */ /* 0x000fe20003fc4070 */
[--C-:B------:R-:W-:Y:S01]  /*3a80*/  @!P3 IMAD.IADD R28, R28, 0x1, -R3.reuse ;  /* 0x000000011c1cb824 */ /* 0x100fe200078e0a03 */
[----:B------:R-:W-:Y:S01]  /*3a90*/  ISETP.GE.AND P3, PT, R0, RZ, PT ;  /* 0x000000ff0000720c */ /* 0x000fe20003f66270 */
[C---:B------:R-:W-:Y:S01]  /*3aa0*/  VIADD R97, R10.reuse, 0x78 ;  /* 0x000000780a617836 */ /* 0x040fe20000000000 */
[----:B------:R-:W-:Y:S01]  /*3ab0*/  IABS R32, R0 ;  /* 0x0000000000207213 */ /* 0x000fe20000000000 */
[----:B------:R-:W-:Y:S01]  /*3ac0*/  IMAD.HI.U32 R0, R5, R4, RZ ;  /* 0x0000000405007227 */ /* 0x000fe200078e00ff */
[----:B------:R-:W-:Y:S01]  /*3ad0*/  IABS R34, R33 ;  /* 0x0000002100227213 */ /* 0x000fe20000000000 */
[----:B------:R2:W-:Y:S01]  /*3ae0*/  STL [R1+0x4d58], R22 ;  /* 0x004d581601007387 */ /* 0x0005e20000100800 */
[----:B------:R-:W-:Y:S01]  /*3af0*/  IABS R96, R95 ;  /* 0x0000005f00607213 */ /* 0x000fe20000000000 */
[----:B------:R-:W-:Y:S01]  /*3b00*/  @!P5 IMAD.IADD R29, R29, 0x1, -R3 ;  /* 0x000000011d1dd824 */ /* 0x000fe200078e0a03 */
[----:B-1----:R-:W-:Y:S01]  /*3b10*/  IADD3 R20, R10, 0x1f3, RZ ;  /* 0x000001f30a147810 */ /* 0x002fe20007ffe0ff */
[----:B------:R-:W-:Y:S01]  /*3b20*/  IMAD.MOV R31, RZ, RZ, -R0 ;  /* 0x000000ffff1f7224 */ /* 0x000fe200078e0a00 */
[----:B------:R-:W-:Y:S01]  /*3b30*/  STL [R1+0x4d5c], R23 ;  /* 0x004d5c1701007387 */ /* 0x000fe20000100800 */
[----:B------:R-:W-:Y:S01]  /*3b40*/  IMAD.HI.U32 R0, R5, R32, RZ ;  /* 0x0000002005007227 */ /* 0x000fe200078e00ff */
[----:B------:R-:W-:-:S02]  /*3b50*/  ISETP.GT.U32.AND P5, PT, R3, R29, PT ;  /* 0x0000001d0300720c */ /* 0x000fc40003fa4070 */
[----:B------:R-:W-:Y:S01]  /*3b60*/  STL [R1+0x4d60], R24 ;  /* 0x004d601801007387 */ /* 0x000fe20000100800 */
[--C-:B------:R-:W-:Y:S01]  /*3b70*/  @!P6 IMAD.IADD R30, R30, 0x1, -R3.reuse ;  /* 0x000000011e1ee824 */ /* 0x100fe200078e0a03 */
[----:B------:R-:W-:Y:S01]  /*3b80*/  IADD3 R0, -R0, RZ, RZ ;  /* 0x000000ff00007210 */ /* 0x000fe20007ffe1ff */
[----:B------:R-:W-:Y:S01]  /*3b90*/  IMAD R31, R3, R31, R4 ;  /* 0x0000001f031f7224 */ /* 0x000fe200078e0204 */
[----:B------:R-:W-:Y:S01]  /*3ba0*/  STL [R1+0x4d64], R25 ;  /* 0x004d641901007387 */ /* 0x000fe20000100800 */
[----:B------:R-:W-:Y:S01]  /*3bb0*/  IMAD.HI.U32 R4, R5, R36, RZ ;  /* 0x0000002405047227 */ /* 0x000fe200078e00ff */
[C---:B------:R-:W-:Y:S02]  /*3bc0*/  ISETP.GT.U32.AND P6, PT, R3.reuse, R30, PT ;  /* 0x0000001e0300720c */ /* 0x040fe40003fc4070 */
[----:B------:R1:W-:Y:S01]  /*3bd0*/  STL [R1+0x4d68], R26 ;  /* 0x004d681a01007387 */ /* 0x0003e20000100800 */
[----:B------:R-:W-:Y:S01]  /*3be0*/  IMAD R32, R3, R0, R32 ;  /* 0x0000000003207224 */ /* 0x000fe200078e0220 */
[----:B--2---:R-:W-:Y:S01]  /*3bf0*/  IADD3 R22, R10, 0x1f1, RZ ;  /* 0x000001f10a167810 */ /* 0x004fe20007ffe0ff */
[----:B------:R-:W-:Y:S01]  /*3c00*/  IMAD.HI.U32 R0, R5, R34, RZ ;  /* 0x0000002205007227 */ /* 0x000fe200078e00ff */
[----:B------:R-:W-:Y:S01]  /*3c10*/  @!P5 IADD3 R29, R29, -R3, RZ ;  /* 0x800000031d1dd210 */ /* 0x000fe20007ffe0ff */
[----:B------:R-:W-:Y:S01]  /*3c20*/  STL [R1+0x4d6c], R27 ;  /* 0x004d6c1b01007387 */ /* 0x000fe20000100800 */
[----:B------:R-:W-:Y:S01]  /*3c30*/  ISETP.GT.U32.AND P5, PT, R3, R31, PT ;  /* 0x0000001f0300720c */ /* 0x000fe20003fa4070 */
[----:B------:R-:W-:Y:S01]  /*3c40*/  IMAD.MOV R0, RZ, RZ, -R0 ;  /* 0x000000ffff007224 */ /* 0x000fe200078e0a00 */
[----:B------:R-:W-:Y:S01]  /*3c50*/  @!P4 IADD3 R29, -R29, RZ, RZ ;  /* 0x000000ff1d1dc210 */ /* 0x000fe20007ffe1ff */
[----:B------:R-:W-:Y:S01]  /*3c60*/  @!P0 IMAD.MOV R28, RZ, RZ, -R28 ;  /* 0x000000ffff1c8224 */ /* 0x000fe200078e0a1c */
[----:B------:R-:W-:Y:S01]  /*3c70*/  ISETP.GE.AND P0, PT, R33, RZ, PT ;  /* 0x000000ff2100720c */ /* 0x000fe20003f06270 */
[----:B------:R-:W-:Y:S01]  /*3c80*/  IMAD.MOV R4, RZ, RZ, -R4 ;  /* 0x000000ffff047224 */ /* 0x000fe200078e0a04 */
[C---:B------:R-:W-:Y:S01]  /*3c90*/  ISETP.GT.U32.AND P4, PT, R3.reuse, R32, PT ;  /* 0x000000200300720c */ /* 0x040fe20003f84070 */
[C---:B------:R-:W-:Y:S01]  /*3ca0*/  IMAD R33, R3.reuse, R0, R34 ;  /* 0x0000000003217224 */ /* 0x040fe200078e0222 */
[----:B------:R2:W-:Y:S01]  /*3cb0*/  STL [R1+0x4d70], R28 ;  /* 0x004d701c01007387 */ /* 0x0005e20000100800 */
[C---:B------:R-:W-:Y:S01]  /*3cc0*/  IMAD R34, R3.reuse, R4, R36 ;  /* 0x0000000403227224 */ /* 0x040fe200078e0224 */
[----:B------:R-:W-:Y:S01]  /*3cd0*/  IABS R36, R41 ;  /* 0x0000002900247213 */ /* 0x000fe20000000000 */
[--C-:B------:R-:W-:Y:S01]  /*3ce0*/  @!P6 IMAD.IADD R30, R30, 0x1, -R3.reuse ;  /* 0x000000011e1ee824 */ /* 0x100fe200078e0a03 */
[----:B------:R-:W-:Y:S01]  /*3cf0*/  ISETP.GT.U32.AND P6, PT, R3, R33, PT ;  /* 0x000000210300720c */ /* 0x000fe20003fc4070 */
[----:B------:R-:W-:Y:S01]  /*3d00*/  @!P5 IMAD.IADD R31, R31, 0x1, -R3 ;  /* 0x000000011f1fd824 */ /* 0x000fe200078e0a03 */
[----:B------:R-:W-:Y:S01]  /*3d10*/  ISETP.GT.U32.AND P5, PT, R3, R34, PT ;  /* 0x000000220300720c */ /* 0x000fe20003fa4070 */
[----:B------:R-:W-:Y:S01]  /*3d20*/  IMAD.HI.U32 R0, R5, R38, RZ ;  /* 0x0000002605007227 */ /* 0x000fe200078e00ff */
[----:B------:R-:W-:Y:S01]  /*3d30*/  STL [R1+0x4d74], R29 ;  /* 0x004d741d01007387 */ /* 0x000fe20000100800 */
[----:B-1----:R-:W-:-:S02]  /*3d40*/  IADD3 R26, R10, 0x1ed, RZ ;  /* 0x000001ed0a1a7810 */ /* 0x002fc40007ffe0ff */
[----:B------:R-:W-:Y:S01]  /*3d50*/  IMAD.MOV R0, RZ, RZ, -R0 ;  /* 0x000000ffff007224 */ /* 0x000fe200078e0a00 */
[----:B--2---:R-:W-:Y:S01]  /*3d60*/  IADD3 R28, R10, 0x1eb, RZ ;  /* 0x000001eb0a1c7810 */ /* 0x004fe20007ffe0ff */
[--C-:B------:R-:W-:Y:S01]  /*3d70*/  @!P4 IMAD.IADD R32, R32, 0x1, -R3.reuse ;  /* 0x000000012020c824 */ /* 0x100fe200078e0a03 */
[C---:B------:R-:W-:Y:S01]  /*3d80*/  ISETP.GT.U32.AND P4, PT, R3.reuse, R31, PT ;  /* 0x0000001f0300720c */ /* 0x040fe20003f84070 */
[----:B------:R-:W-:Y:S01]  /*3d90*/  IMAD R35, R3, R0, R38 ;  /* 0x0000000003237224 */ /* 0x000fe200078e0226 */
[----:B------:R-:W-:Y:S01]  /*3da0*/  IABS R38, R43 ;  /* 0x0000002b00267213 */ /* 0x000fe20000000000 */
[--C-:B------:R-:W-:Y:S01]  /*3db0*/  @!P6 IMAD.IADD R33, R33, 0x1, -R3.reuse ;  /* 0x000000012121e824 */ /* 0x100fe200078e0a03 */
[----:B------:R-:W-:Y:S01]  /*3dc0*/  ISETP.GT.U32.AND P6, PT, R3, R32, PT ;  /* 0x000000200300720c */ /* 0x000fe20003fc4070 */
[----:B------:R-:W-:Y:S01]  /*3dd0*/  IMAD.HI.U32 R0, R5, R36, RZ ;  /* 0x0000002405007227 */ /* 0x000fe200078e00ff */
[----:B------:R-:W-:Y:S02]  /*3de0*/  @!P5 IADD3 R34, R34, -R3, RZ ;  /* 0x800000032222d210 */ /* 0x000fe40007ffe0ff */
[C---:B------:R-:W-:Y:S01]  /*3df0*/  ISETP.GT.U32.AND P5, PT, R3.reuse, R33, PT ;  /* 0x000000210300720c */ /* 0x040fe20003fa4070 */
[----:B------:R-:W-:Y:S01]  /*3e00*/  IMAD.MOV R0, RZ, RZ, -R0 ;  /* 0x000000ffff007224 */ /* 0x000fe200078e0a00 */
[----:B------:R-:W-:Y:S01]  /*3e10*/  IADD3 R18, R10, 0x1f5, RZ ;  /* 0x000001f50a127810 */ /* 0x000fe20007ffe0ff */
[----:B------:R-:W-:Y:S01]  /*3e20*/  @!P2 IMAD.MOV R30, RZ, RZ, -R30 ;  /* 0x000000ffff1ea224 */ /* 0x000fe200078e0a1e */
[C---:B------:R-:W-:Y:S01]  /*3e30*/  ISETP.GT.U32.AND P2, PT, R3.reuse, R34, PT ;  /* 0x000000220300720c */ /* 0x040fe20003f44070 */
[----:B------:R-:W-:Y:S01]  /*3e40*/  IMAD R36, R3, R0, R36 ;  /* 0x0000000003247224 */ /* 0x000fe200078e0224 */
[----:B------:R-:W-:Y:S01]  /*3e50*/  @!P4 IADD3 R31, R31, -R3, RZ ;  /* 0x800000031f1fc210 */ /* 0x000fe20007ffe0ff */
[----:B------:R-:W-:Y:S01]  /*3e60*/  IMAD.HI.U32 R0, R5, R38, RZ ;  /* 0x0000002605007227 */ /* 0x000fe200078e00ff */
[----:B------:R-:W-:Y:S01]  /*3e70*/  ISETP.GT.U32.AND P4, PT, R3, R35, PT ;  /* 0x000000230300720c */ /* 0x000fe20003f84070 */
[----:B------:R1:W-:Y:S02]  /*3e80*/  STL [R1+0x4d78], R30 ;  /* 0x004d781e01007387 */ /* 0x0003e40000100800 */
[----:B------:R-:W-:Y:S01]  /*3e90*/  @!P6 IMAD.IADD R32, R32, 0x1, -R3 ;  /* 0x000000012020e824 */ /* 0x000fe200078e0a03 */
[----:B------:R-:W-:Y:S01]  /*3ea0*/  ISETP.GE.AND P6, PT, R37, RZ, PT ;  /* 0x000000ff2500720c */ /* 0x000fe20003fc6270 */
[----:B------:R-:W-:Y:S01]  /*3eb0*/  IMAD.HI.U32 R4, R5, R40, RZ ;  /* 0x0000002805047227 */ /* 0x000fe200078e00ff */
[----:B------:R-:W-:-:S02]  /*3ec0*/  @!P5 IADD3 R33, R33, -R3, RZ ;  /* 0x800000032121d210 */ /* 0x000fc40007ffe0ff */
[----:B------:R-:W-:Y:S01]  /*3ed0*/  ISETP.GT.U32.AND P5, PT, R3, R36, PT ;  /* 0x000000240300720c */ /* 0x000fe20003fa4070 */
[----:B------:R-:W-:Y:S01]  /*3ee0*/  IMAD.MOV R0, RZ, RZ, -R0 ;  /* 0x000000ffff007224 */ /* 0x000fe200078e0a00 */
[----:B------:R-:W-:Y:S01]  /*3ef0*/  IADD3 R4, -R4, RZ, RZ ;  /* 0x000000ff04047210 */ /* 0x000fe20007ffe1ff */
[--C-:B------:R-:W-:Y:S01]  /*3f00*/  @!P2 IMAD.IADD R34, R34, 0x1, -R3.reuse ;  /* 0x000000012222a824 */ /* 0x100fe200078e0a03 */
[----:B------:R-:W-:Y:S01]  /*3f10*/  ISETP.GE.AND P2, PT, R39, RZ, PT ;  /* 0x000000ff2700720c */ /* 0x000fe20003f46270 */
[----:B------:R-:W-:Y:S01]  /*3f20*/  IMAD R37, R3, R0, R38 ;  /* 0x0000000003257224 */ /* 0x000fe200078e0226 */
[----:B------:R-:W-:Y:S01]  /*3f30*/  @!P3 IADD3 R32, -R32, RZ, RZ ;  /* 0x000000ff2020b210 */ /* 0x000fe20007ffe1ff */
[----:B------:R-:W-:Y:S01]  /*3f40*/  IMAD.HI.U32 R0, R5, R42, RZ ;  /* 0x0000002a05007227 */ /* 0x000fe200078e00ff */
[----:B-1----:R-:W-:Y:S02]  /*3f50*/  IADD3 R30, R10, 0x1e9, RZ ;  /* 0x000001e90a1e7810 */ /* 0x002fe40007ffe0ff */
[----:B------:R-:W-:Y:S01]  /*3f60*/  ISETP.GT.U32.AND P3, PT, R3, R37, PT ;  /* 0x000000250300720c */ /* 0x000fe20003f64070 */
[----:B------:R-:W-:Y:S01]  /*3f70*/  @!P4 IMAD.IADD R35, R35, 0x1, -R3 ;  /* 0x000000012323c824 */ /* 0x000fe200078e0a03 */
[----:B------:R-:W-:Y:S01]  /*3f80*/  ISETP.GE.AND P4, PT, R41, RZ, PT ;  /* 0x000000ff2900720c */ /* 0x000fe20003f86270 */
[----:B------:R-:W-:Y:S01]  /*3f90*/  IMAD R38, R3, R4, R40 ;  /* 0x0000000403267224 */ /* 0x000fe200078e0228 */
[----:B------:R-:W-:Y:S01]  /*3fa0*/  @!P5 IADD3 R36, R36, -R3, RZ ;  /* 0x800000032424d210 */ /* 0x000fe20007ffe0ff */
[----:B------:R-:W-:-:S02]  /*3fb0*/  IMAD.MOV R0, RZ, RZ, -R0 ;  /* 0x000000ffff007224 */ /* 0x000fc400078e0a00 */
[----:B------:R-:W-:Y:S01]  /*3fc0*/  @!P1 IMAD.MOV R31, RZ, RZ, -R31 ;  /* 0x000000ffff1f9224 */ /* 0x000fe200078e0a1f */
[C---:B------:R-:W-:Y:S01]  /*3fd0*/  ISETP.GT.U32.AND P5, PT, R3.reuse, R36, PT ;  /* 0x000000240300720c */ /* 0x040fe20003fa4070 */
[----:B------:R-:W-:Y:S01]  /*3fe0*/  @!P6 IMAD.MOV R34, RZ, RZ, -R34 ;  /* 0x000000ffff22e224 */ /* 0x000fe200078e0a22 */
[C---:B------:R-:W-:Y:S01]  /*3ff0*/  ISETP.GT.U32.AND P1, PT, R3.reuse, R35, PT ;  /* 0x000000230300720c */ /* 0x040fe20003f24070 */
[C---:B------:R-:W-:Y:S01]  /*4000*/  IMAD R39, R3.reuse, R0, R42 ;  /* 0x0000000003277224 */ /* 0x040fe200078e022a */
[----:B------:R-:W-:Y:S01]  /*4010*/  ISETP.GT.U32.AND P6, PT, R3, R38, PT ;  /* 0x000000260300720c */ /* 0x000fe20003fc4070 */
[C---:B------:R-:W-:Y:S01]  /*4020*/  VIADD R41, R10.reuse, 0x42 ;  /* 0x000000420a297836 */ /* 0x040fe20000000000 */
[----:B------:R-:W-:Y:S01]  /*4030*/  @!P3 IADD3 R37, R37, -R3, RZ ;  /* 0x800000032525b210 */ /* 0x000fe20007ffe0ff */
[----:B------:R-:W-:Y:S01]  /*4040*/  @!P0 IMAD.MOV R33, RZ, RZ, -R33 ;  /* 0x000000ffff218224 */ /* 0x000fe200078e0a21 */
[----:B------:R-:W-:Y:S01]  /*4050*/  ISETP.GE.AND P0, PT, R43, RZ, PT ;  /* 0x000000ff2b00720c */ /* 0x000fe20003f06270 */
[C---:B------:R-:W-:Y:S01]  /*4060*/  VIADD R43, R10.reuse, 0x43 ;  /* 0x000000430a2b7836 */ /* 0x040fe20000000000 */
[----:B------:R-:W-:Y:S01]  /*4070*/  IABS R40, R41 ;  /* 0x0000002900287213 */ /* 0x000fe20000000000 */
[----:B------:R-:W-:Y:S01]  /*4080*/  VIADD R101, R10, 0x7a ;  /* 0x0000007a0a657836 */ /* 0x000fe20000000000 */
[----:B------:R-:W-:Y:S01]  /*4090*/  ISETP.GE.AND P3, PT, R45, RZ, PT ;  /* 0x000000ff2d00720c */ /* 0x000fe20003f66270 */
[--C-:B------:R-:W-:Y:S01]  /*40a0*/  @!P5 IMAD.IADD R36, R36, 0x1, -R3.reuse ;  /* 0x000000012424d824 */ /* 0x100fe200078e0a03 */
[----:B------:R-:W-:Y:S01]  /*40b0*/  ISETP.GT.U32.AND P5, PT, R3, R39, PT ;  /* 0x000000270300720c */ /* 0x000fe20003fa4070 */
[----:B------:R-:W-:Y:S01]  /*40c0*/  IMAD.HI.U32 R0, R5, R40, RZ ;  /* 0x0000002805007227 */ /* 0x000fe200078e00ff */
[----:B------:R-:W-:Y:S01]  /*40d0*/  @!P1 IADD3 R35, R35, -R3, RZ ;  /* 0x8000000323239210 */ /* 0x000fe20007ffe0ff */
[----:B------:R-:W-:Y:S01]  /*40e0*/  STL [R1+0x4d7c], R31 ;  /* 0x004d7c1f01007387 */ /* 0x000fe20000100800 */
[----:B------:R-:W-:Y:S01]  /*40f0*/  IABS R42, R43 ;  /* 0x0000002b002a7213 */ /* 0x000fe20000000000 */
[--C-:B------:R-:W-:Y:S01]  /*4100*/  @!P6 IMAD.IADD R38, R38, 0x1, -R3.reuse ;  /* 0x000000012626e824 */ /* 0x100fe200078e0a03 */
[----:B------:R-:W-:Y:S01]  /*4110*/  @!P2 IADD3 R35, -R35, RZ, RZ ;  /* 0x000000ff2323a210 */ /* 0x000fe20007ffe1ff */
[----:B------:R-:W-:Y:S01]  /*4120*/  IMAD.MOV R4, RZ, RZ, -R0 ;  /* 0x000000ffff047224 */ /* 0x000fe200078e0a00 */
[----:B------:R-:W-:Y:S01]  /*4130*/  ISETP.GT.U32.AND P6, PT, R3, R37, PT ;  /* 0x000000250300720c */ /* 0x000fe20003fc4070 */
[----:B------:R-:W-:Y:S01]  /*4140*/  IMAD.HI.U32 R0, R5, R42, RZ ;  /* 0x0000002a05007227 */ /* 0x000fe200078e00ff */
[----:B------:R-:W-:Y:S01]  /*4150*/  ISETP.GT.U32.AND P2, PT, R3, R38, PT ;  /* 0x000000260300720c */ /* 0x000fe20003f44070 */
[----:B------:R1:W-:Y:S01]  /*4160*/  STL [R1+0x4d80], R32 ;  /* 0x004d802001007387 */ /* 0x0003e20000100800 */
[----:B------:R-:W-:Y:S01]  /*4170*/  ISETP.GE.AND P1, PT, R44, RZ, PT ;  /* 0x000000ff2c00720c */ /* 0x000fe20003f26270 */
[----:B------:R-:W-:Y:S01]  /*4180*/  IMAD.MOV R0, RZ, RZ, -R0 ;  /* 0x000000ffff007224 */ /* 0x000fe200078e0a00 */
[----:B------:R-:W-:Y:S01]  /*4190*/  @!P5 IADD3 R39, R39, -R3, RZ ;  /* 0x800000032727d210 */ /* 0x000fe20007ffe0ff */
[C---:B------:R-:W-:Y:S01]  /*41a0*/  VIADD R45, R10.reuse, 0x44 ;  /* 0x000000440a2d7836 */ /* 0x040fe20000000000 */
[----:B------:R-:W-:Y:S01]  /*41b0*/  IABS R98, R101 ;  /* 0x0000006500627213 */ /* 0x000fe20000000000 */
[C---:B------:R-:W-:Y:S01]  /*41c0*/  IMAD R40, R3.reuse, R4, R40 ;  /* 0x0000000403287224 */ /* 0x040fe200078e0228 */
[----:B------:R-:W-:Y:S01]  /*41d0*/  ISETP.GT.U32.AND P5, PT, R3, R39, PT ;  /* 0x000000270300720c */ /* 0x000fe20003fa4070 */
[----:B------:R-:W-:Y:S01]  /*41e0*/  IMAD.HI.U32 R4, R5, R46, RZ ;  /* 0x0000002e05047227 */ /* 0x000fe200078e00ff */
[----:B------:R-:W-:Y:S01]  /*41f0*/  IABS R44, R45 ;  /* 0x0000002d002c7213 */ /* 0x000fe20000000000 */
[----:B------:R-:W-:Y:S01]  /*4200*/  STL [R1+0x4d84], R33 ;  /* 0x004d842101007387 */ /* 0x000fe20000100800 */
[----:B-1----:R-:W-:Y:S01]  /*4210*/  IADD3 R32, R10, 0x1e7, RZ ;  /* 0x000001e70a207810 */ /* 0x002fe20007ffe0ff */
[--C-:B------:R-:W-:Y:S01]  /*4220*/  @!P6 IMAD.IADD R37, R37, 0x1, -R3.reuse ;  /* 0x000000012525e824 */ /* 0x100fe200078e0a03 */
[----:B------:R-:W-:Y:S01]  /*4230*/  @!P2 IADD3 R38, R38, -R3, RZ ;  /* 0x800000032626a210 */ /* 0x000fe20007ffe0ff */
[----:B------:R-:W-:Y:S01]  /*4240*/  IMAD.MOV R4, RZ, RZ, -R4 ;  /* 0x000000ffff047224 */ /* 0x000fe200078e0a04 */
[----:B------:R-:W-:Y:S01]  /*4250*/  ISETP.GE.AND P2, PT, R41, RZ, PT ;  /* 0x000000ff2900720c */ /* 0x000fe20003f46270 */
[C---:B------:R-:W-:Y:S01]  /*4260*/  IMAD R41, R3.reuse, R0, R42 ;  /* 0x0000000003297224 */ /* 0x040fe200078e022a */
[----:B------:R-:W-:Y:S01]  /*4270*/  ISETP.GT.U32.AND P6, PT, R3, R40, PT ;  /* 0x000000280300720c */ /* 0x000fe20003fc4070 */
[----:B------:R-:W-:Y:S01]  /*4280*/  IMAD.HI.U32 R0, R5, R44, RZ ;  /* 0x0000002c05007227 */ /* 0x000fe200078e00ff */
[----:B------:R-:W-:Y:S03]  /*4290*/  STL [R1+0x4d88], R34 ;  /* 0x004d882201007387 */ /* 0x000fe60000100800 */
[----:B------:R-:W-:Y:S01]  /*42a0*/  @!P5 IMAD.IADD R39, R39, 0x1, -R3 ;  /* 0x000000012727d824 */ /* 0x000fe200078e0a03 */
[----:B------:R-:W-:Y:S01]  /*42b0*/  ISETP.GT.U32.AND P5, PT, R3, R41, PT ;  /* 0x000000290300720c */ /* 0x000fe20003fa4070 */
[----:B------:R-:W-:Y:S01]  /*42c0*/  @!P0 IMAD.MOV R37, RZ, RZ, -R37 ;  /* 0x000000ffff258224 */ /* 0x000fe200078e0a25 */
[----:B------:R-:W-:Y:S01]  /*42d0*/  IADD3 R0, -R0, RZ, RZ ;  /* 0x000000ff00007210 */ /* 0x000fe20007ffe1ff */
[----:B------:R-:W-:Y:S01]  /*42e0*/  @!P4 IMAD.MOV R36, RZ, RZ, -R36 ;  /* 0x000000ffff24c224 */ /* 0x000fe200078e0a24 */
[----:B------:R-:W-:Y:S01]  /*42f0*/  @!P3 IADD3 R39, -R39, RZ, RZ ;  /* 0x000000ff2727b210 */ /* 0x000fe20007ffe1ff */
[----:B------:R-:W-:Y:S01]  /*4300*/  @!P1 IMAD.MOV R38, RZ, RZ, -R38 ;  /* 0x000000ffff269224 */ /* 0x000fe200078e0a26 */
[----:B------:R-:W-:Y:S01]  /*4310*/  ISETP.GE.AND P1, PT, R45, RZ, PT ;  /* 0x000000ff2d00720c */ /* 0x000fe20003f26270 */
[----:B------:R-:W-:Y:S01]  /*4320*/  IMAD R42, R3, R0, R44 ;  /* 0x00000000032a7224 */ /* 0x000fe200078e022c */
[----:B------:R-:W-:Y:S01]  /*4330*/  STL [R1+0x4d8c], R35 ;  /* 0x004d8c2301007387 */ /* 0x000fe20000100800 */
[----:B------:R-:W-:-:S03]  /*4340*/  IMAD.HI.U32 R0, R5, R48, RZ ;  /* 0x0000003005007227 */ /* 0x000fc600078e00ff */
[----:B------:R-:W-:Y:S01]  /*4350*/  ISETP.GT.U32.AND P0, PT, R3, R42, PT ;  /* 0x0000002a0300720c */ /* 0x000fe20003f04070 */
[--C-:B------:R-:W-:Y:S01]  /*4360*/  @!P5 IMAD.IADD R41, R41, 0x1, -R3.reuse ;  /* 0x000000012929d824 */ /* 0x100fe200078e0a03 */
[----:B------:R-:W-:Y:S01]  /*4370*/  IADD3 R0, -R0, RZ, RZ ;  /* 0x000000ff00007210 */ /* 0x000fe20007ffe1ff */
[--C-:B------:R-:W-:Y:S01]  /*4380*/  @!P6 IMAD.IADD R40, R40, 0x1, -R3.reuse ;  /* 0x000000012828e824 */ /* 0x100fe200078e0a03 */
[----:B------:R-:W-:Y:S01]  /*4390*/  ISETP.GE.AND P6, PT, R43, RZ, PT ;  /* 0x000000ff2b00720c */ /* 0x000fe20003fc6270 */
[C---:B------:R-:W-:Y:S01]  /*43a0*/  IMAD R43, R3.reuse, R4, R46 ;  /* 0x00000004032b7224 */ /* 0x040fe200078e022e */
[C---:B------:R-:W-:Y:S01]  /*43b0*/  ISETP.GT.U32.AND P5, PT, R3.reuse, R41, PT ;  /* 0x000000290300720c */ /* 0x040fe20003fa4070 */
[C---:B------:R-:W-:Y:S01]  /*43c0*/  IMAD R44, R3.reuse, R0, R48 ;  /* 0x00000000032c7224 */ /* 0x040fe200078e0230 */
[C---:B------:R-:W-:Y:S01]  /*43d0*/  ISETP.GT.U32.AND P4, PT, R3.reuse, R40, PT ;  /* 0x000000280300720c */ /* 0x040fe20003f84070 */
[C---:B------:R-:W-:Y:S01]  /*43e0*/  VIADD R103, R10.reuse, 0x7c ;  /* 0x0000007c0a677836 */ /* 0x040fe20000000000 */
[----:B------:R-:W-:Y:S01]  /*43f0*/  ISETP.GT.U32.AND P3, PT, R3, R43, PT ;  /* 0x0000002b0300720c */ /* 0x000fe20003f64070 */
[----:B------:R-:W-:Y:S01]  /*4400*/  VIADD R111, R10, 0x83 ;  /* 0x000000830a6f7836 */ /* 0x000fe20000000000 */
[----:B------:R-:W-:Y:S01]  /*4410*/  IABS R4, R50 ;  /* 0x0000003200047213 */ /* 0x000fe20000000000 */
[----:B------:R-:W-:Y:S01]  /*4420*/  @!P0 IMAD.IADD R42, R42, 0x1, -R3 ;  /* 0x000000012a2a8824 */ /* 0x000fe200078e0a03 */
[----:B------:R-:W-:Y:S01]  /*4430*/  ISETP.GE.AND P0, PT, R49, RZ, PT ;  /* 0x000000ff3100720c */ /* 0x000fe20003f06270 */
[----:B------:R-:W-:Y:S01]  /*4440*/  VIADD R49, R10, 0x49 ;  /* 0x000000490a317836 */ /* 0x000fe20000000000 */
[----:B------:R-:W-:Y:S01]  /*4450*/  IABS R48, R51 ;  /* 0x0000003300307213 */ /* 0x000fe20000000000 */
[----:B------:R-:W-:Y:S01]  /*4460*/  IMAD.HI.U32 R0, R5, R4, RZ ;  /* 0x0000000405007227 */ /* 0x000fe200078e00ff */
[----:B------:R1:W-:Y:S01]  /*4470*/  STL [R1+0x4d90], R36 ;  /* 0x004d902401007387 */ /* 0x0003e20000100800 */
[----:B------:R-:W-:-:S02]  /*4480*/  @!P5 IADD3 R41, R41, -R3, RZ ;  /* 0x800000032929d210 */ /* 0x000fc40007ffe0ff */
[----:B------:R-:W-:Y:S01]  /*4490*/  ISETP.GT.U32.AND P5, PT, R3, R44, PT ;  /* 0x0000002c0300720c */ /* 0x000fe20003fa4070 */
[--C-:B------:R-:W-:Y:S01]  /*44a0*/  @!P4 IMAD.IADD R40, R40, 0x1, -R3.reuse ;  /* 0x000000012828c824 */ /* 0x100fe200078e0a03 */
[----:B------:R-:W-:Y:S01]  /*44b0*/  ISETP.GE.AND P4, PT, R47, RZ, PT ;  /* 0x000000ff2f00720c */ /* 0x000fe20003f86270 */
[----:B------:R-:W-:Y:S01]  /*44c0*/  @!P3 IMAD.IADD R43, R43, 0x1, -R3 ;  /* 0x000000012b2bb824 */ /* 0x000fe200078e0a03 */
[C---:B------:R-:W-:Y:S01]  /*44d0*/  ISETP.GT.U32.AND P3, PT, R3.reuse, R42, PT ;  /* 0x0000002a0300720c */ /* 0x040fe20003f64070 */
[----:B------:R-:W-:Y:S01]  /*44e0*/  VIADD R47, R10, 0x48 ;  /* 0x000000480a2f7836 */ /* 0x000fe20000000000 */
[----:B------:R-:W-:Y:S01]  /*44f0*/  IADD3 R0, -R0, RZ, RZ ;  /* 0x000000ff00007210 */ /* 0x000fe20007ffe1ff */
[----:B------:R-:W-:Y:S01]  /*4500*/  @!P2 IMAD.MOV R40, RZ, RZ, -R40 ;  /* 0x000000ffff28a224 */ /* 0x000fe200078e0a28 */
[C---:B------:R-:W-:Y:S01]  /*4510*/  ISETP.GT.U32.AND P2, PT, R3.reuse, R43, PT ;  /* 0x0000002b0300720c */ /* 0x040fe20003f44070 */
[----:B------:R-:W-:Y:S01]  /*4520*/  @!P6 IMAD.MOV R41, RZ, RZ, -R41 ;  /* 0x000000ffff29e224 */ /* 0x000fe200078e0a29 */
[----:B------:R-:W-:Y:S01]  /*4530*/  IABS R46, R47 ;  /* 0x0000002f002e7213 */ /* 0x000fe20000000000 */
[----:B------:R-:W-:Y:S01]  /*4540*/  IMAD R45, R3, R0, R4 ;  /* 0x00000000032d7224 */ /* 0x000fe200078e0204 */
[----:B------:R-:W-:Y:S01]  /*4550*/  IABS R4, R49 ;  /* 0x0000003100047213 */ /* 0x000fe20000000000 */
[----:B------:R-:W-:Y:S01]  /*4560*/  VIADD R112, R10, 0x84 ;  /* 0x000000840a707836 */ /* 0x000fe20000000000 */
[-C--:B------:R-:W-:Y:S01]  /*4570*/  @!P5 IADD3 R44, R44, -R3.reuse, RZ ;  /* 0x800000032c2cd210 */ /* 0x080fe20007ffe0ff */
[----:B------:R-:W-:Y:S01]  /*4580*/  IMAD.HI.U32 R0, R5, R46, RZ ;  /* 0x0000002e05007227 */ /* 0x000fe200078e00ff */
[----:B------:R-:W-:Y:S01]  /*4590*/  ISETP.GE.AND P6, PT, R50, RZ, PT ;  /* 0x000000ff3200720c */ /* 0x000fe20003fc6270 */
[----:B------:R-:W-:Y:S01]  /*45a0*/  STL [R1+0x4d94], R37 ;  /* 0x004d942501007387 */ /* 0x000fe20000100800 */
[----:B------:R-:W-:Y:S01]  /*45b0*/  ISETP.GT.U32.AND P5, PT, R3, R44, PT ;  /* 0x0000002c0300720c */ /* 0x000fe20003fa4070 */
[----:B------:R-:W-:Y:S01]  /*45c0*/  IMAD.MOV R0, RZ, RZ, -R0 ;  /* 0x000000ffff007224 */ /* 0x000fe200078e0a00 */
[----:B------:R-:W-:Y:S01]  /*45d0*/  @!P3 IADD3 R42, R42, -R3, RZ ;  /* 0x800000032a2ab210 */ /* 0x000fe20007ffe0ff */
[--C-:B------:R-:W-:Y:S01]  /*45e0*/  @!P2 IMAD.IADD R43, R43, 0x1, -R3.reuse ;  /* 0x000000012b2ba824 */ /* 0x100fe200078e0a03 */
[C---:B------:R-:W-:Y:S01]  /*45f0*/  ISETP.GT.U32.AND P3, PT, R3.reuse, R45, PT ;  /* 0x0000002d0300720c */ /* 0x040fe20003f64070 */
[----:B------:R-:W-:Y:S01]  /*4600*/  IMAD R46, R3, R0, R46 ;  /* 0x00000000032e7224 */ /* 0x000fe200078e022e */
[----:B------:R-:W-:Y:S01]  /*4610*/  IABS R50, R52 ;  /* 0x0000003400327213 */ /* 0x000fe20000000000 */
[----:B------:R-:W-:Y:S01]  /*4620*/  IMAD.HI.U32 R0, R5, R4, RZ ;  /* 0x0000000405007227 */ /* 0x000fe200078e00ff */
[----:B------:R-:W-:Y:S01]  /*4630*/  ISETP.GE.AND P2, PT, R47, RZ, PT ;  /* 0x000000ff2f00720c */ /* 0x000fe20003f46270 */
[----:B------:R-:W-:Y:S01]  /*4640*/  STL [R1+0x4d98], R38 ;  /* 0x004d982601007387 */ /* 0x000fe20000100800 */
[----:B------:R-:W-:Y:S01]  /*4650*/  @!P4 IADD3 R43, -R43, RZ, RZ ;  /* 0x000000ff2b2bc210 */ /* 0x000fe20007ffe1ff */
[----:B------:R-:W-:Y:S01]  /*4660*/  IMAD.MOV R0, RZ, RZ, -R0 ;  /* 0x000000ffff007224 */ /* 0x000fe200078e0a00 */
[----:B------:R-:W-:Y:S01]  /*4670*/  IABS R107, R112 ;  /* 0x00000070006b7213 */ /* 0x000fe20000000000 */
[--C-:B------:R-:W-:Y:S01]  /*4680*/  @!P5 IMAD.IADD R44, R44, 0x1, -R3.reuse ;  /* 0x000000012c2cd824 */ /* 0x100fe200078e0a03 */
[----:B------:R-:W-:Y:S01]  /*4690*/  ISETP.GT.U32.AND P5, PT, R3, R46, PT ;  /* 0x0000002e0300720c */ /* 0x000fe20003fa4070 */
[----:B------:R-:W-:Y:S01]  /*46a0*/  @!P1 IMAD.MOV R42, RZ, RZ, -R42 ;  /* 0x000000ffff2a9224 */ /* 0x000fe200078e0a2a */
[----:B------:R-:W-:Y:S01]  /*46b0*/  STL [R1+0x4d9c], R39 ;  /* 0x004d9c2701007387 */ /* 0x000fe20000100800 */
[----:B------:R-:W-:Y:S01]  /*46c0*/  @!P3 IADD3 R45, R45, -R3, RZ ;  /* 0x800000032d2db210 */ /* 0x000fe20007ffe0ff */
[----:B------:R-:W-:Y:S01]  /*46d0*/  IMAD R47, R3, R0, R4 ;  /* 0x00000000032f7224 */ /* 0x000fe200078e0204 */
[----:B------:R-:W-:Y:S01]  /*46e0*/  ISETP.GE.AND P3, PT, R49, RZ, PT ;  /* 0x000000ff3100720c */ /* 0x000fe20003f66270 */
[----:B------:R-:W-:Y:S01]  /*46f0*/  IMAD.HI.U32 R4, R5, R50, RZ ;  /* 0x0000003205047227 */ /* 0x000fe200078e00ff */
[C---:B------:R-:W-:Y:S01]  /*4700*/  ISETP.GT.U32.AND P1, PT, R3.reuse, R45, PT ;  /* 0x0000002d0300720c */ /* 0x040fe20003f24070 */
[----:B------:R-:W-:Y:S01]  /*4710*/  STL [R1+0x4da0], R40 ;  /* 0x004da02801007387 */ /* 0x000fe20000100800 */
[----:B------:R-:W-:Y:S01]  /*4720*/  ISETP.GT.U32.AND P4, PT, R3, R47, PT ;  /* 0x0000002f0300720c */ /* 0x000fe20003f84070 */
[----:B------:R-:W-:Y:S01]  /*4730*/  IMAD.HI.U32 R0, R5, R48, RZ ;  /* 0x0000003005007227 */ /* 0x000fe200078e00ff */
[----:B------:R-:W-:Y:S01]  /*4740*/  IADD3 R4, -R4, RZ, RZ ;  /* 0x000000ff04047210 */ /* 0x000fe20007ffe1ff */
[----:B------:R2:W-:Y:S01]  /*4750*/  STL [R1+0x4da4], R41 ;  /* 0x004da42901007387 */ /* 0x0005e20000100800 */
[----:B-1----:R-:W-:Y:S01]  /*4760*/  IADD3 R36, R10, 0x1e3, RZ ;  /* 0x000001e30a247810 */ /* 0x002fe20007ffe0ff */
[----:B------:R-:W-:-:S02]  /*4770*/  @!P5 IMAD.IADD R46, R46, 0x1, -R3 ;  /* 0x000000012e2ed824 */ /* 0x000fc400078e0a03 */
[C---:B------:R-:W-:Y:S01]  /*4780*/  IMAD R49, R3.reuse, R4, R50 ;  /* 0x0000000403317224 */ /* 0x040fe200078e0232 */
[----:B------:R-:W-:Y:S01]  /*4790*/  IADD3 R4, R10, 0x4d, RZ ;  /* 0x0000004d0a047810 */ /* 0x000fe20007ffe0ff */
[----:B------:R-:W-:Y:S01]  /*47a0*/  IMAD.MOV R0, RZ, RZ, -R0 ;  /* 0x000000ffff007224 */ /* 0x000fe200078e0a00 */
[----:B------:R-:W-:Y:S01]  /*47b0*/  ISETP.GT.U32.AND P5, PT, R3, R46, PT ;  /* 0x0000002e0300720c */ /* 0x000fe20003fa4070 */
[----:B------:R-:W-:Y:S01]  /*47c0*/  @!P1 IMAD.IADD R45, R45, 0x1, -R3 ;  /* 0x000000012d2d9824 */ /* 0x000fe200078e0a03 */
[----:B------:R-:W-:Y:S01]  /*47d0*/  ISETP.GE.AND P1, PT, R52, RZ, PT ;  /* 0x000000ff3400720c */ /* 0x000fe20003f26270 */
[C---:B------:R-:W-:Y:S01]  /*47e0*/  IMAD R48, R3.reuse, R0, R48 ;  /* 0x0000000003307224 */ /* 0x040fe200078e0230 */
[----:B------:R-:W-:Y:S01]  /*47f0*/  IABS R52, R4 ;  /* 0x0000000400347213 */ /* 0x000fe20000000000 */
[----:B------:R-:W-:Y:S01]  /*4800*/  @!P6 IMAD.MOV R45, RZ, RZ, -R45 ;  /* 0x000000ffff2de224 */ /* 0x000fe200078e0a2d */
[----:B------:R-:W-:Y:S01]  /*4810*/  ISETP.GT.U32.AND P6, PT, R3, R49, PT ;  /* 0x000000310300720c */ /* 0x000fe20003fc4070 */
[--C-:B------:R-:W-:Y:S01]  /*4820*/  @!P4 IMAD.IADD R47, R47, 0x1, -R3.reuse ;  /* 0x000000012f2fc824 */ /* 0x100fe200078e0a03 */
[----:B------:R-:W-:Y:S01]  /*4830*/  STL [R1+0x4da8], R42 ;  /* 0x004da82a01007387 */ /* 0x000fe20000100800 */
[----:B------:R-:W-:Y:S01]  /*4840*/  @!P0 IMAD.MOV R44, RZ, RZ, -R44 ;  /* 0x000000ffff2c8224 */ /* 0x000fe200078e0a2c */
[----:B------:R-:W-:Y:S01]  /*4850*/  ISETP.GE.AND P0, PT, R51, RZ, PT ;  /* 0x000000ff3300720c */ /* 0x000fe20003f06270 */
[----:B------:R-:W-:Y:S01]  /*4860*/  VIADD R51, R10, 0x4c ;  /* 0x0000004c0a337836 */ /* 0x000fe20000000000 */
[C---:B------:R-:W-:Y:S01]  /*4870*/  ISETP.GT.U32.AND P4, PT, R3.reuse, R47, PT ;  /* 0x0000002f0300720c */ /* 0x040fe20003f84070 */
[--C-:B------:R-:W-:Y:S01]  /*4880*/  @!P5 IMAD.IADD R46, R46, 0x1, -R3.reuse ;  /* 0x000000012e2ed824 */ /* 0x100fe200078e0a03 */
[----:B------:R-:W-:Y:S01]  /*4890*/  ISETP.GT.U32.AND P5, PT, R3, R48, PT ;  /* 0x000000300300720c */ /* 0x000fe20003fa4070 */
[C---:B------:R-:W-:Y:S01]  /*48a0*/  VIADD R113, R10.reuse, 0x85 ;  /* 0x000000850a717836 */ /* 0x040fe20000000000 */
[----:B------:R-:W-:Y:S01]  /*48b0*/  IABS R50, R51 ;  /* 0x0000003300327213 */ /* 0x000fe20000000000 */
[----:B------:R-:W-:Y:S01]  /*48c0*/  @!P2 IMAD.MOV R46, RZ, RZ, -R46 ;  /* 0x000000ffff2ea224 */ /* 0x000fe200078e0a2e */
[----:B------:R-:W-:Y:S01]  /*48d0*/  ISETP.GE.AND P2, PT, R51, RZ, PT ;  /* 0x000000ff3300720c */ /* 0x000fe20003f46270 */
[----:B------:R-:W-:Y:S01]  /*48e0*/  STL [R1+0x4dac], R43 ;  /* 0x004dac2b01007387 */ /* 0x000fe20000100800 */
[----:B------:R-:W-:Y:S01]  /*48f0*/  @!P6 IADD3 R49, R49, -R3, RZ ;  /* 0x800000033131e210 */ /* 0x000fe20007ffe0ff */
[----:B------:R-:W-:Y:S01]  /*4900*/  IMAD.HI.U32 R0, R5, R50, RZ ;  /* 0x0000003205007227 */ /* 0x000fe200078e00ff */
[----:B------:R-:W-:Y:S01]  /*4910*/  IABS R108, R113 ;  /* 0x00000071006c7213 */ /* 0x000fe20000000000 */
[----:B------:R-:W-:Y:S01]  /*4920*/  STL [R1+0x4db0], R44 ;  /* 0x004db02c01007387 */ /* 0x000fe20000100800 */
[----:B------:R-:W-:Y:S01]  /*4930*/  ISETP.GT.U32.AND P6, PT, R3, R49, PT ;  /* 0x000000310300720c */ /* 0x000fe20003fc4070 */
[----:B------:R-:W-:Y:S01]  /*4940*/  IMAD.MOV R51, RZ, RZ, -R0 ;  /* 0x000000ffff337224 */ /* 0x000fe200078e0a00 */
[----:B--2---:R-:W-:Y:S01]  /*4950*/  IADD3 R41, R10, 0x1de, RZ ;  /* 0x000001de0a297810 */ /* 0x004fe20007ffe0ff */
[----:B------:R-:W-:Y:S01]  /*4960*/  @!P4 IMAD.IADD R47, R47, 0x1, -R3 ;  /* 0x000000012f2fc824 */ /* 0x000fe200078e0a03 */
[----:B------:R-:W-:Y:S01]  /*4970*/  @!P5 IADD3 R48, R48, -R3, RZ ;  /* 0x800000033030d210 */ /* 0x000fe20007ffe0ff */
[----:B------:R-:W-:Y:S01]  /*4980*/  IMAD.HI.U32 R0, R5, R52, RZ ;  /* 0x0000003405007227 */ /* 0x000fe200078e00ff */
[----:B------:R-:W-:Y:S01]  /*4990*/  ISETP.GE.AND P4, PT, R4, RZ, PT ;  /* 0x000000ff0400720c */ /* 0x000fe20003f86270 */
[----:B------:R1:W-:Y:S01]  /*49a0*/  STL [R1+0x4db4], R45 ;  /* 0x004db42d01007387 */ /* 0x0003e20000100800 */
[----:B------:R-:W-:Y:S01]  /*49b0*/  ISETP.GT.U32.AND P5, PT, R3, R48, PT ;  /* 0x000000300300720c */ /* 0x000fe20003fa4070 */
[----:B------:R-:W-:Y:S01]  /*49c0*/  IMAD.HI.U32 R4, R5, R54, RZ ;  /* 0x0000003605047227 */ /* 0x000fe200078e00ff */
[----:B------:R-:W-:Y:S01]  /*49d0*/  @!P3 IADD3 R47, -R47, RZ, RZ ;  /* 0x000000ff2f2fb210 */ /* 0x000fe20007ffe1ff */
[----:B------:R-:W-:Y:S01]  /*49e0*/  STL [R1+0x4db8], R46 ;  /* 0x004db82e01007387 */ /* 0x000fe20000100800 */
[----:B------:R-:W-:Y:S01]  /*49f0*/  ISETP.GE.AND P3, PT, R53, RZ, PT ;  /* 0x000000ff3500720c */ /* 0x000fe20003f66270 */
[----:B------:R-:W-:-:S02]  /*4a00*/  IMAD.MOV R0, RZ, RZ, -R0 ;  /* 0x000000ffff007224 */ /* 0x000fc400078e0a00 */
[----:B------:R-:W-:Y:S01]  /*4a10*/  IMAD.MOV R4, RZ, RZ, -R4 ;  /* 0x000000ffff047224 */ /* 0x000fe200078e0a04 */
[----:B------:R-:W-:Y:S01]  /*4a20*/  STL [R1+0x4dbc], R47 ;  /* 0x004dbc2f01007387 */ /* 0x000fe20000100800 */
[C---:B------:R-:W-:Y:S01]  /*4a30*/  IMAD R50, R3.reuse, R51, R50 ;  /* 0x0000003303327224 */ /* 0x040fe200078e0232 */
[----:B-1----:R-:W-:Y:S01]  /*4a40*/  IADD3 R45, R10, 0x1da, RZ ;  /* 0x000001da0a2d7810 */ /* 0x002fe20007ffe0ff */
[C---:B------:R-:W-:Y:S02]  /*4a50*/  IMAD R51, R3.reuse, R0, R52 ;  /* 0x0000000003337224 */ /* 0x040fe400078e0234 */
[----:B------:R-:W-:Y:S02]  /*4a60*/  IMAD R52, R3, R4, R54 ;  /* 0x0000000403347224 */ /* 0x000fe400078e0236 */
[--C-:B------:R-:W-:Y:S02]  /*4a70*/  @!P6 IMAD.IADD R49, R49, 0x1, -R3.reuse ;  /* 0x000000013131e824 */ /* 0x100fe400078e0a03 */
[----:B------:R-:W-:Y:S01]  /*4a80*/  @!P5 IMAD.IADD R48, R48, 0x1, -R3 ;  /* 0x000000013030d824 */ /* 0x000fe200078e0a03 */
[C---:B------:R-:W-:Y:S01]  /*4a90*/  ISETP.GT.U32.AND P5, PT, R3.reuse, R50, PT ;  /* 0x000000320300720c */ /* 0x040fe20003fa4070 */
[----:B------:R-:W-:Y:S01]  /*4aa0*/  @!P1 IMAD.MOV R49, RZ, RZ, -R49 ;  /* 0x000000ffff319224 */ /* 0x000fe200078e0a31 */
[----:B------:R-:W-:Y:S01]  /*4ab0*/  ISETP.GT.U32.AND P1, PT, R3, R52, PT ;  /* 0x000000340300720c */ /* 0x000fe20003f24070 */
[----:B------:R-:W-:-:S02]  /*4ac0*/  VIADD R0, R10, 0x4f ;  /* 0x0000004f0a007836 */ /* 0x000fc40000000000 */
[----:B------:R-:W-:-:S03]  /*4ad0*/  IMAD.HI.U32 R4, R5, R56, RZ ;  /* 0x0000003805047227 */ /* 0x000fc600078e00ff */
[----:B------:R-:W-:Y:S01]  /*4ae0*/  IABS R54, R0 ;  /* 0x0000000000367213 */ /* 0x000fe20000000000 */
[----:B------:R-:W-:Y:S01]  /*4af0*/  @!P0 IMAD.MOV R48, RZ, RZ, -R48 ;  /* 0x000000ffff308224 */ /* 0x000fe200078e0a30 */
[----:B------:R-:W-:Y:S01]  /*4b00*/  ISETP.GE.AND P6, PT, R0, RZ, PT ;  /* 0x000000ff0000720c */ /* 0x000fe20003fc6270 */
[----:B------:R-:W-:Y:S01]  /*4b10*/  VIADD R115, R10, 0x89 ;  /* 0x000000890a737836 */ /* 0x000fe20000000000 */
[----:B------:R-:W-:Y:S01]  /*4b20*/  ISETP.GT.U32.AND P0, PT, R3, R51, PT ;  /* 0x000000330300720c */ /* 0x000fe20003f04070 */
[----:B------:R-:W-:Y:S01]  /*4b30*/  IMAD.HI.U32 R0, R5, R54, RZ ;  /* 0x0000003605007227 */ /* 0x000fe200078e00ff */
[----:B------:R-:W-:Y:S01]  /*4b40*/  IADD3 R4, -R4, RZ, RZ ;  /* 0x000000ff04047210 */ /* 0x000fe20007ffe1ff */
[----:B------:R-:W-:Y:S02]  /*4b50*/  STL [R1+0x4dc0], R48 ;  /* 0x004dc03001007387 */ /* 0x000fe40000100800 */
[--C-:B------:R-:W-:Y:S02]  /*4b60*/  @!P1 IMAD.IADD R52, R52, 0x1, -R3.reuse ;  /* 0x0000000134349824 */ /* 0x100fe400078e0a03 */
[----:B------:R-:W-:Y:S01]  /*4b70*/  @!P5 IMAD.IADD R50, R50, 0x1, -R3 ;  /* 0x000000013232d824 */ /* 0x000fe200078e0a03 */
[----:B------:R-:W-:Y:S01]  /*4b80*/  STL [R1+0x4dc4], R49 ;  /* 0x004dc43101007387 */ /* 0x000fe20000100800 */
[----:B------:R-:W-:Y:S01]  /*4b90*/  IMAD.MOV R53, RZ, RZ, -R0 ;  /* 0x000000ffff357224 */ /* 0x000fe200078e0a00 */
[----:B------:R-:W-:Y:S01]  /*4ba0*/  ISETP.GT.U32.AND P1, PT, R3, R52, PT ;  /* 0x000000340300720c */ /* 0x000fe20003f24070 */
[----:B------:R-:W-:Y:S01]  /*4bb0*/  IMAD.HI.U32 R0, R5, R58, RZ ;  /* 0x0000003a05007227 */ /* 0x000fe200078e00ff */
[----:B------:R-:W-:-:S02]  /*4bc0*/  ISETP.GT.U32.AND P5, PT, R3, R50, PT ;  /* 0x000000320300720c */ /* 0x000fc40003fa4070 */
[----:B------:R-:W-:Y:S01]  /*4bd0*/  @!P0 IADD3 R51, R51, -R3, RZ ;  /* 0x8000000333338210 */ /* 0x000fe20007ffe0ff */
[C---:B------:R-:W-:Y:S02]  /*4be0*/  IMAD R53, R3.reuse, R53, R54 ;  /* 0x0000003503357224 */ /* 0x040fe400078e0236 */
[C---:B------:R-:W-:Y:S01]  /*4bf0*/  IMAD R54, R3.reuse, R4, R56 ;  /* 0x0000000403367224 */ /* 0x040fe200078e0238 */
[----:B------:R-:W-:Y:S01]  /*4c00*/  ISETP.GT.U32.AND P0, PT, R3, R51, PT ;  /* 0x000000330300720c */ /* 0x000fe20003f04070 */
[----:B------:R-:W-:-:S04]  /*4c10*/  IMAD.HI.U32 R4, R5, R60, RZ ;  /* 0x0000003c05047227 */ /* 0x000fc800078e00ff */
[----:B------:R-:W-:Y:S01]  /*4c20*/  IMAD.MOV R4, RZ, RZ, -R4 ;  /* 0x000000ffff047224 */ /* 0x000fe200078e0a04 */
[----:B------:R-:W-:Y:S01]  /*4c30*/  @!P1 IADD3 R52, R52, -R3, RZ ;  /* 0x8000000334349210 */ /* 0x000fe20007ffe0ff */
[----:B------:R-:W-:Y:S01]  /*4c40*/  @!P5 IMAD.IADD R50, R50, 0x1, -R3 ;  /* 0x000000013232d824 */ /* 0x000fe200078e0a03 */
[----:B------:R-:W-:Y:S01]  /*4c50*/  ISETP.GE.AND P5, PT, R55, RZ, PT ;  /* 0x000000ff3700720c */ /* 0x000fe20003fa6270 */
[C---:B------:R-:W-:Y:S01]  /*4c60*/  IMAD R56, R3.reuse, R4, R60 ;  /* 0x0000000403387224 */ /* 0x040fe200078e023c */
[----:B------:R-:W-:Y:S01]  /*4c70*/  IABS R4, R61 ;  /* 0x0000003d00047213 */ /* 0x000fe20000000000 */
[----:B------:R-:W-:Y:S01]  /*4c80*/  @!P3 IMAD.MOV R52, RZ, RZ, -R52 ;  /* 0x000000ffff34b224 */ /* 0x000fe200078e0a34 */
[----:B------:R-:W-:Y:S01]  /*4c90*/  @!P2 IADD3 R50, -R50, RZ, RZ ;  /* 0x000000ff3232a210 */ /* 0x000fe20007ffe1ff */
[----:B------:R-:W-:Y:S01]  /*4ca0*/  IMAD.MOV R0, RZ, RZ, -R0 ;  /* 0x000000ffff007224 */ /* 0x000fe200078e0a00 */
[C---:B------:R-:W-:Y:S01]  /*4cb0*/  ISETP.GT.U32.AND P3, PT, R3.reuse, R56, PT ;  /* 0x000000380300720c */ /* 0x040fe20003f64070 */
[----:B------:R-:W-:Y:S01]  /*4cc0*/  VIADD R118, R10, 0x8b ;  /* 0x0000008b0a767836 */ /* 0x000fe20000000000 */
[C---:B------:R-:W-:Y:S01]  /*4cd0*/  ISETP.GT.U32.AND P2, PT, R3.reuse, R54, PT ;  /* 0x000000360300720c */ /* 0x040fe20003f44070 */
[----:B------:R-:W-:Y:S01]  /*4ce0*/  IMAD R55, R3, R0, R58 ;  /* 0x0000000003377224 */ /* 0x000fe200078e023a */
[----:B------:R-:W-:Y:S01]  /*4cf0*/  @!P0 IADD3 R51, R51, -R3, RZ ;  /* 0x8000000333338210 */ /* 0x000fe20007ffe0ff */
[----:B------:R-:W-:Y:S01]  /*4d00*/  IMAD.HI.U32 R0, R5, R4, RZ ;  /* 0x0000000405007227 */ /* 0x000fe200078e00ff */
[C---:B------:R-:W-:Y:S01]  /*4d10*/  ISETP.GT.U32.AND P0, PT, R3.reuse, R53, PT ;  /* 0x000000350300720c */ /* 0x040fe20003f04070 */
[----:B------:R1:W-:Y:S01]  /*4d20*/  STL [R1+0x4dc8], R50 ;  /* 0x004dc83201007387 */ /* 0x0003e20000100800 */
[----:B------:R-:W-:Y:S01]  /*4d30*/  ISETP.GT.U32.AND P1, PT, R3, R55, PT ;  /* 0x000000370300720c */ /* 0x000fe20003f24070 */
[----:B------:R-:W-:Y:S01]  /*4d40*/  @!P4 IMAD.MOV R51, RZ, RZ, -R51 ;  /* 0x000000ffff33c224 */ /* 0x000fe200078e0a33 */
[----:B------:R-:W-:Y:S01]  /*4d50*/  IADD3 R0, -R0, RZ, RZ ;  /* 0x000000ff00007210 */ /* 0x000fe20007ffe1ff */
[----:B------:R-:W-:Y:S01]  /*4d60*/  VIADD R123, R10, 0x93 ;  /* 0x000000930a7b7836 */ /* 0x000fe20000000000 */
[----:B------:R-:W-:Y:S01]  /*4d70*/  IABS R58, R62 ;  /* 0x0000003e003a7213 */ /* 0x000fe20000000000 */
[--C-:B------:R-:W-:Y:S01]  /*4d80*/  @!P3 IMAD.IADD R56, R56, 0x1, -R3.reuse ;  /* 0x000000013838b824 */ /* 0x100fe200078e0a03 */
[----:B------:R-:W-:Y:S01]  /*4d90*/  ISETP.GE.AND P4, PT, R57, RZ, PT ;  /* 0x000000ff3900720c */ /* 0x000fe20003f86270 */
[--C-:B------:R-:W-:Y:S01]  /*4da0*/  @!P2 IMAD.IADD R54, R54, 0x1, -R3.reuse ;  /* 0x000000013636a824 */ /* 0x100fe200078e0a03 */
[----:B------:R-:W-:Y:S01]  /*4db0*/  IABS R60, R63 ;  /* 0x0000003f003c7213 */ /* 0x000fe20000000000 */
[C---:B------:R-:W-:Y:S01]  /*4dc0*/  IMAD R57, R3.reuse, R0, R4 ;  /* 0x0000000003397224 */ /* 0x040fe200078e0204 */
[----:B------:R-:W-:Y:S01]  /*4dd0*/  ISETP.GT.U32.AND P3, PT, R3, R56, PT ;  /* 0x000000380300720c */ /* 0x000fe20003f64070 */
[----:B------:R-:W-:Y:S01]  /*4de0*/  IMAD.HI.U32 R0, R5, R58, RZ ;  /* 0x0000003a05007227 */ /* 0x000fe200078e00ff */
[----:B------:R-:W-:Y:S01]  /*4df0*/  ISETP.GT.U32.AND P2, PT, R3, R54, PT ;  /* 0x000000360300720c */ /* 0x000fe20003f44070 */
[----:B------:R-:W-:Y:S01]  /*4e00*/  STL [R1+0x4dcc], R51 ;  /* 0x004dcc3301007387 */ /* 0x000fe20000100800 */
[----:B------:R-:W-:Y:S01]  /*4e10*/  @!P0 IADD3 R53, R53, -R3, RZ ;  /* 0x8000000335358210 */ /* 0x000fe20007ffe0ff */
[----:B------:R-:W-:Y:S01]  /*4e20*/  IMAD.MOV R0, RZ, RZ, -R0 ;  /* 0x000000ffff007224 */ /* 0x000fe200078e0a00 */
[----:B-1----:R-:W-:Y:S01]  /*4e30*/  IADD3 R50, R10, 0x1d5, RZ ;  /* 0x000001d50a327810 */ /* 0x002fe20007ffe0ff */
[----:B------:R-:W-:Y:S01]  /*4e40*/  @!P1 IMAD.IADD R55, R55, 0x1, -R3 ;  /* 0x0000000137379824 */ /* 0x000fe200078e0a03 */
[C---:B------:R-:W-:Y:S01]  /*4e50*/  ISETP.GT.U32.AND P0, PT, R3.reuse, R53, PT ;  /* 0x000000350300720c */ /* 0x040fe20003f04070 */
[----:B------:R-:W-:Y:S01]  /*4e60*/  IMAD R58, R3, R0, R58 ;  /* 0x00000000033a7224 */ /* 0x000fe200078e023a */
[----:B------:R-:W-:Y:S01]  /*4e70*/  STL [R1+0x4dd0], R52 ;  /* 0x004dd03401007387 */ /* 0x000fe20000100800 */
[----:B------:R-:W-:Y:S01]  /*4e80*/  IMAD.HI.U32 R4, R5, R60, RZ ;  /* 0x0000003c05047227 */ /* 0x000fe200078e00ff */
[----:B------:R-:W-:-:S02]  /*4e90*/  ISETP.GT.U32.AND P1, PT, R3, R55, PT ;  /* 0x000000370300720c */ /* 0x000fc40003f24070 */
[-C--:B------:R-:W-:Y:S01]  /*4ea0*/  @!P3 IADD3 R56, R56, -R3.reuse, RZ ;  /* 0x800000033838b210 */ /* 0x080fe20007ffe0ff */
[----:B------:R-:W-:Y:S01]  /*4eb0*/  IMAD.MOV R4, RZ, RZ, -R4 ;  /* 0x000000ffff047224 */ /* 0x000fe200078e0a04 */
[C---:B------:R-:W-:Y:S01]  /*4ec0*/  ISETP.GT.U32.AND P3, PT, R3.reuse, R58, PT ;  /* 0x0000003a0300720c */ /* 0x040fe20003f64070 */
[----:B------:R-:W-:Y:S01]  /*4ed0*/  VIADD R0, R10, 0x56 ;  /* 0x000000560a007836 */ /* 0x000fe20000000000 */
[----:B------:R-:W-:Y:S01]  /*4ee0*/  @!P2 IADD3 R54, R54, -R3, RZ ;  /* 0x800000033636a210 */ /* 0x000fe20007ffe0ff */
[C---:B------:R-:W-:Y:S01]  /*4ef0*/  VIADD R125, R10.reuse, 0x97 ;  /* 0x000000970a7d7836 */ /* 0x040fe20000000000 */
[----:B------:R-:W-:Y:S01]  /*4f00*/  ISETP.GT.U32.AND P2, PT, R3, R57, PT ;  /* 0x000000390300720c */ /* 0x000fe20003f44070 */
[----:B------:R-:W-:Y:S01]  /*4f10*/  @!P0 IMAD.IADD R53, R53, 0x1, -R3 ;  /* 0x0000000135358824 */ /* 0x000fe200078e0a03 */
[----:B------:R-:W-:Y:S01]  /*4f20*/  ISETP.GE.AND P0, PT, R59, RZ, PT ;  /* 0x000000ff3b00720c */ /* 0x000fe20003f06270 */
[----:B------:R-:W-:Y:S01]  /*4f30*/  IMAD R59, R3, R4, R60 ;  /* 0x00000004033b7224 */ /* 0x000fe200078e023c */
[----:B------:R-:W-:Y:S01]  /*4f40*/  IABS R60, R0 ;  /* 0x00000000003c7213 */ /* 0x000fe20000000000 */
[----:B------:R-:W-:Y:S01]  /*4f50*/  VIADD R4, R10, 0x57 ;  /* 0x000000570a047836 */ /* 0x000fe20000000000 */
[-C--:B------:R-:W-:Y:S01]  /*4f60*/  @!P1 IADD3 R55, R55, -R3.reuse, RZ ;  /* 0x8000000337379210 */ /* 0x080fe20007ffe0ff */
[----:B------:R-:W-:Y:S01]  /*4f70*/  @!P6 IMAD.MOV R53, RZ, RZ, -R53 ;  /* 0x000000ffff35e224 */ /* 0x000fe200078e0a35 */
[----:B------:R-:W-:Y:S01]  /*4f80*/  @!P5 IADD3 R54, -R54, RZ, RZ ;  /* 0x000000ff3636d210 */ /* 0x000fe20007ffe1ff */
[----:B------:R-:W-:Y:S01]  /*4f90*/  VIADD R244, R10, 0x16d ;  /* 0x0000016d0af47836 */ /* 0x000fe20000000000 */
[----:B------:R-:W-:Y:S01]  /*4fa0*/  @!P3 IADD3 R58, R58, -R3, RZ ;  /* 0x800000033a3ab210 */ /* 0x000fe20007ffe0ff */
[----:B------:R-:W-:Y:S01]  /*4fb0*/  @!P4 IMAD.MOV R55, RZ, RZ, -R55 ;  /* 0x000000ffff37c224 */ /* 0x000fe200078e0a37 */
[----:B------:R-:W-:Y:S01]  /*4fc0*/  ISETP.GE.AND P4, PT, R0, RZ, PT ;  /* 0x000000ff0000720c */ /* 0x000fe20003f86270 */
[--C-:B------:R-:W-:Y:S01]  /*4fd0*/  @!P2 IMAD.IADD R57, R57, 0x1, -R3.reuse ;  /* 0x000000013939a824 */ /* 0x100fe200078e0a03 */
[----:B------:R-:W-:Y:S01]  /*4fe0*/  ISETP.GT.U32.AND P3, PT, R3, R58, PT ;  /* 0x0000003a0300720c */ /* 0x000fe20003f64070 */
[----:B------:R-:W-:Y:S01]  /*4ff0*/  IMAD.HI.U32 R0, R5, R60, RZ ;  /* 0x0000003c05007227 */ /* 0x000fe200078e00ff */
[----:B------:R-:W-:Y:S01]  /*5000*/  ISETP.GE.AND P5, PT, R62, RZ, PT ;  /* 0x000000ff3e00720c */ /* 0x000fe20003fa6270 */
[----:B------:R-:W-:Y:S01]  /*5010*/  STL [R1+0x4dd4], R53 ;  /* 0x004dd43501007387 */ /* 0x000fe20000100800 */
[C---:B------:R-:W-:Y:S01]  /*5020*/  ISETP.GT.U32.AND P2, PT, R3.reuse, R57, PT ;  /* 0x000000390300720c */ /* 0x040fe20003f44070 */
[----:B------:R-:W-:Y:S01]  /*5030*/  IMAD.MOV R0, RZ, RZ, -R0 ;  /* 0x000000ffff007224 */ /* 0x000fe200078e0a00 */
[----:B------:R-:W-:Y:S01]  /*5040*/  IABS R62, R4 ;  /* 0x00000004003e7213 */ /* 0x000fe20000000000 */
[----:B------:R-:W-:Y:S01]  /*5050*/  STL [R1+0x4dd8], R54 ;  /* 0x004dd83601007387 */ /* 0x000fe20000100800 */
[----:B------:R-:W-:Y:S01]  /*5060*/  @!P0 IADD3 R56, -R56, RZ, RZ ;  /* 0x000000ff38388210 */ /* 0x000fe20007ffe1ff */
[----:B------:R-:W-:Y:S01]  /*5070*/  IMAD R60, R3, R0, R60 ;  /* 0x00000000033c7224 */ /* 0x000fe200078e023c */
[----:B------:R-:W-:Y:S01]  /*5080*/  ISETP.GE.AND P0, PT, R4, RZ, PT ;  /* 0x000000ff0400720c */ /* 0x000fe20003f06270 */
[----:B------:R-:W-:Y:S01]  /*5090*/  IMAD.HI.U32 R4, R5, R62, RZ ;  /* 0x0000003e05047227 */ /* 0x000fe200078e00ff */
[----:B------:R-:W-:Y:S01]  /*50a0*/  ISETP.GE.AND P6, PT, R61, RZ, PT ;  /* 0x000000ff3d00720c */ /* 0x000fe20003fc6270 */
[----:B------:R1:W-:Y:S01]  /*50b0*/  STL [R1+0x4ddc], R55 ;  /* 0x004ddc3701007387 */ /* 0x0003e20000100800 */
[----:B------:R-:W-:Y:S01]  /*50c0*/  ISETP.GE.AND P1, PT, R63, RZ, PT ;  /* 0x000000ff3f00720c */ /* 0x000fe20003f26270 */
[--C-:B------:R-:W-:Y:S01]  /*50d0*/  @!P3 IMAD.IADD R58, R58, 0x1, -R3.reuse ;  /* 0x000000013a3ab824 */ /* 0x100fe200078e0a03 */
[----:B------:R-:W-:Y:S01]  /*50e0*/  IADD3 R4, -R4, RZ, RZ ;  /* 0x000000ff04047210 */ /* 0x000fe20007ffe1ff */
[----:B------:R-:W-:Y:S01]  /*50f0*/  @!P2 IMAD.IADD R57, R57, 0x1, -R3 ;  /* 0x000000013939a824 */ /* 0x000fe200078e0a03 */
[C---:B------:R-:W-:Y:S01]  /*5100*/  ISETP.GT.U32.AND P3, PT, R3.reuse, R60, PT ;  /* 0x0000003c0300720c */ /* 0x040fe20003f64070 */
[----:B------:R-:W-:Y:S01]  /*5110*/  VIADD R63, R10, 0x58 ;  /* 0x000000580a3f7836 */ /* 0x000fe20000000000 */
[C---:B------:R-:W-:Y:S01]  /*5120*/  ISETP.GT.U32.AND P2, PT, R3.reuse, R59, PT ;  /* 0x0000003b0300720c */ /* 0x040fe20003f44070 */
[----:B------:R-:W-:Y:S01]  /*5130*/  IMAD R61, R3, R4, R62 ;  /* 0x00000004033d7224 */ /* 0x000fe200078e023e */
[----:B------:R-:W-:Y:S01]  /*5140*/  @!P5 IADD3 R58, -R58, RZ, RZ ;  /* 0x000000ff3a3ad210 */ /* 0x000fe20007ffe1ff */
[----:B------:R-:W-:Y:S01]  /*5150*/  IMAD.HI.U32 R4, R5, R66, RZ ;  /* 0x0000004205047227 */ /* 0x000fe200078e00ff */
[----:B------:R-:W-:Y:S01]  /*5160*/  IABS R64, R63 ;  /* 0x0000003f00407213 */ /* 0x000fe20000000000 */
[----:B------:R-:W-:Y:S01]  /*5170*/  STL [R1+0x4de0], R56 ;  /* 0x004de03801007387 */ /* 0x000fe20000100800 */
[----:B------:R-:W-:Y:S01]  /*5180*/  ISETP.GE.AND P5, PT, R63, RZ, PT ;  /* 0x000000ff3f00720c */ /* 0x000fe20003fa6270 */
[----:B------:R-:W-:Y:S01]  /*5190*/  @!P6 IMAD.MOV R57, RZ, RZ, -R57 ;  /* 0x000000ffff39e224 */ /* 0x000fe200078e0a39 */
[----:B------:R-:W-:Y:S01]  /*51a0*/  ISETP.GT.U32.AND P6, PT, R3, R61, PT ;  /* 0x0000003d0300720c */ /* 0x000fe20003fc4070 */
[----:B------:R-:W-:Y:S01]  /*51b0*/  IMAD.HI.U32 R0, R5, R64, RZ ;  /* 0x0000004005007227 */ /* 0x000fe200078e00ff */
[----:B------:R-:W-:-:S02]  /*51c0*/  IABS R124, R125 ;  /* 0x0000007d007c7213 */ /* 0x000fc40000000000 */
[----:B------:R-:W-:Y:S01]  /*51d0*/  @!P3 IADD3 R60, R60, -R3, RZ ;  /* 0x800000033c3cb210 */ /* 0x000fe20007ffe0ff */
[--C-:B------:R-:W-:Y:S01]  /*51e0*/  @!P2 IMAD.IADD R59, R59, 0x1, -R3.reuse ;  /* 0x000000013b3ba824 */ /* 0x100fe200078e0a03 */
[----:B------:R-:W-:Y:S01]  /*51f0*/  IADD3 R0, -R0, RZ, RZ ;  /* 0x000000ff00007210 */ /* 0x000fe20007ffe1ff */
[----:B------:R-:W-:Y:S01]  /*5200*/  IMAD.MOV R4, RZ, RZ, -R4 ;  /* 0x000000ffff047224 */ /* 0x000fe200078e0a04 */
[C---:B------:R-:W-:Y:S01]  /*5210*/  ISETP.GT.U32.AND P3, PT, R3.reuse, R60, PT ;  /* 0x0000003c0300720c */ /* 0x040fe20003f64070 */
[----:B------:R-:W-:Y:S01]  /*5220*/  STL [R1+0x4de4], R57 ;  /* 0x004de43901007387 */ /* 0x000fe20000100800 */
[C---:B------:R-:W-:Y:S01]  /*5230*/  ISETP.GT.U32.AND P2, PT, R3.reuse, R59, PT ;  /* 0x0000003b0300720c */ /* 0x040fe20003f44070 */
[----:B------:R-:W-:Y:S01]  /*5240*/  IMAD R62, R3, R0, R64 ;  /* 0x00000000033e7224 */ /* 0x000fe200078e0240 */
[----:B------:R-:W-:Y:S01]  /*5250*/  IABS R64, R69 ;  /* 0x0000004500407213 */ /* 0x000fe20000000000 */
[----:B------:R-:W-:Y:S01]  /*5260*/  @!P6 IMAD.IADD R61, R61, 0x1, -R3 ;  /* 0x000000013d3de824 */ /* 0x000fe200078e0a03 */
[----:B------:R-:W-:Y:S01]  /*5270*/  STL [R1+0x4de8], R58 ;  /* 0x004de83a01007387 */ /* 0x000fe20000100800 */
[----:B------:R-:W-:Y:S01]  /*5280*/  IMAD R63, R3, R4, R66 ;  /* 0x00000004033f7224 */ /* 0x000fe200078e0242 */
[----:B-1----:R-:W-:Y:S01]  /*5290*/  IADD3 R55, R10, 0x1d0, RZ ;  /* 0x000001d00a377810 */ /* 0x002fe20007ffe0ff */
[----:B------:R-:W-:Y:S01]  /*52a0*/  IMAD.HI.U32 R0, R5, R64, RZ ;  /* 0x0000004005007227 */ /* 0x000fe200078e00ff */
[----:B------:R-:W-:-:S02]  /*52b0*/  ISETP.GT.U32.AND P6, PT, R3, R61, PT ;  /* 0x0000003d0300720c */ /* 0x000fc40003fc4070 */
[----:B------:R-:W-:Y:S01]  /*52c0*/  IADD3 R54, R10, 0x1d1, RZ ;  /* 0x000001d10a367810 */ /* 0x000fe20007ffe0ff */
[----:B------:R-:W-:Y:S01]  /*52d0*/  IMAD.HI.U32 R4, R5, R70, RZ ;  /* 0x0000004605047227 */ /* 0x000fe200078e00ff */
[----:B------:R-:W-:Y:S02]  /*52e0*/  @!P3 IADD3 R60, R60, -R3, RZ ;  /* 0x800000033c3cb210 */ /* 0x000fe40007ffe0ff */
[----:B------:R-:W-:Y:S01]  /*52f0*/  ISETP.GT.U32.AND P3, PT, R3, R62, PT ;  /* 0x0000003e0300720c */ /* 0x000fe20003f64070 */
[----:B------:R-:W-:Y:S01]  /*5300*/  @!P2 IMAD.IADD R59, R59, 0x1, -R3 ;  /* 0x000000013b3ba824 */ /* 0x000fe200078e0a03 */
[----:B------:R-:W-:Y:S01]  /*5310*/  ISETP.GE.AND P2, PT, R65, RZ, PT ;  /* 0x000000ff4100720c */ /* 0x000fe20003f46270 */
[----:B------:R-:W-:Y:S01]  /*5320*/  IMAD.MOV R65, RZ, RZ, -R0 ;  /* 0x000000ffff417224 */ /* 0x000fe200078e0a00 */
[----:B------:R-:W-:Y:S01]  /*5330*/  IADD3 R52, R10, 0x1d3, RZ ;  /* 0x000001d30a347810 */ /* 0x000fe20007ffe0ff */
[----:B------:R-:W-:Y:S01]  /*5340*/  IMAD.HI.U32 R0, R5, R68, RZ ;  /* 0x0000004405007227 */ /* 0x000fe200078e00ff */
[----:B------:R-:W-:-:S03]  /*5350*/  @!P1 IADD3 R59, -R59, RZ, RZ ;  /* 0x000000ff3b3b9210 */ /* 0x000fc60007ffe1ff */
[----:B------:R-:W-:Y:S01]  /*5360*/  IMAD R64, R3, R65, R64 ;  /* 0x0000004103407224 */ /* 0x000fe200078e0240 */
[----:B------:R-:W-:Y:S01]  /*5370*/  IADD3 R65, -R0, RZ, RZ ;  /* 0x000000ff00417210 */ /* 0x000fe20007ffe1ff */
[--C-:B------:R-:W-:Y:S01]  /*5380*/  @!P6 IMAD.IADD R61, R61, 0x1, -R3.reuse ;  /* 0x000000013d3de824 */ /* 0x100fe200078e0a03 */
[C---:B------:R-:W-:Y:S01]  /*5390*/  ISETP.GT.U32.AND P6, PT, R3.reuse, R63, PT ;  /* 0x0000003f0300720c */ /* 0x040fe20003fc4070 */
[----:B------:R-:W-:Y:S01]  /*53a0*/  @!P3 IMAD.IADD R62, R62, 0x1, -R3 ;  /* 0x000000013e3eb824 */ /* 0x000fe200078e0a03 */
[----:B------:R-:W-:Y:S01]  /*53b0*/  ISETP.GT.U32.AND P3, PT, R3, R64, PT ;  /* 0x000000400300720c */ /* 0x000fe20003f64070 */
[----:B------:R-:W-:Y:S01]  /*53c0*/  IMAD.HI.U32 R66, R5, R72, RZ ;  /* 0x0000004805427227 */ /* 0x000fe200078e00ff */
[----:B------:R-:W-:Y:S01]  /*53d0*/  @!P0 IADD3 R61, -R61, RZ, RZ ;  /* 0x000000ff3d3d8210 */ /* 0x000fe20007ffe1ff */
[----:B------:R1:W-:Y:S02]  /*53e0*/  STL [R1+0x4dec], R59 ;  /* 0x004dec3b01007387 */ /* 0x0003e40000100800 */
[----:B------:R-:W-:Y:S01]  /*53f0*/  IMAD.MOV R4, RZ, RZ, -R4 ;  /* 0x000000ffff047224 */ /* 0x000fe200078e0a04 */
[----:B------:R-:W-:Y:S01]  /*5400*/  IADD3 R67, -R66, RZ, RZ ;  /* 0x000000ff42437210 */ /* 0x000fe20007ffe1ff */
[----:B------:R-:W-:-:S02]  /*5410*/  IMAD R65, R3, R65, R68 ;  /* 0x0000004103417224 */ /* 0x000fc400078e0244 */
[----:B------:R-:W-:Y:S01]  /*5420*/  IMAD R66, R3, R4, R70 ;  /* 0x0000000403427224 */ /* 0x000fe200078e0246 */
[----:B------:R-:W-:Y:S01]  /*5430*/  IABS R70, R77 ;  /* 0x0000004d00467213 */ /* 0x000fe20000000000 */
[--C-:B------:R-:W-:Y:S01]  /*5440*/  @!P6 IMAD.IADD R63, R63, 0x1, -R3.reuse ;  /* 0x000000013f3fe824 */ /* 0x100fe200078e0a03 */
[C---:B------:R-:W-:Y:S01]  /*5450*/  ISETP.GT.U32.AND P6, PT, R3.reuse, R65, PT ;  /* 0x000000410300720c */ /* 0x040fe20003fc4070 */
[----:B------:R-:W-:Y:S01]  /*5460*/  @!P3 IMAD.IADD R64, R64, 0x1, -R3 ;  /* 0x000000014040b824 */ /* 0x000fe200078e0a03 */
[----:B------:R-:W-:Y:S01]  /*5470*/  ISETP.GT.U32.AND P3, PT, R3, R62, PT ;  /* 0x0000003e0300720c */ /* 0x000fe20003f64070 */
[----:B------:R-:W-:Y:S01]  /*5480*/  IMAD.HI.U32 R0, R5, R74, RZ ;  /* 0x0000004a05007227 */ /* 0x000fe200078e00ff */
[C---:B------:R-:W-:Y:S02]  /*5490*/  ISETP.GT.U32.AND P0, PT, R3.reuse, R66, PT ;  /* 0x000000420300720c */ /* 0x040fe40003f04070 */
[C---:B------:R-:W-:Y:S01]  /*54a0*/  ISETP.GT.U32.AND P1, PT, R3.reuse, R63, PT ;  /* 0x0000003f0300720c */ /* 0x040fe20003f24070 */
[----:B------:R-:W-:Y:S01]  /*54b0*/  IMAD R67, R3, R67, R72 ;  /* 0x0000004303437224 */ /* 0x000fe200078e0248 */
[----:B------:R-:W-:Y:S01]  /*54c0*/  IABS R72, R78 ;  /* 0x0000004e00487213 */ /* 0x000fe20000000000 */
[----:B------:R-:W-:Y:S01]  /*54d0*/  IMAD.MOV R0, RZ, RZ, -R0 ;  /* 0x000000ffff007224 */ /* 0x000fe200078e0a00 */
[----:B-1----:R-:W-:Y:S01]  /*54e0*/  IADD3 R59, R10, 0x1cc, RZ ;  /* 0x000001cc0a3b7810 */ /* 0x002fe20007ffe0ff */
[----:B------:R-:W-:-:S02]  /*54f0*/  @!P4 IMAD.MOV R60, RZ, RZ, -R60 ;  /* 0x000000ffff3cc224 */ /* 0x000fc400078e0a3c */
[--C-:B------:R-:W-:Y:S01]  /*5500*/  @!P6 IMAD.IADD R65, R65, 0x1, -R3.reuse ;  /* 0x000000014141e824 */ /* 0x100fe200078e0a03 */
[C---:B------:R-:W-:Y:S01]  /*5510*/  ISETP.GT.U32.AND P6, PT, R3.reuse, R64, PT ;  /* 0x000000400300720c */ /* 0x040fe20003fc4070 */
[--C-:B------:R-:W-:Y:S01]  /*5520*/  @!P3 IMAD.IADD R62, R62, 0x1, -R3.reuse ;  /* 0x000000013e3eb824 */ /* 0x100fe200078e0a03 */
[C---:B------:R-:W-:Y:S01]  /*5530*/  ISETP.GT.U32.AND P3, PT, R3.reuse, R67, PT ;  /* 0x000000430300720c */ /* 0x040fe20003f64070 */
[--C-:B------:R-:W-:Y:S01]  /*5540*/  @!P0 IMAD.IADD R66, R66, 0x1, -R3.reuse ;  /* 0x0000000142428824 */ /* 0x100fe200078e0a03 */
[C---:B------:R-:W-:Y:S01]  /*5550*/  ISETP.GT.U32.AND P4, PT, R3.reuse, R65, PT ;  /* 0x000000410300720c */ /* 0x040fe20003f84070 */
[----:B------:R-:W-:Y:S01]  /*5560*/  IMAD R68, R3, R0, R74 ;  /* 0x0000000003447224 */ /* 0x000fe200078e024a */
[----:B------:R-:W-:Y:S01]  /*5570*/  ISETP.GE.AND P0, PT, R73, RZ, PT ;  /* 0x000000ff4900720c */ /* 0x000fe20003f06270 */
[----:B------:R-:W-:Y:S01]  /*5580*/  IMAD.HI.U32 R4, R5, R72, RZ ;  /* 0x0000004805047227 */ /* 0x000fe200078e00ff */
[----:B------:R-:W-:Y:S03]  /*5590*/  STL [R1+0x4df0], R60 ;  /* 0x004df03c01007387 */ /* 0x000fe60000100800 */
[----:B------:R-:W-:Y:S01]  /*55a0*/  @!P5 IMAD.MOV R62, RZ, RZ, -R62 ;  /* 0x000000ffff3ed224 */ /* 0x000fe200078e0a3e */
[----:B------:R-:W-:Y:S01]  /*55b0*/  ISETP.GT.U32.AND P5, PT, R3, R66, PT ;  /* 0x000000420300720c */ /* 0x000fe20003fa4070 */
[----:B------:R-:W-:Y:S01]  /*55c0*/  IMAD.HI.U32 R0, R5, R70, RZ ;  /* 0x0000004605007227 */ /* 0x000fe200078e00ff */
[----:B------:R-:W-:Y:S01]  /*55d0*/  IADD3 R4, -R4, RZ, RZ ;  /* 0x000000ff04047210 */ /* 0x000fe20007ffe1ff */
[----:B------:R-:W-:Y:S01]  /*55e0*/  STL [R1+0x4df4], R61 ;  /* 0x004df43d01007387 */ /* 0x000fe20000100800 */
[----:B------:R-:W-:Y:S01]  /*55f0*/  @!P6 IADD3 R64, R64, -R3, RZ ;  /* 0x800000034040e210 */ /* 0x000fe20007ffe0ff */
[--C-:B------:R-:W-:Y:S01]  /*5600*/  @!P1 IMAD.IADD R63, R63, 0x1, -R3.reuse ;  /* 0x000000013f3f9824 */ /* 0x100fe200078e0a03 */
[----:B------:R-:W-:Y:S01]  /*5610*/  ISETP.GE.AND P1, PT, R69, RZ, PT ;  /* 0x000000ff4500720c */ /* 0x000fe20003f26270 */
[----:B------:R-:W-:Y:S01]  /*5620*/  IMAD.MOV R0, RZ, RZ, -R0 ;  /* 0x000000ffff007224 */ /* 0x000fe200078e0a00 */
[----:B------:R-:W-:Y:S01]  /*5630*/  ISETP.GT.U32.AND P6, PT, R3, R68, PT ;  /* 0x000000440300720c */ /* 0x000fe20003fc4070 */
[--C-:B------:R-:W-:Y:S01]  /*5640*/  @!P3 IMAD.IADD R67, R67, 0x1, -R3.reuse ;  /* 0x000000014343b824 */ /* 0x100fe200078e0a03 */
[----:B------:R-:W-:Y:S01]  /*5650*/  @!P2 IADD3 R63, -R63, RZ, RZ ;  /* 0x000000ff3f3fa210 */ /* 0x000fe20007ffe1ff */
[----:B------:R-:W-:Y:S01]  /*5660*/  IMAD R69, R3, R0, R70 ;  /* 0x0000000003457224 */ /* 0x000fe200078e0246 */
[----:B------:R-:W-:Y:S01]  /*5670*/  ISETP.GE.AND P3, PT, R75, RZ, PT ;  /* 0x000000ff4b00720c */ /* 0x000fe20003f66270 */
[C---:B------:R-:W-:Y:S01]  /*5680*/  IMAD R70, R3.reuse, R4, R72 ;  /* 0x0000000403467224 */ /* 0x040fe200078e0248 */
[----:B------:R-:W-:Y:S01]  /*5690*/  ISETP.GT.U32.AND P2, PT, R3, R67, PT ;  /* 0x000000430300720c */ /* 0x000fe20003f44070 */
[--C-:B------:R-:W-:Y:S01]  /*56a0*/  @!P5 IMAD.IADD R66, R66, 0x1, -R3.reuse ;  /* 0x000000014242d824 */ /* 0x100fe200078e0a03 */
[----:B------:R-:W-:Y:S01]  /*56b0*/  IADD3 R4, R10, 0x61, RZ ;  /* 0x000000610a047810 */ /* 0x000fe20007ffe0ff */
[--C-:B------:R-:W-:Y:S01]  /*56c0*/  @!P4 IMAD.IADD R65, R65, 0x1, -R3.reuse ;  /* 0x000000014141c824 */ /* 0x100fe200078e0a03 */
[----:B------:R-:W-:Y:S01]  /*56d0*/  ISETP.GT.U32.AND P5, PT, R3, R70, PT ;  /* 0x000000460300720c */ /* 0x000fe20003fa4070 */
[----:B------:R-:W-:Y:S01]  /*56e0*/  @!P1 IMAD.MOV R64, RZ, RZ, -R64 ;  /* 0x000000ffff409224 */ /* 0x000fe200078e0a40 */
[----:B------:R-:W-:Y:S01]  /*56f0*/  ISETP.GE.AND P4, PT, R71, RZ, PT ;  /* 0x000000ff4700720c */ /* 0x000fe20003f86270 */
[--C-:B------:R-:W-:Y:S01]  /*5700*/  @!P6 IMAD.IADD R68, R68, 0x1, -R3.reuse ;  /* 0x000000014444e824 */ /* 0x100fe200078e0a03 */
[C---:B------:R-:W-:Y:S01]  /*5710*/  ISETP.GT.U32.AND P1, PT, R3.reuse, R69, PT ;  /* 0x000000450300720c */ /* 0x040fe20003f24070 */
[----:B------:R-:W-:Y:S01]  /*5720*/  VIADD R71, R10, 0x62 ;  /* 0x000000620a477836 */ /* 0x000fe20000000000 */
[----:B------:R-:W-:Y:S01]  /*5730*/  IABS R72, R4 ;  /* 0x0000000400487213 */ /* 0x000fe20000000000 */
[----:B------:R-:W-:Y:S01]  /*5740*/  @!P0 IMAD.MOV R66, RZ, RZ, -R66 ;  /* 0x000000ffff428224 */ /* 0x000fe200078e0a42 */
[----:B------:R-:W-:Y:S01]  /*5750*/  ISETP.GT.U32.AND P6, PT, R3, R68, PT ;  /* 0x000000440300720c */ /* 0x000fe20003fc4070 */
[--C-:B------:R-:W-:Y:S01]  /*5760*/  @!P2 IMAD.IADD R67, R67, 0x1, -R3.reuse ;  /* 0x000000014343a824 */ /* 0x100fe200078e0a03 */
[----:B------:R-:W-:Y:S01]  /*5770*/  IABS R74, R71 ;  /* 0x00000047004a7213 */ /* 0x000fe20000000000 */
[----:B------:R-:W-:Y:S01]  /*5780*/  IMAD.HI.U32 R0, R5, R72, RZ ;  /* 0x0000004805007227 */ /* 0x000fe200078e00ff */
[----:B------:R-:W-:Y:S01]  /*5790*/  ISETP.GE.AND P2, PT, R77, RZ, PT ;  /* 0x000000ff4d00720c */ /* 0x000fe20003f46270 */
[----:B------:R-:W-:Y:S01]  /*57a0*/  STL [R1+0x4df8], R62 ;  /* 0x004df83e01007387 */ /* 0x000fe20000100800 */
[-C--:B------:R-:W-:Y:S01]  /*57b0*/  @!P5 IADD3 R70, R70, -R3.reuse, RZ ;  /* 0x800000034646d210 */ /* 0x080fe20007ffe0ff */
[----:B------:R-:W-:Y:S01]  /*57c0*/  IMAD.MOV R0, RZ, RZ, -R0 ;  /* 0x000000ffff007224 */ /* 0x000fe200078e0a00 */
[----:B------:R-:W-:Y:S01]  /*57d0*/  @!P4 IADD3 R65, -R65, RZ, RZ ;  /* 0x000000ff4141c210 */ /* 0x000fe20007ffe1ff */
[--C-:B------:R-:W-:Y:S01]  /*57e0*/  @!P1 IMAD.IADD R69, R69, 0x1, -R3.reuse ;  /* 0x0000000145459824 */ /* 0x100fe200078e0a03 */
[----:B------:R-:W-:Y:S01]  /*57f0*/  ISETP.GE.AND P4, PT, R76, RZ, PT ;  /* 0x000000ff4c00720c */ /* 0x000fe20003f86270 */
[----:B------:R-:W-:Y:S01]  /*5800*/  VIADD R73, R10, 0x65 ;  /* 0x000000650a497836 */ /* 0x000fe20000000000 */
[----:B------:R-:W-:Y:S01]  /*5810*/  ISETP.GE.AND P1, PT, R4, RZ, PT ;  /* 0x000000ff0400720c */ /* 0x000fe20003f26270 */
[----:B------:R-:W-:Y:S01]  /*5820*/  IMAD.HI.U32 R4, R5, R74, RZ ;  /* 0x0000004a05047227 */ /* 0x000fe200078e00ff */
[----:B------:R-:W-:Y:S01]  /*5830*/  ISETP.GT.U32.AND P5, PT, R3, R70, PT ;  /* 0x000000460300720c */ /* 0x000fe20003fa4070 */
[----:B------:R-:W-:Y:S01]  /*5840*/  STL [R1+0x4dfc], R63 ;  /* 0x004dfc3f01007387 */ /* 0x000fe20000100800 */
[----:B------:R-:W-:Y:S01]  /*5850*/  @!P3 IADD3 R67, -R67, RZ, RZ ;  /* 0x000000ff4343b210 */ /* 0x000fe20007ffe1ff */
[----:B------:R-:W-:Y:S01]  /*5860*/  IMAD.MOV R4, RZ, RZ, -R4 ;  /* 0x000000ffff047224 */ /* 0x000fe200078e0a04 */
[----:B------:R-:W-:Y:S01]  /*5870*/  ISETP.GE.AND P3, PT, R71, RZ, PT ;  /* 0x000000ff4700720c */ /* 0x000fe20003f66270 */
[C---:B------:R-:W-:Y:S01]  /*5880*/  IMAD R71, R3.reuse, R0, R72 ;  /* 0x0000000003477224 */ /* 0x040fe200078e0248 */
[----:B------:R-:W-:Y:S01]  /*5890*/  @!P6 IADD3 R68, R68, -R3, RZ ;  /* 0x800000034444e210 */ /* 0x000fe20007ffe0ff */
[C---:B------:R-:W-:Y:S01]  /*58a0*/  IMAD R72, R3.reuse, R4, R74 ;  /* 0x0000000403487224 */ /* 0x040fe200078e024a */
[C---:B------:R-:W-:Y:S01]  /*58b0*/  ISETP.GT.U32.AND P0, PT, R3.reuse, R69, PT ;  /* 0x000000450300720c */ /* 0x040fe20003f04070 */
[----:B------:R-:W-:Y:S01]  /*58c0*/  VIADD R4, R10, 0x64 ;  /* 0x000000640a047836 */ /* 0x000fe20000000000 */
[----:B------:R-:W-:Y:S01]  /*58d0*/  @!P4 IADD3 R68, -R68, RZ, RZ ;  /* 0x000000ff4444c210 */ /* 0x000fe20007ffe1ff */
[C---:B------:R-:W-:Y:S01]  /*58e0*/  VIADD R0, R10.reuse, 0x63 ;  /* 0x000000630a007836 */ /* 0x040fe20000000000 */
[C---:B------:R-:W-:Y:S01]  /*58f0*/  ISETP.GT.U32.AND P4, PT, R3.reuse, R71, PT ;  /* 0x000000470300720c */ /* 0x040fe20003f84070 */
[----:B------:R-:W-:Y:S01]  /*5900*/  VIADD R77, R10, 0x67 ;  /* 0x000000670a4d7836 */ /* 0x000fe20000000000 */
[----:B------:R-:W-:Y:S01]  /*5910*/  @!P5 IADD3 R70, R70, -R3, RZ ;  /* 0x800000034646d210 */ /* 0x000fe20007ffe0ff */
[----:B------:R-:W-:Y:S01]  /*5920*/  STL [R1+0x4e00], R64 ;  /* 0x004e004001007387 */ /* 0x000fe20000100800 */
[----:B------:R-:W-:Y:S01]  /*5930*/  ISETP.GT.U32.AND P5, PT, R3, R72, PT ;  /* 0x000000480300720c */ /* 0x000fe20003fa4070 */
[----:B------:R-:W-:Y:S01]  /*5940*/  VIADD R132, R10, 0x16e ;  /* 0x0000016e0a847836 */ /* 0x000fe20000000000 */
[----:B------:R-:W-:Y:S01]  /*5950*/  ISETP.GE.AND P6, PT, R78, RZ, PT ;  /* 0x000000ff4e00720c */ /* 0x000fe20003fc6270 */
[----:B------:R1:W-:Y:S01]  /*5960*/  STL [R1+0x4e04], R65 ;  /* 0x004e044101007387 */ /* 0x0003e20000100800 */
[----:B------:R-:W-:Y:S01]  /*5970*/  IABS R78, R4 ;  /* 0x00000004004e7213 */ /* 0x000fe20000000000 */
[--C-:B------:R-:W-:Y:S01]  /*5980*/  @!P0 IMAD.IADD R69, R69, 0x1, -R3.reuse ;  /* 0x0000000145458824 */ /* 0x100fe200078e0a03 */
[----:B------:R-:W-:Y:S01]  /*5990*/  IABS R76, R0 ;  /* 0x00000000004c7213 */ /* 0x000fe20000000000 */
[----:B------:R-:W-:Y:S01]  /*59a0*/  STL [R1+0x4e08], R66 ;  /* 0x004e084201007387 */ /* 0x000fe20000100800 */
[----:B------:R-:W-:Y:S01]  /*59b0*/  IABS R80, R73 ;  /* 0x0000004900507213 */ /* 0x000fe20000000000 */
[----:B------:R-:W-:Y:S01]  /*59c0*/  @!P4 IMAD.IADD R71, R71, 0x1, -R3 ;  /* 0x000000014747c824 */ /* 0x000fe200078e0a03 */
[----:B------:R-:W-:Y:S01]  /*59d0*/  ISETP.GE.AND P0, PT, R0, RZ, PT ;  /* 0x000000ff0000720c */ /* 0x000fe20003f06270 */
[----:B------:R-:W-:Y:S01]  /*59e0*/  @!P2 IMAD.MOV R69, RZ, RZ, -R69 ;  /* 0x000000ffff45a224 */ /* 0x000fe200078e0a45 */
[----:B------:R-:W-:Y:S01]  /*59f0*/  ISETP.GE.AND P2, PT, R4, RZ, PT ;  /* 0x000000ff0400720c */ /* 0x000fe20003f46270 */
[----:B------:R-:W-:Y:S01]  /*5a00*/  IMAD.HI.U32 R4, R5, R78, RZ ;  /* 0x0000004e05047227 */ /* 0x000fe200078e00ff */
[----:B------:R-:W-:Y:S01]  /*5a10*/  @!P5 IADD3 R72, R72, -R3, RZ ;  /* 0x800000034848d210 */ /* 0x000fe20007ffe0ff */
[----:B------:R-:W-:Y:S01]  /*5a20*/  STL [R1+0x4e0c], R67 ;  /* 0x004e0c4301007387 */ /* 0x000fe20000100800 */
[----:B------:R-:W-:Y:S01]  /*5a30*/  ISETP.GT.U32.AND P4, PT, R3, R71, PT ;  /* 0x000000470300720c */ /* 0x000fe20003f84070 */
[----:B------:R-:W-:Y:S01]  /*5a40*/  IMAD.HI.U32 R0, R5, R76, RZ ;  /* 0x0000004c05007227 */ /* 0x000fe200078e00ff */
[----:B------:R-:W-:Y:S01]  /*5a50*/  ISETP.GT.U32.AND P5, PT, R3, R72, PT ;  /* 0x000000480300720c */ /* 0x000fe20003fa4070 */
[----:B------:R-:W-:Y:S01]  /*5a60*/  STL [R1+0x4e10], R68 ;  /* 0x004e104401007387 */ /* 0x000fe20000100800 */
[----:B------:R-:W-:Y:S01]  /*5a70*/  @!P6 IADD3 R70, -R70, RZ, RZ ;  /* 0x000000ff4646e210 */ /* 0x000fe20007ffe1ff */
[----:B------:R-:W-:Y:S01]  /*5a80*/  IMAD.HI.U32 R74, R5, R80, RZ ;  /* 0x00000050054a7227 */ /* 0x000fe200078e00ff */
[----:B------:R-:W-:Y:S01]  /*5a90*/  ISETP.GE.AND P6, PT, R73, RZ, PT ;  /* 0x000000ff4900720c */ /* 0x000fe20003fc6270 */
[----:B------:R2:W-:Y:S01]  /*5aa0*/  STL [R1+0x4e14], R69 ;  /* 0x004e144501007387 */ /* 0x0005e20000100800 */
[----:B------:R-:W-:Y:S01]  /*5ab0*/  IABS R239, R132 ;  /* 0x0000008400ef7213 */ /* 0x000fe20000000000 */
[----:B------:R-:W-:Y:S01]  /*5ac0*/  IMAD.MOV R4, RZ, RZ, -R4 ;  /* 0x000000ffff047224 */ /* 0x000fe200078e0a04 */
[----:B-1----:R-:W-:Y:S01]  /*5ad0*/  IADD3 R65, R10, 0x1c6, RZ ;  /* 0x000001c60a417810 */ /* 0x002fe20007ffe0ff */
[----:B------:R-:W-:Y:S01]  /*5ae0*/  IMAD.MOV R0, RZ, RZ, -R0 ;  /* 0x000000ffff007224 */ /* 0x000fe200078e0a00 */
[----:B------:R-:W-:Y:S01]  /*5af0*/  STL [R1+0x4e18], R70 ;  /* 0x004e184601007387 */ /* 0x000fe20000100800 */
[----:B------:R-:W-:Y:S01]  /*5b00*/  IMAD.MOV R75, RZ, RZ, -R74 ;  /* 0x000000ffff4b7224 */ /* 0x000fe200078e0a4a */
[-C--:B------:R-:W-:Y:S01]  /*5b10*/  @!P4 IADD3 R71, R71, -R3.reuse, RZ ;  /* 0x800000034747c210 */ /* 0x080fe20007ffe0ff */
[C---:B------:R-:W-:Y:S01]  /*5b20*/  IMAD R74, R3.reuse, R4, R78 ;  /* 0x00000004034a7224 */ /* 0x040fe200078e024e */
[----:B------:R-:W-:Y:S01]  /*5b30*/  @!P5 IADD3 R72, R72, -R3, RZ ;  /* 0x800000034848d210 */ /* 0x000fe20007ffe0ff */
[----:B------:R-:W-:Y:S01]  /*5b40*/  IMAD R73, R3, R0, R76 ;  /* 0x0000000003497224 */ /* 0x000fe200078e024c */
[----:B------:R-:W-:Y:S01]  /*5b50*/  @!P1 IADD3 R71, -R71, RZ, RZ ;  /* 0x000000ff47479210 */ /* 0x000fe20007ffe1ff */
[C---:B------:R-:W-:Y:S01]  /*5b60*/  IMAD R75, R3.reuse, R75, R80 ;  /* 0x0000004b034b7224 */ /* 0x040fe200078e0250 */
[C---:B------:R-:W-:Y:S01]  /*5b70*/  ISETP.GT.U32.AND P5, PT, R3.reuse, R74, PT ;  /* 0x0000004a0300720c */ /* 0x040fe20003fa4070 */
[C---:B------:R-:W-:Y:S01]  /*5b80*/  VIADD R4, R10.reuse, 0x66 ;  /* 0x000000660a047836 */ /* 0x040fe20000000000 */
[----:B------:R-:W-:Y:S01]  /*5b90*/  ISETP.GT.U32.AND P4, PT, R3, R73, PT ;  /* 0x000000490300720c */ /* 0x000fe20003f84070 */
[----:B------:R-:W-:Y:S01]  /*5ba0*/  IMAD.HI.U32 R78, R5, R84, RZ ;  /* 0x00000054054e7227 */ /* 0x000fe200078e00ff */
[----:B------:R-:W-:Y:S01]  /*5bb0*/  ISETP.GT.U32.AND P1, PT, R3, R75, PT ;  /* 0x0000004b0300720c */ /* 0x000fe20003f24070 */
[----:B------:R-:W-:Y:S01]  /*5bc0*/  STL [R1+0x4e1c], R71 ;  /* 0x004e1c4701007387 */ /* 0x000fe20000100800 */
[----:B------:R-:W-:Y:S01]  /*5bd0*/  IABS R76, R4 ;  /* 0x00000004004c7213 */ /* 0x000fe20000000000 */
[C---:B------:R-:W-:Y:S01]  /*5be0*/  VIADD R235, R10.reuse, 0x170 ;  /* 0x000001700aeb7836 */ /* 0x040fe20000000000 */
[----:B------:R-:W-:Y:S01]  /*5bf0*/  IABS R80, R77 ;  /* 0x0000004d00507213 */ /* 0x000fe20000000000 */
[----:B------:R-:W-:Y:S01]  /*5c00*/  VIADD R236, R10, 0x175 ;  /* 0x000001750aec7836 */ /* 0x000fe20000000000 */
[----:B------:R-:W-:Y:S01]  /*5c10*/  @!P3 IADD3 R72, -R72, RZ, RZ ;  /* 0x000000ff4848b210 */ /* 0x000fe20007ffe1ff */
[----:B------:R-:W-:Y:S01]  /*5c20*/  IMAD.HI.U32 R0, R5, R76, RZ ;  /* 0x0000004c05007227 */ /* 0x000fe200078e00ff */
[----:B------:R-:W-:-:S02]  /*5c30*/  ISETP.GE.AND P3, PT, R4, RZ, PT ;  /* 0x000000ff0400720c */ /* 0x000fc40003f66270 */
[----:B------:R-:W-:Y:S01]  /*5c40*/  IADD3 R79, -R78, RZ, RZ ;  /* 0x000000ff4e4f7210 */ /* 0x000fe20007ffe1ff */
[--C-:B------:R-:W-:Y:S01]  /*5c50*/  @!P5 IMAD.IADD R74, R74, 0x1, -R3.reuse ;  /* 0x000000014a4ad824 */ /* 0x100fe200078e0a03 */
[----:B------:R1:W-:Y:S01]  /*5c60*/  STL [R1+0x4e20], R72 ;  /* 0x004e204801007387 */ /* 0x0003e20000100800 */
[--C-:B------:R-:W-:Y:S01]  /*5c70*/  @!P4 IMAD.IADD R73, R73, 0x1, -R3.reuse ;  /* 0x000000014949c824 */ /* 0x100fe200078e0a03 */
[----:B--2---:R-:W-:Y:S01]  /*5c80*/  IADD3 R69, R10, 0x1c2, RZ ;  /* 0x000001c20a457810 */ /* 0x004fe20007ffe0ff */
[----:B------:R-:W-:Y:S01]  /*5c90*/  @!P1 IMAD.IADD R75, R75, 0x1, -R3 ;  /* 0x000000014b4b9824 */ /* 0x000fe200078e0a03 */
[C---:B------:R-:W-:Y:S01]  /*5ca0*/  ISETP.GT.U32.AND P5, PT, R3.reuse, R74, PT ;  /* 0x0000004a0300720c */ /* 0x040fe20003fa4070 */
[----:B------:R-:W-:Y:S01]  /*5cb0*/  IMAD.MOV R0, RZ, RZ, -R0 ;  /* 0x000000ffff007224 */ /* 0x000fe200078e0a00 */
[----:B------:R-:W-:Y:S01]  /*5cc0*/  ISETP.GT.U32.AND P4, PT, R3, R73, PT ;  /* 0x000000490300720c */ /* 0x000fe20003f84070 */
[----:B------:R-:W-:Y:S01]  /*5cd0*/  IMAD.HI.U32 R4, R5, R82, RZ ;  /* 0x0000005205047227 */ /* 0x000fe200078e00ff */
[----:B------:R-:W-:-:S02]  /*5ce0*/  ISETP.GT.U32.AND P1, PT, R3, R75, PT ;  /* 0x0000004b0300720c */ /* 0x000fc40003f24070 */
[C---:B-1----:R-:W-:Y:S01]  /*5cf0*/  IADD3 R72, R10.reuse, 0x1bf, RZ ;  /* 0x000001bf0a487810 */ /* 0x042fe20007ffe0ff */
[----:B------:R-:W-:Y:S01]  /*5d00*/  IMAD R76, R3, R0, R76 ;  /* 0x00000000034c7224 */ /* 0x000fe200078e024c */
[----:B------:R-:W-:Y:S01]  /*5d10*/  IADD3 R63, R10, 0x1c8, RZ ;  /* 0x000001c80a3f7810 */ /* 0x000fe20007ffe0ff */
[----:B------:R-:W-:-:S04]  /*5d20*/  IMAD.HI.U32 R0, R5, R80, RZ ;  /* 0x0000005005007227 */ /* 0x000fc800078e00ff */
[----:B------:R-:W-:Y:S01]  /*5d30*/  IMAD.MOV R4, RZ, RZ, -R4 ;  /* 0x000000ffff047224 */ /* 0x000fe200078e0a04 */
[----:B------:R-:W-:Y:S01]  /*5d40*/  IADD3 R0, -R0, RZ, RZ ;  /* 0x000000ff00007210 */ /* 0x000fe20007ffe1ff */
[--C-:B------:R-:W-:Y:S01]  /*5d50*/  @!P5 IMAD.IADD R74, R74, 0x1, -R3.reuse ;  /* 0x000000014a4ad824 */ /* 0x100fe200078e0a03 */
[----:B------:R-:W-:Y:S01]  /*5d60*/  ISETP.GE.AND P5, PT, R77, RZ, PT ;  /* 0x000000ff4d00720c */ /* 0x000fe20003fa6270 */
[----:B------:R-:W-:Y:S01]  /*5d70*/  IMAD R78, R3, R4, R82 ;  /* 0x00000004034e7224 */ /* 0x000fe200078e0252 */
[----:B------:R-:W-:Y:S01]  /*5d80*/  IABS R4, R85 ;  /* 0x0000005500047213 */ /* 0x000fe20000000000 */
[--C-:B------:R-:W-:Y:S01]  /*5d90*/  @!P4 IMAD.IADD R73, R73, 0x1, -R3.reuse ;  /* 0x000000014949c824 */ /* 0x100fe200078e0a03 */
[C---:B------:R-:W-:Y:S01]  /*5da0*/  ISETP.GT.U32.AND P4, PT, R3.reuse, R76, PT ;  /* 0x0000004c0300720c */ /* 0x040fe20003f84070 */
[C---:B------:R-:W-:Y:S02]  /*5db0*/  IMAD R77, R3.reuse, R0, R80 ;  /* 0x00000000034d7224 */ /* 0x040fe400078e0250 */
[----:B------:R-:W-:Y:S01]  /*5dc0*/  IMAD R79, R3, R79, R84 ;  /* 0x0000004f034f7224 */ /* 0x000fe200078e0254 */
[----:B------:R-:W-:Y:S01]  /*5dd0*/  @!P0 IADD3 R73, -R73, RZ, RZ ;  /* 0x000000ff49498210 */ /* 0x000fe20007ffe1ff */
[----:B------:R-:W-:Y:S01]  /*5de0*/  @!P1 IMAD.IADD R75, R75, 0x1, -R3 ;  /* 0x000000014b4b9824 */ /* 0x000fe200078e0a03 */
[C---:B------:R-:W-:Y:S01]  /*5df0*/  ISETP.GT.U32.AND P1, PT, R3.reuse, R78, PT ;  /* 0x0000004e0300720c */ /* 0x040fe20003f24070 */
[----:B------:R-:W-:Y:S01]  /*5e00*/  VIADD R82, R10, 0x6a ;  /* 0x0000006a0a527836 */ /* 0x000fe20000000000 */
[C---:B------:R-:W-:Y:S01]  /*5e10*/  ISETP.GT.U32.AND P0, PT, R3.reuse, R77, PT ;  /* 0x0000004d0300720c */ /* 0x040fe20003f04070 */
[----:B------:R-:W-:Y:S01]  /*5e20*/  @!P6 IMAD.MOV R75, RZ, RZ, -R75 ;  /* 0x000000ffff4be224 */ /* 0x000fe200078e0a4b */
[----:B------:R-:W-:Y:S01]  /*5e30*/  ISETP.GT.U32.AND P6, PT, R3, R79, PT ;  /* 0x0000004f0300720c */ /* 0x000fe20003fc4070 */
[----:B------:R-:W-:Y:S01]  /*5e40*/  @!P2 IMAD.MOV R74, RZ, RZ, -R74 ;  /* 0x000000ffff4aa224 */ /* 0x000fe200078e0a4a */
[----:B------:R-:W-:Y:S01]  /*5e50*/  IABS R80, R82 ;  /* 0x0000005200507213 */ /* 0x000fe20000000000 */
[--C-:B------:R-:W-:Y:S01]  /*5e60*/  @!P4 IMAD.IADD R76, R76, 0x1, -R3.reuse ;  /* 0x000000014c4cc824 */ /* 0x100fe200078e0a03 */
[----:B------:R-:W-:Y:S01]  /*5e70*/  ISETP.GE.AND P2, PT, R81, RZ, PT ;  /* 0x000000ff5100720c */ /* 0x000fe20003f46270 */
[----:B------:R-:W-:Y:S01]  /*5e80*/  STL [R1+0x4e24], R73 ;  /* 0x004e244901007387 */ /* 0x000fe20000100800 */
[----:B------:R-:W-:Y:S01]  /*5e90*/  IABS R84, R87 ;  /* 0x0000005700547213 */ /* 0x000fe20000000000 */
[----:B------:R-:W-:Y:S01]  /*5ea0*/  IMAD.HI.U32 R0, R5, R80, RZ ;  /* 0x0000005005007227 */ /* 0x000fe200078e00ff */
[----:B------:R-:W-:Y:S01]  /*5eb0*/  ISETP.GT.U32.AND P4, PT, R3, R76, PT ;  /* 0x0000004c0300720c */ /* 0x000fe20003f84070 */
[----:B------:R-:W-:Y:S02]  /*5ec0*/  STL [R1+0x4e28], R74 ;  /* 0x004e284a01007387 */ /* 0x000fe40000100800 */
[----:B------:R-:W-:Y:S01]  /*5ed0*/  @!P1 IMAD.IADD R78, R78, 0x1, -R3 ;  /* 0x000000014e4e9824 */ /* 0x000fe200078e0a03 */
[-C--:B------:R-:W-:Y:S01]  /*5ee0*/  @!P0 IADD3 R77, R77, -R3.reuse, RZ ;  /* 0x800000034d4d8210 */ /* 0x080fe20007ffe0ff */
[----:B------:R-:W-:Y:S01]  /*5ef0*/  IMAD.MOV R0, RZ, RZ, -R0 ;  /* 0x000000ffff007224 */ /* 0x000fe200078e0a00 */
[----:B------:R-:W-:Y:S01]  /*5f00*/  @!P6 IADD3 R79, R79, -R3, RZ ;  /* 0x800000034f4fe210 */ /* 0x000fe20007ffe0ff */
[----:B------:R-:W-:Y:S01]  /*5f10*/  STL [R1+0x4e2c], R75 ;  /* 0x004e2c4b01007387 */ /* 0x000fe20000100800 */
[C---:B------:R-:W-:Y:S01]  /*5f20*/  ISETP.GT.U32.AND P6, PT, R3.reuse, R78, PT ;  /* 0x0000004e0300720c */ /* 0x040fe20003fc4070 */
[C---:B------:R-:W-:Y:S01]  /*5f30*/  IMAD R80, R3.reuse, R0, R80 ;  /* 0x0000000003507224 */ /* 0x040fe200078e0250 */
[----:B------:R-:W-:Y:S01]  /*5f40*/  ISETP.GT.U32.AND P1, PT, R3, R77, PT ;  /* 0x0000004d0300720c */ /* 0x000fe20003f24070 */
[----:B------:R-:W-:Y:S01]  /*5f50*/  IMAD.HI.U32 R0, R5, R4, RZ ;  /* 0x0000000405007227 */ /* 0x000fe200078e00ff */
[----:B------:R-:W-:-:S03]  /*5f60*/  ISETP.GE.AND P0, PT, R82, RZ, PT ;  /* 0x000000ff5200720c */ /* 0x000fc60003f06270 */
[----:B------:R-:W-:Y:S02]  /*5f70*/  IMAD.MOV R0, RZ, RZ, -R0 ;  /* 0x000000ffff007224 */ /* 0x000fe400078e0a00 */
[--C-:B------:R-:W-:Y:S01]  /*5f80*/  @!P4 IMAD.IADD R76, R76, 0x1, -R3.reuse ;  /* 0x000000014c4cc824 */ /* 0x100fe200078e0a03 */
[----:B------:R-:W-:Y:S01]  /*5f90*/  ISETP.GE.AND P4, PT, R83, RZ, PT ;  /* 0x000000ff5300720c */ /* 0x000fe20003f86270 */
[C---:B------:R-:W-:Y:S02]  /*5fa0*/  IMAD R81, R3.reuse, R0, R4 ;  /* 0x0000000003517224 */ /* 0x040fe400078e0204 */
[----:B------:R-:W-:Y:S02]  /*5fb0*/  @!P6 IMAD.IADD R78, R78, 0x1, -R3 ;  /* 0x000000014e4ee824 */ /* 0x000fe400078e0a03 */
[----:B------:R-:W-:Y:S01]  /*5fc0*/  VIADD R83, R10, 0x6c ;  /* 0x0000006c0a537836 */ /* 0x000fe20000000000 */
[----:B------:R-:W-:Y:S01]  /*5fd0*/  ISETP.GT.U32.AND P6, PT, R3, R81, PT ;  /* 0x000000510300720c */ /* 0x000fe20003fc4070 */
[----:B------:R-:W-:Y:S01]  /*5fe0*/  @!P3 IMAD.MOV R76, RZ, RZ, -R76 ;  /* 0x000000ffff4cb224 */ /* 0x000fe200078e0a4c */
[----:B------:R-:W-:Y:S01]  /*5ff0*/  @!P1 IADD3 R77, R77, -R3, RZ ;  /* 0x800000034d4d9210 */ /* 0x000fe20007ffe0ff */
[----:B------:R-:W-:Y:S01]  /*6000*/  IMAD.HI.U32 R4, R5, R84, RZ ;  /* 0x0000005405047227 */ /* 0x000fe200078e00ff */
[----:B------:R-:W-:-:S02]  /*6010*/  ISETP.GT.U32.AND P1, PT, R3, R80, PT ;  /* 0x000000500300720c */ /* 0x000fc40003f24070 */
[----:B------:R-:W-:Y:S01]  /*6020*/  IABS R82, R83 ;  /* 0x0000005300527213 */ /* 0x000fe20000000000 */
[----:B------:R-:W-:Y:S01]  /*6030*/  IMAD.MOV R4, RZ, RZ, -R4 ;  /* 0x000000ffff047224 */ /* 0x000fe200078e0a04 */
[----:B------:R-:W-:Y:S01]  /*6040*/  ISETP.GT.U32.AND P3, PT, R3, R79, PT ;  /* 0x0000004f0300720c */ /* 0x000fe20003f64070 */
[----:B------:R-:W-:Y:S01]  /*6050*/  @!P5 IMAD.MOV R77, RZ, RZ, -R77 ;  /* 0x000000ffff4dd224 */ /* 0x000fe200078e0a4d */
[----:B------:R-:W-:Y:S01]  /*6060*/  @!P2 IADD3 R78, -R78, RZ, RZ ;  /* 0x000000ff4e4ea210 */ /* 0x000fe20007ffe1ff */
[----:B------:R-:W-:Y:S01]  /*6070*/  IMAD.HI.U32 R0, R5, R82, RZ ;  /* 0x0000005205007227 */ /* 0x000fe200078e00ff */
[----:B------:R1:W-:Y:S01]  /*6080*/  STL [R1+0x4e30], R76 ;  /* 0x004e304c01007387 */ /* 0x0003e20000100800 */
[-C--:B------:R-:W-:Y:S02]  /*6090*/  @!P6 IADD3 R81, R81, -R3.reuse, RZ ;  /* 0x800000035151e210 */ /* 0x080fe40007ffe0ff */
[----:B------:R-:W-:Y:S01]  /*60a0*/  IMAD.MOV R0, RZ, RZ, -R0 ;  /* 0x000000ffff007224 */ /* 0x000fe200078e0a00 */
[----:B------:R-:W-:Y:S01]  /*60b0*/  STL [R1+0x4e34], R77 ;  /* 0x004e344d01007387 */ /* 0x000fe20000100800 */
[----:B------:R-:W-:Y:S01]  /*60c0*/  @!P1 IADD3 R80, R80, -R3, RZ ;  /* 0x8000000350509210 */ /* 0x000fe20007ffe0ff */
[C---:B------:R-:W-:Y:S01]  /*60d0*/  VIADD R238, R10.reuse, 0x16c ;  /* 0x0000016c0aee7836 */ /* 0x040fe20000000000 */
[----:B------:R-:W-:Y:S01]  /*60e0*/  ISETP.GE.AND P1, PT, R83, RZ, PT ;  /* 0x000000ff5300720c */ /* 0x000fe20003f26270 */
[----:B------:R-:W-:Y:S01]  /*60f0*/  IMAD.HI.U32 R83, R5, R86, RZ ;  /* 0x0000005605537227 */ /* 0x000fe200078e00ff */
[C---:B------:R-:W-:Y:S01]  /*6100*/  ISETP.GT.U32.AND P6, PT, R3.reuse, R81, PT ;  /* 0x000000510300720c */ /* 0x040fe20003fc4070 */
[----:B------:R-:W-:Y:S01]  /*6110*/  STL [R1+0x4e38], R78 ;  /* 0x004e384e01007387 */ /* 0x000fe20000100800 */
[C---:B------:R-:W-:Y:S01]  /*6120*/  ISETP.GT.U32.AND P5, PT, R3.reuse, R80, PT ;  /* 0x000000500300720c */ /* 0x040fe20003fa4070 */
[----:B------:R-:W-:Y:S01]  /*6130*/  IMAD R82, R3, R0, R82 ;  /* 0x0000000003527224 */ /* 0x000fe200078e0252 */
[----:B-1----:R-:W-:Y:S01]  /*6140*/  IADD3 R76, R10, 0x1bb, RZ ;  /* 0x000001bb0a4c7810 */ /* 0x002fe20007ffe0ff */
[----:B------:R-:W-:-:S02]  /*6150*/  IMAD.MOV R0, RZ, RZ, -R83 ;  /* 0x000000ffff007224 */ /* 0x000fc400078e0a53 */
[----:B------:R-:W-:Y:S01]  /*6160*/  @!P3 IMAD.IADD R79, R79, 0x1, -R3 ;  /* 0x000000014f4fb824 */ /* 0x000fe200078e0a03 */
[C---:B------:R-:W-:Y:S01]  /*6170*/  ISETP.GT.U32.AND P2, PT, R3.reuse, R82, PT ;  /* 0x000000520300720c */ /* 0x040fe20003f44070 */
[C---:B------:R-:W-:Y:S01]  /*6180*/  IMAD R83, R3.reuse, R4, R84 ;  /* 0x0000000403537224 */ /* 0x040fe200078e0254 */
[----:B------:R-:W-:Y:S01]  /*6190*/  IABS R4, R89 ;  /* 0x0000005900047213 */ /* 0x000fe20000000000 */
[C---:B------:R-:W-:Y:S01]  /*61a0*/  IMAD R84, R3.reuse, R0, R86 ;  /* 0x0000000003547224 */ /* 0x040fe200078e0256 */
[----:B------:R-:W-:Y:S01]  /*61b0*/  IABS R86, R91 ;  /* 0x0000005b00567213 */ /* 0x000fe20000000000 */
[----:B------:R-:W-:Y:S01]  /*61c0*/  @!P4 IMAD.MOV R79, RZ, RZ, -R79 ;  /* 0x000000ffff4fc224 */ /* 0x000fe200078e0a4f */
[----:B------:R-:W-:Y:S01]  /*61d0*/  ISETP.GT.U32.AND P4, PT, R3, R83, PT ;  /* 0x000000530300720c */ /* 0x000fe20003f84070 */
[----:B------:R-:W-:Y:S01]  /*61e0*/  @!P6 IMAD.IADD R81, R81, 0x1, -R3 ;  /* 0x000000015151e824 */ /* 0x000fe200078e0a03 */
[----:B------:R-:W-:Y:S01]  /*61f0*/  ISETP.GT.U32.AND P6, PT, R3, R84, PT ;  /* 0x000000540300720c */ /* 0x000fe20003fc4070 */
[----:B------:R-:W-:Y:S01]  /*6200*/  IMAD.HI.U32 R0, R5, R4, RZ ;  /* 0x0000000405007227 */ /* 0x000fe200078e00ff */
[----:B------:R-:W-:Y:S01]  /*6210*/  ISETP.GE.AND P3, PT, R85, RZ, PT ;  /* 0x000000ff5500720c */ /* 0x000fe20003f66270 */
[----:B------:R1:W-:Y:S01]  /*6220*/  STL [R1+0x4e3c], R79 ;  /* 0x004e3c4f01007387 */ /* 0x0003e20000100800 */
[-C--:B------:R-:W-:Y:S01]  /*6230*/  @!P5 IADD3 R80, R80, -R3.reuse, RZ ;  /* 0x800000035050d210 */ /* 0x080fe20007ffe0ff */
[----:B------:R-:W-:Y:S01]  /*6240*/  VIADD R240, R10, 0x171 ;  /* 0x000001710af07836 */ /* 0x000fe20000000000 */
[----:B------:R-:W-:Y:S01]  /*6250*/  @!P2 IADD3 R82, R82, -R3, RZ ;  /* 0x800000035252a210 */ /* 0x000fe20007ffe0ff */
[----:B------:R-:W-:Y:S01]  /*6260*/  VIADD R243, R10, 0x174 ;  /* 0x000001740af37836 */ /* 0x000fe20000000000 */
[----:B------:R-:W-:Y:S01]  /*6270*/  IADD3 R85, -R0, RZ, RZ ;  /* 0x000000ff00557210 */ /* 0x000fe20007ffe1ff */
[----:B------:R-:W-:Y:S01]  /*6280*/  IMAD.HI.U32 R0, R5, R86, RZ ;  /* 0x0000005605007227 */ /* 0x000fe200078e00ff */
[----:B------:R-:W-:-:S02]  /*6290*/  ISETP.GE.AND P2, PT, R88, RZ, PT ;  /* 0x000000ff5800720c */ /* 0x000fc40003f46270 */
[----:B------:R-:W-:Y:S01]  /*62a0*/  IABS R88, R93 ;  /* 0x0000005d00587213 */ /* 0x000fe20000000000 */
[--C-:B------:R-:W-:Y:S01]  /*62b0*/  @!P4 IMAD.IADD R83, R83, 0x1, -R3.reuse ;  /* 0x000000015353c824 */ /* 0x100fe200078e0a03 */
[C---:B------:R-:W-:Y:S01]  /*62c0*/  ISETP.GT.U32.AND P4, PT, R3.reuse, R82, PT ;  /* 0x000000520300720c */ /* 0x040fe20003f84070 */
[----:B------:R-:W-:Y:S01]  /*62d0*/  @!P6 IMAD.IADD R84, R84, 0x1, -R3 ;  /* 0x000000015454e824 */ /* 0x000fe200078e0a03 */
[----:B------:R-:W-:Y:S01]  /*62e0*/  IADD3 R0, -R0, RZ, RZ ;  /* 0x000000ff00007210 */ /* 0x000fe20007ffe1ff */
[C---:B------:R-:W-:Y:S01]  /*62f0*/  IMAD R85, R3.reuse, R85, R4 ;  /* 0x0000005503557224 */ /* 0x040fe200078e0204 */
[C---:B------:R-:W-:Y:S01]  /*6300*/  ISETP.GT.U32.AND P6, PT, R3.reuse, R83, PT ;  /* 0x000000530300720c */ /* 0x040fe20003fc4070 */
[----:B------:R-:W-:Y:S01]  /*6310*/  @!P0 IMAD.MOV R80, RZ, RZ, -R80 ;  /* 0x000000ffff508224 */ /* 0x000fe200078e0a50 */
[----:B------:R-:W-:Y:S01]  /*6320*/  IABS R4, R92 ;  /* 0x0000005c00047213 */ /* 0x000fe20000000000 */
[----:B------:R-:W-:Y:S01]  /*6330*/  IMAD R86, R3, R0, R86 ;  /* 0x0000000003567224 */ /* 0x000fe200078e0256 */
[----:B------:R-:W-:Y:S01]  /*6340*/  ISETP.GE.AND P5, PT, R87, RZ, PT ;  /* 0x000000ff5700720c */ /* 0x000fe20003fa6270 */
[----:B------:R-:W-:Y:S01]  /*6350*/  @!P3 IMAD.MOV R81, RZ, RZ, -R81 ;  /* 0x000000ffff51b224 */ /* 0x000fe200078e0a51 */
[----:B------:R-:W-:Y:S01]  /*6360*/  ISETP.GT.U32.AND P0, PT, R3, R84, PT ;  /* 0x000000540300720c */ /* 0x000fe20003f04070 */
[----:B------:R-:W-:Y:S01]  /*6370*/  IMAD.HI.U32 R0, R5, R4, RZ ;  /* 0x0000000405007227 */ /* 0x000fe200078e00ff */
[----:B------:R-:W-:Y:S01]  /*6380*/  STL [R1+0x4e40], R80 ;  /* 0x004e405001007387 */ /* 0x000fe20000100800 */
[----:B-1----:R-:W-:-:S02]  /*6390*/  IADD3 R79, R10, 0x1b8, RZ ;  /* 0x000001b80a4f7810 */ /* 0x002fc40007ffe0ff */
[--C-:B------:R-:W-:Y:S01]  /*63a0*/  @!P4 IMAD.IADD R82, R82, 0x1, -R3.reuse ;  /* 0x000000015252c824 */ /* 0x100fe200078e0a03 */
[----:B------:R-:W-:Y:S01]  /*63b0*/  ISETP.GT.U32.AND P4, PT, R3, R85, PT ;  /* 0x000000550300720c */ /* 0x000fe20003f84070 */
[----:B------:R-:W-:Y:S01]  /*63c0*/  @!P6 IMAD.IADD R83, R83, 0x1, -R3 ;  /* 0x000000015353e824 */ /* 0x000fe200078e0a03 */
[----:B------:R-:W-:Y:S01]  /*63d0*/  ISETP.GT.U32.AND P6, PT, R3, R86, PT ;  /* 0x000000560300720c */ /* 0x000fe20003fc4070 */
[----:B------:R-:W-:Y:S01]  /*63e0*/  @!P1 IMAD.MOV R82, RZ, RZ, -R82 ;  /* 0x000000ffff529224 */ /* 0x000fe200078e0a52 */
[----:B------:R-:W-:Y:S01]  /*63f0*/  IADD3 R87, -R0, RZ, RZ ;  /* 0x000000ff00577210 */ /* 0x000fe20007ffe1ff */
[----:B------:R-:W-:Y:S01]  /*6400*/  IMAD.HI.U32 R0, R5, R88, RZ ;  /* 0x0000005805007227 */ /* 0x000fe200078e00ff */
[----:B------:R-:W-:Y:S01]  /*6410*/  @!P5 IADD3 R83, -R83, RZ, RZ ;  /* 0x000000ff5353d210 */ /* 0x000fe20007ffe1ff */
[----:B------:R-:W-:Y:S01]  /*6420*/  STL [R1+0x4e44], R81 ;  /* 0x004e445101007387 */ /* 0x000fe20000100800 */
[----:B------:R-:W-:Y:S01]  /*6430*/  ISETP.GE.AND P5, PT, R92, RZ, PT ;  /* 0x000000ff5c00720c */ /* 0x000fe20003fa6270 */
[----:B------:R-:W-:-:S02]  /*6440*/  IMAD R87, R3, R87, R4 ;  /* 0x0000005703577224 */ /* 0x000fc400078e0204 */
[----:B------:R-:W-:Y:S01]  /*6450*/  IMAD.MOV R4, RZ, RZ, -R0 ;  /* 0x000000ffff047224 */ /* 0x000fe200078e0a00 */
[----:B------:R-:W-:Y:S01]  /*6460*/  STL [R1+0x4e48], R82 ;  /* 0x004e485201007387 */ /* 0x000fe20000100800 */
[--C-:B------:R-:W-:Y:S01]  /*6470*/  @!P4 IMAD.IADD R85, R85, 0x1, -R3.reuse ;  /* 0x000000015555c824 */ /* 0x100fe200078e0a03 */
[C---:B------:R-:W-:Y:S01]  /*6480*/  ISETP.GT.U32.AND P3, PT, R3.reuse, R87, PT ;  /* 0x000000570300720c */ /* 0x040fe20003f64070 */
[C---:B------:R-:W-:Y:S01]  /*6490*/  IMAD R88, R3.reuse, R4, R88 ;  /* 0x0000000403587224 */ /* 0x040fe200078e0258 */
[----:B------:R-:W-:Y:S01]  /*64a0*/  @!P6 IADD3 R86, R86, -R3, RZ ;  /* 0x800000035656e210 */ /* 0x000fe20007ffe0ff */
[--C-:B------:R-:W-:Y:S01]  /*64b0*/  @!P0 IMAD.IADD R84, R84, 0x1, -R3.reuse ;  /* 0x0000000154548824 */ /* 0x100fe200078e0a03 */
[----:B------:R-:W-:Y:S01]  /*64c0*/  ISETP.GT.U32.AND P6, PT, R3, R85, PT ;  /* 0x000000550300720c */ /* 0x000fe20003fc4070 */
[----:B------:R-:W-:Y:S01]  /*64d0*/  IMAD.HI.U32 R0, R5, R90, RZ ;  /* 0x0000005a05007227 */ /* 0x000fe200078e00ff */
[----:B------:R-:W-:Y:S01]  /*64e0*/  ISETP.GT.U32.AND P1, PT, R3, R86, PT ;  /* 0x000000560300720c */ /* 0x000fe20003f24070 */
[----:B------:R1:W-:Y:S01]  /*64f0*/  STL [R1+0x4e4c], R83 ;  /* 0x004e4c5301007387 */ /* 0x0003e20000100800 */
[----:B------:R-:W-:Y:S01]  /*6500*/  ISETP.GE.AND P0, PT, R89, RZ, PT ;  /* 0x000000ff5900720c */ /* 0x000fe20003f06270 */
[----:B------:R-:W-:Y:S01]  /*6510*/  VIADD R89, R10, 0x74 ;  /* 0x000000740a597836 */ /* 0x000fe20000000000 */
[----:B------:R-:W-:Y:S01]  /*6520*/  ISETP.GE.AND P4, PT, R91, RZ, PT ;  /* 0x000000ff5b00720c */ /* 0x000fe20003f86270 */
[----:B------:R-:W-:Y:S01]  /*6530*/  @!P2 IMAD.MOV R84, RZ, RZ, -R84 ;  /* 0x000000ffff54a224 */ /* 0x000fe200078e0a54 */
[----:B------:R-:W-:Y:S01]  /*6540*/  IADD3 R0, -R0, RZ, RZ ;  /* 0x000000ff00007210 */ /* 0x000fe20007ffe1ff */
[C---:B------:R-:W-:Y:S01]  /*6550*/  VIADD R91, R10.reuse, 0x75 ;  /* 0x000000750a5b7836 */ /* 0x040fe20000000000 */
[----:B------:R-:W-:Y:S01]  /*6560*/  IABS R4, R89 ;  /* 0x0000005900047213 */ /* 0x000fe20000000000 */
[----:B------:R-:W-:Y:S01]  /*6570*/  VIADD R8, R10, 0x18e ;  /* 0x0000018e0a087836 */ /* 0x000fe20000000000 */
[----:B------:R-:W-:Y:S01]  /*6580*/  @!P3 IADD3 R87, R87, -R3, RZ ;  /* 0x800000035757b210 */ /* 0x000fe20007ffe0ff */
[--C-:B------:R-:W-:Y:S01]  /*6590*/  @!P6 IMAD.IADD R85, R85, 0x1, -R3.reuse ;  /* 0x000000015555e824 */ /* 0x100fe200078e0a03 */
[----:B------:R-:W-:Y:S01]  /*65a0*/  ISETP.GT.U32.AND P6, PT, R3, R88, PT ;  /* 0x000000580300720c */ /* 0x000fe20003fc4070 */
[--C-:B------:R-:W-:Y:S01]  /*65b0*/  @!P1 IMAD.IADD R86, R86, 0x1, -R3.reuse ;  /* 0x0000000156569824 */ /* 0x100fe200078e0a03 */
[----:B------:R-:W-:Y:S01]  /*65c0*/  ISETP.GE.AND P3, PT, R89, RZ, PT ;  /* 0x000000ff5900720c */ /* 0x000fe20003f66270 */
[----:B------:R-:W-:Y:S01]  /*65d0*/  IMAD R89, R3, R0, R90 ;  /* 0x0000000003597224 */ /* 0x000fe200078e025a */
[----:B------:R-:W-:Y:S01]  /*65e0*/  @!P0 IADD3 R85, -R85, RZ, RZ ;  /* 0x000000ff55558210 */ /* 0x000fe20007ffe1ff */
[----:B------:R-:W-:Y:S01]  /*65f0*/  IMAD.MOV.U32 R90, RZ, RZ, R4 ;  /* 0x000000ffff5a7224 */ /* 0x000fe200078e0004 */
[----:B------:R-:W-:Y:S01]  /*6600*/  ISETP.GE.AND P2, PT, R93, RZ, PT ;  /* 0x000000ff5d00720c */ /* 0x000fe20003f46270 */
[----:B------:R-:W-:Y:S01]  /*6610*/  @!P4 IMAD.MOV R86, RZ, RZ, -R86 ;  /* 0x000000ffff56c224 */ /* 0x000fe200078e0a56 */
[----:B------:R-:W-:Y:S01]  /*6620*/  ISETP.GT.U32.AND P4, PT, R3, R89, PT ;  /* 0x000000590300720c */ /* 0x000fe20003f84070 */
[----:B------:R-:W-:Y:S01]  /*6630*/  IMAD.HI.U32 R0, R5, R90, RZ ;  /* 0x0000005a05007227 */ /* 0x000fe200078e00ff */
[----:B------:R-:W-:Y:S01]  /*6640*/  IADD3 R93, R10, 0x76, RZ ;  /* 0x000000760a5d7810 */ /* 0x000fe20007ffe0ff */
[----:B------:R-:W-:Y:S01]  /*6650*/  STL [R1+0x4e50], R84 ;  /* 0x004e505401007387 */ /* 0x000fe20000100800 */
[----:B------:R-:W-:Y:S01]  /*6660*/  ISETP.GE.AND P1, PT, R94, RZ, PT ;  /* 0x000000ff5e00720c */ /* 0x000fe20003f26270 */
[--C-:B------:R-:W-:Y:S01]  /*6670*/  @!P6 IMAD.IADD R88, R88, 0x1, -R3.reuse ;  /* 0x000000015858e824 */ /* 0x100fe200078e0a03 */
[C---:B------:R-:W-:Y:S01]  /*6680*/  ISETP.GT.U32.AND P6, PT, R3.reuse, R87, PT ;  /* 0x000000570300720c */ /* 0x040fe20003fc4070 */
[----:B------:R-:W-:Y:S01]  /*6690*/  IMAD.MOV R0, RZ, RZ, -R0 ;  /* 0x000000ffff007224 */ /* 0x000fe200078e0a00 */
[----:B------:R-:W-:Y:S01]  /*66a0*/  IABS R92, R91 ;  /* 0x0000005b005c7213 */ /* 0x000fe20000000000 */
[----:B------:R-:W-:Y:S01]  /*66b0*/  STL [R1+0x4e54], R85 ;  /* 0x004e545501007387 */ /* 0x000fe20000100800 */
[C---:B------:R-:W-:Y:S01]  /*66c0*/  ISETP.GT.U32.AND P0, PT, R3.reuse, R88, PT ;  /* 0x000000580300720c */ /* 0x040fe20003f04070 */
[----:B------:R-:W-:Y:S01]  /*66d0*/  IMAD R90, R3, R0, R90 ;  /* 0x00000000035a7224 */ /* 0x000fe200078e025a */
[----:B------:R-:W-:Y:S01]  /*66e0*/  IABS R94, R93 ;  /* 0x0000005d005e7213 */ /* 0x000fe20000000000 */
[----:B------:R-:W-:Y:S01]  /*66f0*/  @!P4 IMAD.IADD R89, R89, 0x1, -R3 ;  /* 0x000000015959c824 */ /* 0x000fe200078e0a03 */
[----:B------:R-:W-:Y:S01]  /*6700*/  ISETP.GE.AND P4, PT, R93, RZ, PT ;  /* 0x000000ff5d00720c */ /* 0x000fe20003f86270 */
[----:B------:R-:W-:Y:S01]  /*6710*/  IMAD.HI.U32 R0, R5, R92, RZ ;  /* 0x0000005c05007227 */ /* 0x000fe200078e00ff */
[----:B------:R2:W-:Y:S01]  /*6720*/  STL [R1+0x4e58], R86 ;  /* 0x004e585601007387 */ /* 0x0005e20000100800 */
[----:B-1----:R-:W-:-:S02]  /*6730*/  IADD3 R83, R10, 0x1b4, RZ ;  /* 0x000001b40a537810 */ /* 0x002fc40007ffe0ff */
[----:B------:R-:W-:Y:S01]  /*6740*/  @!P6 IADD3 R87, R87, -R3, RZ ;  /* 0x800000035757e210 */ /* 0x000fe20007ffe0ff */
[----:B------:R-:W-:Y:S01]  /*6750*/  IMAD.HI.U32 R4, R5, R94, RZ ;  /* 0x0000005e05047227 */ /* 0x000fe200078e00ff */
[----:B------:R-:W-:-:S03]  /*6760*/  ISETP.GT.U32.AND P6, PT, R3, R90, PT ;  /* 0x0000005a0300720c */ /* 0x000fc60003fc4070 */
[----:B------:R-:W-:Y:S01]  /*6770*/  @!P5 IMAD.MOV R87, RZ, RZ, -R87 ;  /* 0x000000ffff57d224 */ /* 0x000fe200078e0a57 */
[----:B------:R-:W-:Y:S01]  /*6780*/  ISETP.GT.U32.AND P5, PT, R3, R89, PT ;  /* 0x000000590300720c */ /* 0x000fe20003fa4070 */
[--C-:B------:R-:W-:Y:S01]  /*6790*/  @!P0 IMAD.IADD R88, R88, 0x1, -R3.reuse ;  /* 0x0000000158588824 */ /* 0x100fe200078e0a03 */
[----:B------:R-:W-:Y:S01]  /*67a0*/  ISETP.GE.AND P0, PT, R91, RZ, PT ;  /* 0x000000ff5b00720c */ /* 0x000fe20003f06270 */
[----:B------:R-:W-:Y:S01]  /*67b0*/  IMAD.MOV R91, RZ, RZ, -R0 ;  /* 0x000000ffff5b7224 */ /* 0x000fe200078e0a00 */
[----:B------:R-:W-:Y:S01]  /*67c0*/  IADD3 R4, -R4, RZ, RZ ;  /* 0x000000ff04047210 */ /* 0x000fe20007ffe1ff */
[----:B------:R-:W-:Y:S01]  /*67d0*/  @!P2 IMAD.MOV R88, RZ, RZ, -R88 ;  /* 0x000000ffff58a224 */ /* 0x000fe200078e0a58 */
[----:B------:R-:W-:Y:S01]  /*67e0*/  STL [R1+0x4e5c], R87 ;  /* 0x004e5c5701007387 */ /* 0x000fe20000100800 */
[C---:B------:R-:W-:Y:S01]  /*67f0*/  IMAD R91, R3.reuse, R91, R92 ;  /* 0x0000005b035b7224 */ /* 0x040fe200078e025c */
[----:B--2---:R-:W-:Y:S01]  /*6800*/  IADD3 R86, R10, 0x1b1, RZ ;  /* 0x000001b10a567810 */ /* 0x004fe20007ffe0ff */
[----:B------:R-:W-:Y:S01]  /*6810*/  IMAD R92, R3, R4, R94 ;  /* 0x00000004035c7224 */ /* 0x000fe200078e025e */
[----:B------:R-:W-:Y:S01]  /*6820*/  @!P6 IADD3 R90, R90, -R3, RZ ;  /* 0x800000035a5ae210 */ /* 0x000fe20007ffe0ff */
[----:B------:R-:W-:Y:S01]  /*6830*/  IMAD.HI.U32 R0, R5, R96, RZ ;  /* 0x0000006005007227 */ /* 0x000fe200078e00ff */
[C---:B------:R-:W-:Y:S01]  /*6840*/  ISETP.GT.U32.AND P2, PT, R3.reuse, R91, PT ;  /* 0x0000005b0300720c */ /* 0x040fe20003f44070 */
[----:B------:R-:W-:Y:S01]  /*6850*/  STL [R1+0x4e60], R88 ;  /* 0x004e605801007387 */ /* 0x000fe20000100800 */
[----:B------:R-:W-:Y:S01]  /*6860*/  ISETP.GT.U32.AND P6, PT, R3, R90, PT ;  /* 0x0000005a0300720c */ /* 0x000fe20003fc4070 */
[----:B------:R-:W-:Y:S01]  /*6870*/  @!P5 IMAD.IADD R89, R89, 0x1, -R3 ;  /* 0x000000015959d824 */ /* 0x000fe200078e0a03 */
[----:B------:R-:W-:Y:S01]  /*6880*/  ISETP.GT.U32.AND P5, PT, R3, R92, PT ;  /* 0x0000005c0300720c */ /* 0x000fe20003fa4070 */
[----:B------:R-:W-:Y:S01]  /*6890*/  IMAD.MOV R0, RZ, RZ, -R0 ;  /* 0x000000ffff007224 */ /* 0x000fe200078e0a00 */
[----:B------:R-:W-:Y:S01]  /*68a0*/  IABS R94, R97 ;  /* 0x00000061005e7213 */ /* 0x000fe20000000000 */
[----:B------:R-:W-:-:S02]  /*68b0*/  @!P1 IMAD.MOV R89, RZ, RZ, -R89 ;  /* 0x000000ffff599224 */ /* 0x000fc400078e0a59 */
[----:B------:R-:W-:Y:S01]  /*68c0*/  IMAD R93, R3, R0, R96 ;  /* 0x00000000035d7224 */ /* 0x000fe200078e0260 */
[----:B------:R-:W-:Y:S01]  /*68d0*/  IABS R96, R99 ;  /* 0x0000006300607213 */ /* 0x000fe20000000000 */
[----:B------:R-:W-:Y:S01]  /*68e0*/  IMAD.HI.U32 R0, R5, R94, RZ ;  /* 0x0000005e05007227 */ /* 0x000fe200078e00ff */
[----:B------:R-:W-:Y:S01]  /*68f0*/  STL [R1+0x4e64], R89 ;  /* 0x004e645901007387 */ /* 0x000fe20000100800 */
[----:B------:R-:W-:Y:S02]  /*6900*/  @!P2 IADD3 R91, R91, -R3, RZ ;  /* 0x800000035b5ba210 */ /* 0x000fe40007ffe0ff */
[--C-:B------:R-:W-:Y:S01]  /*6910*/  @!P6 IMAD.IADD R90, R90, 0x1, -R3.reuse ;  /* 0x000000015a5ae824 */ /* 0x100fe200078e0a03 */
[C---:B------:R-:W-:Y:S01]  /*6920*/  ISETP.GT.U32.AND P6, PT, R3.reuse, R93, PT ;  /* 0x0000005d0300720c */ /* 0x040fe20003fc4070 */
[----:B------:R-:W-:Y:S01]  /*6930*/  @!P5 IMAD.IADD R92, R92, 0x1, -R3 ;  /* 0x000000015c5cd824 */ /* 0x000fe200078e0a03 */
[----:B------:R-:W-:Y:S01]  /*6940*/  ISETP.GT.U32.AND P5, PT, R3, R91, PT ;  /* 0x0000005b0300720c */ /* 0x000fe20003fa4070 */
[----:B------:R-:W-:Y:S01]  /*6950*/  IMAD.MOV R0, RZ, RZ, -R0 ;  /* 0x000000ffff007224 */ /* 0x000fe200078e0a00 */
[----:B------:R-:W-:Y:S01]  /*6960*/  ISETP.GE.AND P2, PT, R95, RZ, PT ;  /* 0x000000ff5f00720c */ /* 0x000fe20003f46270 */
[----:B------:R-:W-:Y:S01]  /*6970*/  IMAD.HI.U32 R4, R5, R96, RZ ;  /* 0x0000006005047227 */ /* 0x000fe200078e00ff */
[----:B------:R-:W-:-:S02]  /*6980*/  @!P3 IADD3 R90, -R90, RZ, RZ ;  /* 0x000000ff5a5ab210 */ /* 0x000fc40007ffe1ff */
[----:B------:R-:W-:Y:S01]  /*6990*/  ISETP.GE.AND P3, PT, R97, RZ, PT ;  /* 0x000000ff6100720c */ /* 0x000fe20003f66270 */
[----:B------:R-:W-:Y:S01]  /*69a0*/  IMAD R94, R3, R0, R94 ;  /* 0x00000000035e7224 */ /* 0x000fe200078e025e */
[----:B------:R-:W-:Y:S01]  /*69b0*/  IADD3 R4, -R4, RZ, RZ ;  /* 0x000000ff04047210 */ /* 0x000fe20007ffe1ff */
[----:B------:R-:W-:Y:S01]  /*69c0*/  IMAD.HI.U32 R0, R5, R98, RZ ;  /* 0x0000006205007227 */ /* 0x000fe200078e00ff */
[----:B------:R1:W-:Y:S03]  /*69d0*/  STL [R1+0x4e68], R90 ;  /* 0x004e685a01007387 */ /* 0x0003e60000100800 */
[--C-:B------:R-:W-:Y:S01]  /*69e0*/  @!P6 IMAD.IADD R93, R93, 0x1, -R3.reuse ;  /* 0x000000015d5de824 */ /* 0x100fe200078e0a03 */
[----:B------:R-:W-:Y:S01]  /*69f0*/  ISETP.GT.U32.AND P6, PT, R3, R92, PT ;  /* 0x0000005c0300720c */ /* 0x000fe20003fc4070 */
[----:B------:R-:W-:Y:S01]  /*6a00*/  @!P5 IMAD.IADD R91, R91, 0x1, -R3 ;  /* 0x000000015b5bd824 */ /* 0x000fe200078e0a03 */
[C---:B------:R-:W-:Y:S01]  /*6a10*/  ISETP.GT.U32.AND P5, PT, R3.reuse, R94, PT ;  /* 0x0000005e0300720c */ /* 0x040fe20003fa4070 */
[C---:B------:R-:W-:Y:S01]  /*6a20*/  IMAD R95, R3.reuse, R4, R96 ;  /* 0x00000004035f7224 */ /* 0x040fe200078e0260 */
[----:B------:R-:W-:Y:S01]  /*6a30*/  ISETP.GT.U32.AND P1, PT, R3, R93, PT ;  /* 0x0000005d0300720c */ /* 0x000fe20003f24070 */
[----:B------:R-:W-:Y:S01]  /*6a40*/  IMAD.HI.U32 R4, R5, R100, RZ ;  /* 0x0000006405047227 */ /* 0x000fe200078e00ff */
[----:B------:R-:W-:-:S02]  /*6a50*/  IADD3 R0, -R0, RZ, RZ ;  /* 0x000000ff00007210 */ /* 0x000fc40007ffe1ff */
[----:B-1----:R-:W-:Y:S01]  /*6a60*/  IADD3 R90, R10, 0x1ad, RZ ;  /* 0x000001ad0a5a7810 */ /* 0x002fe20007ffe0ff */
[----:B------:R-:W-:Y:S02]  /*6a70*/  IMAD.MOV R4, RZ, RZ, -R4 ;  /* 0x000000ffff047224 */ /* 0x000fe400078e0a04 */
[----:B------:R-:W-:Y:S02]  /*6a80*/  @!P0 IMAD.MOV R91, RZ, RZ, -R91 ;  /* 0x000000ffff5b8224 */ /* 0x000fe400078e0a5b */
[----:B------:R-:W-:Y:S01]  /*6a90*/  @!P6 IMAD.IADD R92, R92, 0x1, -R3 ;  /* 0x000000015c5ce824 */ /* 0x000fe200078e0a03 */
[C---:B------:R-:W-:Y:S01]  /*6aa0*/  ISETP.GT.U32.AND P6, PT, R3.reuse, R95, PT ;  /* 0x0000005f0300720c */ /* 0x040fe20003fc4070 */
[----:B------:R-:W-:Y:S01]  /*6ab0*/  IMAD R97, R3, R4, R100 ;  /* 0x0000000403617224 */ /* 0x000fe200078e0264 */
[-C--:B------:R-:W-:Y:S01]  /*6ac0*/  @!P5 IADD3 R94, R94, -R3.reuse, RZ ;  /* 0x800000035e5ed210 */ /* 0x080fe20007ffe0ff */
[----:B------:R-:W-:Y:S01]  /*6ad0*/  @!P4 IMAD.MOV R92, RZ, RZ, -R92 ;  /* 0x000000ffff5cc224 */ /* 0x000fe200078e0a5c */
[----:B------:R-:W-:Y:S01]  /*6ae0*/  @!P1 IADD3 R93, R93, -R3, RZ ;  /* 0x800000035d5d9210 */ /* 0x000fe20007ffe0ff */
[----:B------:R-:W-:Y:S01]  /*6af0*/  IMAD R96, R3, R0, R98 ;  /* 0x0000000003607224 */ /* 0x000fe200078e0262 */
[----:B------:R-:W-:Y:S01]  /*6b00*/  ISETP.GE.AND P1, PT, R99, RZ, PT ;  /* 0x000000ff6300720c */ /* 0x000fe20003f26270 */
[C---:B------:R-:W-:Y:S01]  /*6b10*/  VIADD R100, R10.reuse, 0x7d ;  /* 0x0000007d0a647836 */ /* 0x040fe20000000000 */
[----:B------:R-:W-:Y:S01]  /*6b20*/  IABS R99, R103 ;  /* 0x0000006700637213 */ /* 0x000fe20000000000 */
[----:B------:R1:W-:Y:S01]  /*6b30*/  STL [R1+0x4e6c], R91 ;  /* 0x004e6c5b01007387 */ /* 0x0003e20000100800 */
[C---:B------:R-:W-:Y:S01]  /*6b40*/  ISETP.GT.U32.AND P0, PT, R3.reuse, R94, PT ;  /* 0x0000005e0300720c */ /* 0x040fe20003f04070 */
[C---:B------:R-:W-:Y:S01]  /*6b50*/  VIADD R89, R10.reuse, 0x1ae ;  /* 0x000001ae0a597836 */ /* 0x040fe20000000000 */
[C---:B------:R-:W-:Y:S01]  /*6b60*/  ISETP.GT.U32.AND P4, PT, R3.reuse, R97, PT ;  /* 0x000000610300720c */ /* 0x040fe20003f84070 */
[----:B------:R-:W-:Y:S01]  /*6b70*/  IMAD.MOV.U32 R98, RZ, RZ, R99 ;  /* 0x000000ffff627224 */ /* 0x000fe200078e0063 */
[----:B------:R-:W-:Y:S01]  /*6b80*/  ISETP.GT.U32.AND P5, PT, R3, R96, PT ;  /* 0x000000600300720c */ /* 0x000fe20003fa4070 */
[--C-:B------:R-:W-:Y:S01]  /*6b90*/  @!P6 IMAD.IADD R95, R95, 0x1, -R3.reuse ;  /* 0x000000015f5fe824 */ /* 0x100fe200078e0a03 */
[----:B------:R-:W-:Y:S01]  /*6ba0*/  IABS R4, R100 ;  /* 0x0000006400047213 */ /* 0x000fe20000000000 */
[----:B------:R-:W-:Y:S01]  /*6bb0*/  IMAD.HI.U32 R0, R5, R98, RZ ;  /* 0x0000006205007227 */ /* 0x000fe200078e00ff */
[----:B------:R-:W-:Y:S01]  /*6bc0*/  @!P2 IADD3 R93, -R93, RZ, RZ ;  /* 0x000000ff5d5da210 */ /* 0x000fe20007ffe1ff */
[----:B------:R-:W-:Y:S01]  /*6bd0*/  STL [R1+0x4e70], R92 ;  /* 0x004e705c01007387 */ /* 0x000fe20000100800 */
[----:B------:R-:W-:Y:S01]  /*6be0*/  ISETP.GT.U32.AND P6, PT, R3, R95, PT ;  /* 0x0000005f0300720c */ /* 0x000fe20003fc4070 */
[----:B-1----:R-:W-:Y:S01]  /*6bf0*/  VIADD R91, R10, 0x1ac ;  /* 0x000001ac0a5b7836 */ /* 0x002fe20000000000 */
[----:B------:R-:W-:Y:S01]  /*6c00*/  IADD3 R0, -R0, RZ, RZ ;  /* 0x000000ff00007210 */ /* 0x000fe20007ffe1ff */
[--C-:B------:R-:W-:Y:S01]  /*6c10*/  @!P0 IMAD.IADD R94, R94, 0x1, -R3.reuse ;  /* 0x000000015e5e8824 */ /* 0x100fe200078e0a03 */
[----:B------:R-:W-:Y:S01]  /*6c20*/  ISETP.GE.AND P0, PT, R102, RZ, PT ;  /* 0x000000ff6600720c */ /* 0x000fe20003f06270 */
[----:B------:R1:W-:Y:S01]  /*6c30*/  STL [R1+0x4e74], R93 ;  /* 0x004e745d01007387 */ /* 0x0003e20000100800 */
[----:B------:R-:W-:Y:S01]  /*6c40*/  @!P4 IADD3 R97, R97, -R3, RZ ;  /* 0x800000036161c210 */ /* 0x000fe20007ffe0ff */
[----:B------:R-:W-:Y:S01]  /*6c50*/  @!P3 IMAD.MOV R94, RZ, RZ, -R94 ;  /* 0x000000ffff5eb224 */ /* 0x000fe200078e0a5e */
[----:B------:R-:W-:Y:S01]  /*6c60*/  ISETP.GE.AND P2, PT, R101, RZ, PT ;  /* 0x000000ff6500720c */ /* 0x000fe20003f46270 */
[C---:B------:R-:W-:Y:S01]  /*6c70*/  IMAD R98, R3.reuse, R0, R98 ;  /* 0x0000000003627224 */ /* 0x040fe200078e0262 */
[----:B------:R-:W-:Y:S01]  /*6c80*/  ISETP.GT.U32.AND P3, PT, R3, R97, PT ;  /* 0x000000610300720c */ /* 0x000fe20003f64070 */
[----:B------:R-:W-:Y:S01]  /*6c90*/  IMAD.HI.U32 R0, R5, R4, RZ ;  /* 0x0000000405007227 */ /* 0x000fe200078e00ff */
[----:B------:R-:W-:Y:S01]  /*6ca0*/  IADD3 R101, R10, 0x80, RZ ;  /* 0x000000800a657810 */ /* 0x000fe20007ffe0ff */
[----:B------:R2:W-:Y:S01]  /*6cb0*/  STL [R1+0x4e78], R94 ;  /* 0x004e785e01007387 */ /* 0x0005e20000100800 */
[----:B------:R-:W-:Y:S01]  /*6cc0*/  ISETP.GE.AND P4, PT, R103, RZ, PT ;  /* 0x000000ff6700720c */ /* 0x000fe20003f86270 */
[----:B------:R-:W-:Y:S01]  /*6cd0*/  @!P5 IMAD.IADD R96, R96, 0x1, -R3 ;  /* 0x000000016060d824 */ /* 0x000fe200078e0a03 */
[----:B------:R-:W-:Y:S01]  /*6ce0*/  IABS R104, R101 ;  /* 0x0000006500687213 */ /* 0x000fe20000000000 */
[----:B------:R-:W-:-:S02]  /*6cf0*/  IMAD.MOV R0, RZ, RZ, -R0 ;  /* 0x000000ffff007224 */ /* 0x000fc400078e0a00 */
[--C-:B------:R-:W-:Y:S01]  /*6d00*/  @!P6 IMAD.IADD R95, R95, 0x1, -R3.reuse ;  /* 0x000000015f5fe824 */ /* 0x100fe200078e0a03 */
[C---:B------:R-:W-:Y:S01]  /*6d10*/  ISETP.GT.U32.AND P5, PT, R3.reuse, R96, PT ;  /* 0x000000600300720c */ /* 0x040fe20003fa4070 */
[C---:B------:R-:W-:Y:S01]  /*6d20*/  IMAD R99, R3.reuse, R0, R4 ;  /* 0x0000000003637224 */ /* 0x040fe200078e0204 */
[----:B------:R-:W-:Y:S01]  /*6d30*/  ISETP.GT.U32.AND P6, PT, R3, R98, PT ;  /* 0x000000620300720c */ /* 0x000fe20003fc4070 */
[--C-:B------:R-:W-:Y:S01]  /*6d40*/  @!P3 IMAD.IADD R97, R97, 0x1, -R3.reuse ;  /* 0x000000016161b824 */ /* 0x100fe200078e0a03 */
[----:B------:R-:W-:Y:S01]  /*6d50*/  @!P1 IADD3 R95, -R95, RZ, RZ ;  /* 0x000000ff5f5f9210 */ /* 0x000fe20007ffe1ff */
[C---:B------:R-:W-:Y:S01]  /*6d60*/  VIADD R0, R10.reuse, 0x7e ;  /* 0x0000007e0a007836 */ /* 0x040fe20000000000 */
[----:B------:R-:W-:Y:S01]  /*6d70*/  ISETP.GT.U32.AND P3, PT, R3, R99, PT ;  /* 0x000000630300720c */ /* 0x000fe20003f64070 */
[C---:B------:R-:W-:Y:S01]  /*6d80*/  VIADD R4, R10.reuse, 0x7f ;  /* 0x0000007f0a047836 */ /* 0x040fe20000000000 */
[----:B------:R-:W-:Y:S01]  /*6d90*/  @!P0 IADD3 R97, -R97, RZ, RZ ;  /* 0x000000ff61618210 */ /* 0x000fe20007ffe1ff */
[----:B------:R-:W-:Y:S01]  /*6da0*/  VIADD R103, R10, 0x81 ;  /* 0x000000810a677836 */ /* 0x000fe20000000000 */
[----:B------:R-:W-:Y:S01]  /*6db0*/  ISETP.GE.AND P1, PT, R0, RZ, PT ;  /* 0x000000ff0000720c */ /* 0x000fe20003f26270 */
[----:B------:R-:W-:Y:S01]  /*6dc0*/  STL [R1+0x4e7c], R95 ;  /* 0x004e7c5f01007387 */ /* 0x000fe20000100800 */
[----:B------:R-:W-:Y:S01]  /*6dd0*/  IABS R102, R4 ;  /* 0x0000000400667213 */ /* 0x000fe20000000000 */
[----:B-1----:R-:W-:Y:S01]  /*6de0*/  VIADD R93, R10, 0x1aa ;  /* 0x000001aa0a5d7836 */ /* 0x002fe20000000000 */
[----:B------:R-:W-:Y:S01]  /*6df0*/  @!P5 IADD3 R96, R96, -R3, RZ ;  /* 0x800000036060d210 */ /* 0x000fe20007ffe0ff */
[--C-:B------:R-:W-:Y:S01]  /*6e00*/  @!P6 IMAD.IADD R98, R98, 0x1, -R3.reuse ;  /* 0x000000016262e824 */ /* 0x100fe200078e0a03 */
[----:B------:R-:W-:Y:S01]  /*6e10*/  ISETP.GE.AND P5, PT, R100, RZ, PT ;  /* 0x000000ff6400720c */ /* 0x000fe20003fa6270 */
[----:B------:R-:W-:Y:S01]  /*6e20*/  VIADD R92, R10, 0x1ab ;  /* 0x000001ab0a5c7836 */ /* 0x000fe20000000000 */
[----:B------:R-:W-:Y:S01]  /*6e30*/  IABS R100, R0 ;  /* 0x0000000000647213 */ /* 0x000fe20000000000 */
[----:B------:R-:W-:Y:S01]  /*6e40*/  @!P3 IMAD.IADD R99, R99, 0x1, -R3 ;  /* 0x000000016363b824 */ /* 0x000fe200078e0a03 */
[----:B------:R-:W-:Y:S01]  /*6e50*/  ISETP.GE.AND P0, PT, R101, RZ, PT ;  /* 0x000000ff6500720c */ /* 0x000fe20003f06270 */
[----:B------:R-:W-:Y:S01]  /*6e60*/  @!P2 IMAD.MOV R96, RZ, RZ, -R96 ;  /* 0x000000ffff60a224 */ /* 0x000fe200078e0a60 */
[----:B------:R-:W-:Y:S01]  /*6e70*/  ISETP.GT.U32.AND P6, PT, R3, R98, PT ;  /* 0x000000620300720c */ /* 0x000fe20003fc4070 */
[----:B------:R-:W-:Y:S01]  /*6e80*/  IMAD.HI.U32 R0, R5, R100, RZ ;  /* 0x0000006405007227 */ /* 0x000fe200078e00ff */
[----:B------:R-:W-:-:S02]  /*6e90*/  ISETP.GT.U32.AND P3, PT, R3, R99, PT ;  /* 0x000000630300720c */ /* 0x000fc40003f64070 */
[----:B------:R-:W-:Y:S01]  /*6ea0*/  ISETP.GE.AND P2, PT, R4, RZ, PT ;  /* 0x000000ff0400720c */ /* 0x000fe20003f46270 */
[C---:B------:R-:W-:Y:S01]  /*6eb0*/  IMAD.HI.U32 R4, R5.reuse, R104, RZ ;  /* 0x0000006805047227 */ /* 0x040fe200078e00ff */
[----:B------:R-:W-:Y:S01]  /*6ec0*/  IADD3 R101, -R0, RZ, RZ ;  /* 0x000000ff00657210 */ /* 0x000fe20007ffe1ff */
[----:B------:R1:W-:Y:S01]  /*6ed0*/  STL [R1+0x4e80], R96 ;  /* 0x004e806001007387 */ /* 0x0003e20000100800 */
[----:B------:R-:W-:Y:S01]  /*6ee0*/  IABS R106, R103 ;  /* 0x00000067006a7213 */ /* 0x000fe20000000000 */
[----:B------:R-:W-:Y:S01]  /*6ef0*/  IMAD.HI.U32 R0, R5, R102, RZ ;  /* 0x0000006605007227 */ /* 0x000fe200078e00ff */
[----:B--2---:R-:W-:Y:S01]  /*6f00*/  IADD3 R94, R10, 0x1a9, RZ ;  /* 0x000001a90a5e7810 */ /* 0x004fe20007ffe0ff */
[----:B------:R2:W-:Y:S02]  /*6f10*/  STL [R1+0x4e84], R97 ;  /* 0x004e846101007387 */ /* 0x0005e40000100800 */
[----:B------:R-:W-:Y:S02]  /*6f20*/  IMAD R100, R3, R101, R100 ;  /* 0x0000006503647224 */ /* 0x000fe400078e0264 */
[----:B------:R-:W-:-:S02]  /*6f30*/  IMAD.MOV R101, RZ, RZ, -R0 ;  /* 0x000000ffff657224 */ /* 0x000fc400078e0a00 */
[----:B------:R-:W-:Y:S01]  /*6f40*/  IMAD.MOV R4, RZ, RZ, -R4 ;  /* 0x000000ffff047224 */ /* 0x000fe200078e0a04 */
[----:B-1----:R-:W-:Y:S01]  /*6f50*/  IADD3 R96, R10, 0x1a7, RZ ;  /* 0x000001a70a607810 */ /* 0x002fe20007ffe0ff */
[----:B------:R-:W-:Y:S02]  /*6f60*/  IMAD R101, R3, R101, R102 ;  /* 0x0000006503657224 */ /* 0x000fe400078e0266 */
[--C-:B------:R-:W-:Y:S02]  /*6f70*/  @!P3 IMAD.IADD R99, R99, 0x1, -R3.reuse ;  /* 0x000000016363b824 */ /* 0x100fe400078e0a03 */
[C---:B------:R-:W-:Y:S01]  /*6f80*/  IMAD R102, R3.reuse, R4, R104 ;  /* 0x0000000403667224 */ /* 0x040fe200078e0268 */
[----:B------:R-:W-:Y:S01]  /*6f90*/  ISETP.GT.U32.AND P3, PT, R3, R101, PT ;  /* 0x000000650300720c */ /* 0x000fe20003f64070 */
[----:B------:R-:W-:Y:S01]  /*6fa0*/  @!P6 IMAD.IADD R98, R98, 0x1, -R3 ;  /* 0x000000016262e824 */ /* 0x000fe200078e0a03 */
[----:B------:R-:W-:Y:S01]  /*6fb0*/  ISETP.GE.AND P6, PT, R103, RZ, PT ;  /* 0x000000ff6700720c */ /* 0x000fe20003fc6270 */
[----:B------:R-:W-:Y:S01]  /*6fc0*/  @!P5 IMAD.MOV R99, RZ, RZ, -R99 ;  /* 0x000000ffff63d224 */ /* 0x000fe200078e0a63 */
[----:B------:R-:W-:Y:S01]  /*6fd0*/  ISETP.GT.U32.AND P5, PT, R3, R102, PT ;  /* 0x000000660300720c */ /* 0x000fe20003fa4070 */
[----:B------:R-:W-:Y:S01]  /*6fe0*/  IMAD.HI.U32 R0, R5, R106, RZ ;  /* 0x0000006a05007227 */ /* 0x000fe200078e00ff */
[----:B------:R-:W-:-:S02]  /*6ff0*/  @!P4 IADD3 R98, -R98, RZ, RZ ;  /* 0x000000ff6262c210 */ /* 0x000fc40007ffe1ff */
[----:B------:R-:W-:Y:S01]  /*7000*/  ISETP.GT.U32.AND P4, PT, R3, R100, PT ;  /* 0x000000640300720c */ /* 0x000fe20003f84070 */
[----:B------:R-:W-:Y:S01]  /*7010*/  IMAD.MOV R0, RZ, RZ, -R0 ;  /* 0x000000ffff007224 */ /* 0x000fe200078e0a00 */
[----:B------:R-:W-:Y:S01]  /*7020*/  IABS R104, R109 ;  /* 0x0000006d00687213 */ /* 0x000fe20000000000 */
[----:B------:R-:W-:Y:S01]  /*7030*/  STL [R1+0x4e88], R98 ;  /* 0x004e886201007387 */ /* 0x000fe20000100800 */
[----:B--2---:R-:W-:Y:S01]  /*7040*/  VIADD R97, R10, 0x1a6 ;  /* 0x000001a60a617836 */ /* 0x004fe20000000000 */
[----:B------:R-:W-:Y:S01]  /*7050*/  @!P3 IADD3 R101, R101, -R3, RZ ;  /* 0x800000036565b210 */ /* 0x000fe20007ffe0ff */
[----:B------:R-:W-:Y:S01]  /*7060*/  IMAD R103, R3, R0, R106 ;  /* 0x0000000003677224 */ /* 0x000fe200078e026a */
[----:B------:R-:W-:Y:S01]  /*7070*/  IABS R106, R111 ;  /* 0x0000006f006a7213 */ /* 0x000fe20000000000 */
[----:B------:R-:W-:Y:S01]  /*7080*/  IMAD.HI.U32 R0, R5, R104, RZ ;  /* 0x0000006805007227 */ /* 0x000fe200078e00ff */
[----:B------:R-:W-:Y:S01]  /*7090*/  ISETP.GT.U32.AND P3, PT, R3, R101, PT ;  /* 0x000000650300720c */ /* 0x000fe20003f64070 */
[----:B------:R1:W-:Y:S02]  /*70a0*/  STL [R1+0x4e8c], R99 ;  /* 0x004e8c6301007387 */ /* 0x0003e40000100800 */
[----:B------:R-:W-:Y:S01]  /*70b0*/  @!P5 IMAD.IADD R102, R102, 0x1, -R3 ;  /* 0x000000016666d824 */ /* 0x000fe200078e0a03 */
[----:B------:R-:W-:Y:S01]  /*70c0*/  @!P4 IADD3 R100, R100, -R3, RZ ;  /* 0x800000036464c210 */ /* 0x000fe20007ffe0ff */
[----:B------:R-:W-:-:S03]  /*70d0*/  IMAD.HI.U32 R4, R5, R106, RZ ;  /* 0x0000006a05047227 */ /* 0x000fc600078e00ff */
[C---:B------:R-:W-:Y:S01]  /*70e0*/  ISETP.GT.U32.AND P5, PT, R3.reuse, R102, PT ;  /* 0x000000660300720c */ /* 0x040fe20003fa4070 */
[----:B------:R-:W-:Y:S01]  /*70f0*/  IMAD.MOV R0, RZ, RZ, -R0 ;  /* 0x000000ffff007224 */ /* 0x000fe200078e0a00 */
[C---:B------:R-:W-:Y:S01]  /*7100*/  ISETP.GT.U32.AND P4, PT, R3.reuse, R100, PT ;  /* 0x000000640300720c */ /* 0x040fe20003f84070 */
[----:B-1----:R-:W-:Y:S01]  /*7110*/  VIADD R99, R10, 0x1a4 ;  /* 0x000001a40a637836 */ /* 0x002fe20000000000 */
[----:B------:R-:W-:Y:S01]  /*7120*/  IADD3 R4, -R4, RZ, RZ ;  /* 0x000000ff04047210 */ /* 0x000fe20007ffe1ff */
[----:B------:R-:W-:Y:S02]  /*7130*/  IMAD R104, R3, R0, R104 ;  /* 0x0000000003687224 */ /* 0x000fe400078e0268 */
[----:B------:R-:W-:Y:S02]  /*7140*/  @!P3 IMAD.IADD R101, R101, 0x1, -R3 ;  /* 0x000000016565b824 */ /* 0x000fe400078e0a03 */
[C---:B------:R-:W-:Y:S01]  /*7150*/  IMAD R105, R3.reuse, R4, R106 ;  /* 0x0000000403697224 */ /* 0x040fe200078e026a */
[----:B------:R-:W-:Y:S01]  /*7160*/  ISETP.GT.U32.AND P3, PT, R3, R104, PT ;  /* 0x000000680300720c */ /* 0x000fe20003f64070 */
[----:B------:R-:W-:Y:S01]  /*7170*/  IMAD.MOV.U32 R106, RZ, RZ, R107 ;  /* 0x000000ffff6a7224 */ /* 0x000fe200078e006b */
[----:B------:R-:W-:Y:S01]  /*7180*/  @!P2 IADD3 R101, -R101, RZ, RZ ;  /* 0x000000ff6565a210 */ /* 0x000fe20007ffe1ff */
[--C-:B------:R-:W-:Y:S01]  /*7190*/  @!P5 IMAD.IADD R102, R102, 0x1, -R3.reuse ;  /* 0x000000016666d824 */ /* 0x100fe200078e0a03 */
[C---:B------:R-:W-:Y:S01]  /*71a0*/  ISETP.GT.U32.AND P5, PT, R3.reuse, R105, PT ;  /* 0x000000690300720c */ /* 0x040fe20003fa4070 */
[----:B------:R-:W-:Y:S01]  /*71b0*/  @!P4 IMAD.IADD R100, R100, 0x1, -R3 ;  /* 0x000000016464c824 */ /* 0x000fe200078e0a03 */
[----:B------:R-:W-:Y:S01]  /*71c0*/  ISETP.GT.U32.AND P4, PT, R3, R103, PT ;  /* 0x000000670300720c */ /* 0x000fe20003f84070 */
[----:B------:R-:W-:Y:S01]  /*71d0*/  IMAD.HI.U32 R0, R5, R106, RZ ;  /* 0x0000006a05007227 */ /* 0x000fe200078e00ff */
[----:B------:R-:W-:-:S02]  /*71e0*/  @!P0 IADD3 R102, -R102, RZ, RZ ;  /* 0x000000ff66668210 */ /* 0x000fc40007ffe1ff */
[----:B------:R-:W-:Y:S01]  /*71f0*/  ISETP.GE.AND P0, PT, R112, RZ, PT ;  /* 0x000000ff7000720c */ /* 0x000fe20003f06270 */
[----:B------:R-:W-:Y:S01]  /*7200*/  IMAD.MOV R0, RZ, RZ, -R0 ;  /* 0x000000ffff007224 */ /* 0x000fe200078e0a00 */
[----:B------:R-:W-:Y:S01]  /*7210*/  IABS R112, R115 ;  /* 0x0000007300707213 */ /* 0x000fe20000000000 */
[----:B------:R-:W-:-:S04]  /*7220*/  IMAD.HI.U32 R4, R5, R108, RZ ;  /* 0x0000006c05047227 */ /* 0x000fc800078e00ff */
[--C-:B------:R-:W-:Y:S01]  /*7230*/  @!P5 IMAD.IADD R105, R105, 0x1, -R3.reuse ;  /* 0x000000016969d824 */ /* 0x100fe200078e0a03 */
[----:B------:R-:W-:Y:S01]  /*7240*/  IADD3 R4, -R4, RZ, RZ ;  /* 0x000000ff04047210 */ /* 0x000fe20007ffe1ff */
[----:B------:R-:W-:Y:S01]  /*7250*/  IMAD R106, R3, R0, R106 ;  /* 0x00000000036a7224 */ /* 0x000fe200078e026a */
[----:B------:R-:W-:Y:S01]  /*7260*/  @!P4 IADD3 R103, R103, -R3, RZ ;  /* 0x800000036767c210 */ /* 0x000fe20007ffe0ff */
[----:B------:R-:W-:Y:S01]  /*7270*/  @!P1 IMAD.MOV R100, RZ, RZ, -R100 ;  /* 0x000000ffff649224 */ /* 0x000fe200078e0a64 */
[----:B------:R-:W-:Y:S01]  /*7280*/  ISETP.GT.U32.AND P5, PT, R3, R105, PT ;  /* 0x000000690300720c */ /* 0x000fe20003fa4070 */
[----:B------:R-:W-:Y:S01]  /*7290*/  IMAD.HI.U32 R0, R5, R110, RZ ;  /* 0x0000006e05007227 */ /* 0x000fe200078e00ff */
[----:B------:R-:W-:Y:S02]  /*72a0*/  ISETP.GT.U32.AND P1, PT, R3, R103, PT ;  /* 0x000000670300720c */ /* 0x000fe40003f24070 */
[----:B------:R-:W-:Y:S01]  /*72b0*/  ISETP.GE.AND P4, PT, R109, RZ, PT ;  /* 0x000000ff6d00720c */ /* 0x000fe20003f86270 */
[--C-:B------:R-:W-:Y:S01]  /*72c0*/  @!P3 IMAD.IADD R104, R104, 0x1, -R3.reuse ;  /* 0x000000016868b824 */ /* 0x100fe200078e0a03 */
[----:B------:R-:W-:Y:S01]  /*72d0*/  ISETP.GE.AND P3, PT, R111, RZ, PT ;  /* 0x000000ff6f00720c */ /* 0x000fe20003f66270 */
[----:B------:R-:W-:Y:S01]  /*72e0*/  IMAD.MOV R0, RZ, RZ, -R0 ;  /* 0x000000ffff007224 */ /* 0x000fe200078e0a00 */
[----:B------:R-:W-:Y:S01]  /*72f0*/  STL [R1+0x4e90], R100 ;  /* 0x004e906401007387 */ /* 0x000fe20000100800 */
[C---:B------:R-:W-:Y:S01]  /*7300*/  IMAD R107, R3.reuse, R4, R108 ;  /* 0x00000004036b7224 */ /* 0x040fe200078e026c */
[C---:B------:R-:W-:Y:S01]  /*7310*/  ISETP.GT.U32.AND P2, PT, R3.reuse, R104, PT ;  /* 0x000000680300720c */ /* 0x040fe20003f44070 */
[----:B------:R-:W-:Y:S01]  /*7320*/  IMAD R108, R3, R0, R110 ;  /* 0x00000000036c7224 */ /* 0x000fe200078e026e */
[----:B------:R1:W-:Y:S01]  /*7330*/  STL [R1+0x4e94], R101 ;  /* 0x004e946501007387 */ /* 0x0003e20000100800 */
[----:B------:R-:W-:-:S02]  /*7340*/  @!P5 IMAD.IADD R105, R105, 0x1, -R3 ;  /* 0x000000016969d824 */ /* 0x000fc400078e0a03 */
[----:B------:R-:W-:Y:S01]  /*7350*/  @!P1 IMAD.IADD R103, R103, 0x1, -R3 ;  /* 0x0000000167679824 */ /* 0x000fe200078e0a03 */
[C---:B------:R-:W-:Y:S01]  /*7360*/  ISETP.GT.U32.AND P5, PT, R3.reuse, R108, PT ;  /* 0x0000006c0300720c */ /* 0x040fe20003fa4070 */
[C---:B------:R-:W-:Y:S01]  /*7370*/  VIADD R111, R10.reuse, 0x87 ;  /* 0x000000870a6f7836 */ /* 0x040fe20000000000 */
[C---:B------:R-:W-:Y:S01]  /*7380*/  ISETP.GT.U32.AND P1, PT, R3.reuse, R106, PT ;  /* 0x0000006a0300720c */ /* 0x040fe20003f24070 */
[----:B------:R-:W-:Y:S01]  /*7390*/  @!P6 IMAD.MOV R103, RZ, RZ, -R103 ;  /* 0x000000ffff67e224 */ /* 0x000fe200078e0a67 */
[----:B------:R-:W-:Y:S01]  /*73a0*/  ISETP.GT.U32.AND P6, PT, R3, R107, PT ;  /* 0x0000006b0300720c */ /* 0x000fe20003fc4070 */
[----:B------:R-:W-:Y:S01]  /*73b0*/  STL [R1+0x4e98], R102 ;  /* 0x004e986601007387 */ /* 0x000fe20000100800 */
[----:B------:R-:W-:Y:S01]  /*73c0*/  IABS R4, R111 ;  /* 0x0000006f00047213 */ /* 0x000fe20000000000 */
[----:B------:R-:W-:Y:S01]  /*73d0*/  VIADD R98, R10, 0x1a5 ;  /* 0x000001a50a627836 */ /* 0x000fe20000000000 */
[----:B------:R-:W-:Y:S01]  /*73e0*/  @!P2 IADD3 R104, R104, -R3, RZ ;  /* 0x800000036868a210 */ /* 0x000fe20007ffe0ff */
[----:B------:R2:W-:Y:S01]  /*73f0*/  STL [R1+0x4e9c], R103 ;  /* 0x004e9c6701007387 */ /* 0x0005e20000100800 */
[----:B------:R-:W-:Y:S01]  /*7400*/  ISETP.GE.AND P2, PT, R113, RZ, PT ;  /* 0x000000ff7100720c */ /* 0x000fe20003f46270 */
[C---:B------:R-:W-:Y:S01]  /*7410*/  VIADD R113, R10.reuse, 0x88 ;  /* 0x000000880a717836 */ /* 0x040fe20000000000 */
[----:B------:R-:W-:Y:S01]  /*7420*/  @!P3 IADD3 R105, -R105, RZ, RZ ;  /* 0x000000ff6969b210 */ /* 0x000fe20007ffe1ff */
[----:B------:R-:W-:Y:S01]  /*7430*/  IMAD.HI.U32 R0, R5, R4, RZ ;  /* 0x0000000405007227 */ /* 0x000fe200078e00ff */
[----:B-1----:R-:W-:-:S02]  /*7440*/  IADD3 R101, R10, 0x1a2, RZ ;  /* 0x000001a20a657810 */ /* 0x002fc40007ffe0ff */
[----:B------:R-:W-:Y:S01]  /*7450*/  IABS R110, R113 ;  /* 0x00000071006e7213 */ /* 0x000fe20000000000 */
[--C-:B------:R-:W-:Y:S01]  /*7460*/  @!P5 IMAD.IADD R108, R108, 0x1, -R3.reuse ;  /* 0x000000016c6cd824 */ /* 0x100fe200078e0a03 */
[----:B------:R-:W-:Y:S01]  /*7470*/  @!P1 IADD3 R106, R106, -R3, RZ ;  /* 0x800000036a6a9210 */ /* 0x000fe20007ffe0ff */
[----:B------:R-:W-:Y:S01]  /*7480*/  @!P4 IMAD.MOV R104, RZ, RZ, -R104 ;  /* 0x000000ffff68c224 */ /* 0x000fe200078e0a68 */
[----:B------:R-:W-:Y:S01]  /*7490*/  IADD3 R109, -R0, RZ, RZ ;  /* 0x000000ff006d7210 */ /* 0x000fe20007ffe1ff */
[----:B------:R-:W-:Y:S01]  /*74a0*/  @!P6 IMAD.IADD R107, R107, 0x1, -R3 ;  /* 0x000000016b6be824 */ /* 0x000fe200078e0a03 */
[----:B------:R-:W-:Y:S01]  /*74b0*/  ISETP.GT.U32.AND P4, PT, R3, R108, PT ;  /* 0x0000006c0300720c */ /* 0x000fe20003f84070 */
[----:B------:R-:W-:Y:S01]  /*74c0*/  IMAD.HI.U32 R0, R5, R110, RZ ;  /* 0x0000006e05007227 */ /* 0x000fe200078e00ff */
[C---:B------:R-:W-:Y:S01]  /*74d0*/  ISETP.GT.U32.AND P6, PT, R3.reuse, R106, PT ;  /* 0x0000006a0300720c */ /* 0x040fe20003fc4070 */
[----:B------:R-:W-:Y:S01]  /*74e0*/  STL [R1+0x4ea0], R104 ;  /* 0x004ea06801007387 */ /* 0x000fe20000100800 */
[C---:B------:R-:W-:Y:S01]  /*74f0*/  ISETP.GT.U32.AND P5, PT, R3.reuse, R107, PT ;  /* 0x0000006b0300720c */ /* 0x040fe20003fa4070 */
[----:B------:R-:W-:Y:S01]  /*7500*/  IMAD.MOV R0, RZ, RZ, -R0 ;  /* 0x000000ffff007224 */ /* 0x000fe200078e0a00 */
[----:B------:R-:W-:Y:S01]  /*7510*/  ISETP.GE.AND P1, PT, R114, RZ, PT ;  /* 0x000000ff7200720c */ /* 0x000fe20003f26270 */
[C---:B------:R-:W-:Y:S01]  /*7520*/  IMAD R109, R3.reuse, R109, R4 ;  /* 0x0000006d036d7224 */ /* 0x040fe200078e0204 */
[----:B------:R-:W-:Y:S01]  /*7530*/  IABS R114, R117 ;  /* 0x0000007500727213 */ /* 0x000fe20000000000 */
[----:B------:R-:W-:Y:S01]  /*7540*/  IMAD R0, R3, R0, R110 ;  /* 0x0000000003007224 */ /* 0x000fe200078e026e */
[----:B------:R1:W-:Y:S01]  /*7550*/  STL [R1+0x4ea4], R105 ;  /* 0x004ea46901007387 */ /* 0x0003e20000100800 */
[----:B------:R-:W-:Y:S01]  /*7560*/  IMAD.HI.U32 R4, R5, R112, RZ ;  /* 0x0000007005047227 */ /* 0x000fe200078e00ff */
[----:B--2---:R-:W-:-:S02]  /*7570*/  IADD3 R103, R10, 0x1a0, RZ ;  /* 0x000001a00a677810 */ /* 0x004fc40007ffe0ff */
[----:B------:R-:W-:Y:S01]  /*7580*/  IADD3 R100, R10, 0x1a3, RZ ;  /* 0x000001a30a647810 */ /* 0x000fe20007ffe0ff */
[--C-:B------:R-:W-:Y:S01]  /*7590*/  @!P4 IMAD.IADD R108, R108, 0x1, -R3.reuse ;  /* 0x000000016c6cc824 */ /* 0x100fe200078e0a03 */
[C---:B------:R-:W-:Y:S01]  /*75a0*/  ISETP.GT.U32.AND P4, PT, R3.reuse, R0, PT ;  /* 0x000000000300720c */ /* 0x040fe20003f84070 */
[----:B------:R-:W-:Y:S01]  /*75b0*/  @!P6 IMAD.IADD R106, R106, 0x1, -R3 ;  /* 0x000000016a6ae824 */ /* 0x000fe200078e0a03 */
[----:B------:R-:W-:Y:S01]  /*75c0*/  ISETP.GT.U32.AND P6, PT, R3, R109, PT ;  /* 0x0000006d0300720c */ /* 0x000fe20003fc4070 */
[----:B------:R-:W-:Y:S01]  /*75d0*/  IMAD.HI.U32 R110, R5, R114, RZ ;  /* 0x00000072056e7227 */ /* 0x000fe200078e00ff */
[----:B------:R-:W-:Y:S02]  /*75e0*/  @!P5 IADD3 R107, R107, -R3, RZ ;  /* 0x800000036b6bd210 */ /* 0x000fe40007ffe0ff */
[----:B------:R-:W-:Y:S01]  /*75f0*/  ISETP.GE.AND P5, PT, R111, RZ, PT ;  /* 0x000000ff6f00720c */ /* 0x000fe20003fa6270 */
[----:B------:R-:W-:Y:S01]  /*7600*/  IMAD.MOV R110, RZ, RZ, -R110 ;  /* 0x000000ffff6e7224 */ /* 0x000fe200078e0a6e */
[----:B------:R-:W-:Y:S01]  /*7610*/  IABS R111, R118 ;  /* 0x00000076006f7213 */ /* 0x000fe20000000000 */
[----:B------:R-:W-:Y:S01]  /*7620*/  @!P2 IMAD.MOV R107, RZ, RZ, -R107 ;  /* 0x000000ffff6ba224 */ /* 0x000fe200078e0a6b */
[----:B------:R-:W-:Y:S01]  /*7630*/  IADD3 R4, -R4, RZ, RZ ;  /* 0x000000ff04047210 */ /* 0x000fe20007ffe1ff */
[----:B------:R-:W-:Y:S01]  /*7640*/  IMAD R110, R3, R110, R114 ;  /* 0x0000006e036e7224 */ /* 0x000fe200078e0272 */
[----:B------:R-:W-:Y:S01]  /*7650*/  @!P1 IADD3 R108, -R108, RZ, RZ ;  /* 0x000000ff6c6c9210 */ /* 0x000fe20007ffe1ff */
[--C-:B------:R-:W-:Y:S01]  /*7660*/  @!P4 IMAD.IADD R0, R0, 0x1, -R3.reuse ;  /* 0x000000010000c824 */ /* 0x100fe200078e0a03 */
[----:B------:R-:W-:Y:S01]  /*7670*/  ISETP.GE.AND P1, PT, R115, RZ, PT ;  /* 0x000000ff7300720c */ /* 0x000fe20003f26270 */
[----:B------:R-:W-:Y:S01]  /*7680*/  @!P6 IMAD.IADD R109, R109, 0x1, -R3 ;  /* 0x000000016d6de824 */ /* 0x000fe200078e0a03 */
[C---:B------:R-:W-:Y:S01]  /*7690*/  ISETP.GT.U32.AND P2, PT, R3.reuse, R110, PT ;  /* 0x0000006e0300720c */ /* 0x040fe20003f44070 */
[----:B------:R-:W-:Y:S01]  /*76a0*/  IMAD.MOV.U32 R114, RZ, RZ, R111 ;  /* 0x000000ffff727224 */ /* 0x000fe200078e006f */
[C---:B------:R-:W-:Y:S01]  /*76b0*/  ISETP.GT.U32.AND P4, PT, R3.reuse, R0, PT ;  /* 0x000000000300720c */ /* 0x040fe20003f84070 */
[C---:B------:R-:W-:Y:S01]  /*76c0*/  IMAD R4, R3.reuse, R4, R112 ;  /* 0x0000000403047224 */ /* 0x040fe200078e0270 */
[----:B------:R-:W-:Y:S01]  /*76d0*/  ISETP.GT.U32.AND P3, PT, R3, R109, PT ;  /* 0x0000006d0300720c */ /* 0x000fe20003f64070 */
[----:B------:R-:W-:Y:S01]  /*76e0*/  IMAD.HI.U32 R111, R5, R114, RZ ;  /* 0x00000072056f7227 */ /* 0x000fe200078e00ff */
[----:B------:R-:W-:-:S02]  /*76f0*/  ISETP.GE.AND P6, PT, R113, RZ, PT ;  /* 0x000000ff7100720c */ /* 0x000fc40003fc6270 */
[----:B-1----:R-:W-:Y:S01]  /*7700*/  IADD3 R105, R10, 0x19e, RZ ;  /* 0x0000019e0a697810 */ /* 0x002fe20007ffe0ff */
[----:B------:R-:W-:-:S04]  /*7710*/  IMAD.HI.U32 R112, R5, R116, RZ ;  /* 0x0000007405707227 */ /* 0x000fc800078e00ff */
[----:B------:R-:W-:Y:S01]  /*7720*/  IMAD.MOV R111, RZ, RZ, -R111 ;  /* 0x000000ffff6f7224 */ /* 0x000fe200078e0a6f */
[----:B------:R-:W-:Y:S01]  /*7730*/  IADD3 R113, -R112, RZ, RZ ;  /* 0x000000ff70717210 */ /* 0x000fe20007ffe1ff */
[----:B------:R-:W-:Y:S01]  /*7740*/  @!P0 IMAD.MOV R106, RZ, RZ, -R106 ;  /* 0x000000ffff6a8224 */ /* 0x000fe200078e0a6a */
[----:B------:R-:W-:Y:S01]  /*7750*/  ISETP.GT.U32.AND P0, PT, R3, R4, PT ;  /* 0x000000040300720c */ /* 0x000fe20003f04070 */
[--C-:B------:R-:W-:Y:S01]  /*7760*/  @!P4 IMAD.IADD R0, R0, 0x1, -R3.reuse ;  /* 0x000000010000c824 */ /* 0x100fe200078e0a03 */
[----:B------:R-:W-:Y:S01]  /*7770*/  ISETP.GE.AND P4, PT, R118, RZ, PT ;  /* 0x000000ff7600720c */ /* 0x000fe20003f86270 */
[----:B------:R-:W-:Y:S01]  /*7780*/  @!P3 IMAD.IADD R109, R109, 0x1, -R3 ;  /* 0x000000016d6db824 */ /* 0x000fe200078e0a03 */
[----:B------:R-:W-:Y:S01]  /*7790*/  STL [R1+0x4ea8], R106 ;  /* 0x004ea86a01007387 */ /* 0x000fe20000100800 */
[C---:B------:R-:W-:Y:S01]  /*77a0*/  IMAD R112, R3.reuse, R111, R114 ;  /* 0x0000006f03707224 */ /* 0x040fe200078e0272 */
[----:B------:R-:W-:Y:S01]  /*77b0*/  MOV R2, R0 ;  /* 0x0000000000027202 */ /* 0x000fe20000000f00 */
[C---:B------:R-:W-:Y:S01]  /*77c0*/  IMAD R114, R3.reuse, R113, R116 ;  /* 0x0000007103727224 */ /* 0x040fe200078e0274 */
[----:B------:R-:W-:Y:S01]  /*77d0*/  IADD3 R111, R10, 0x8d, RZ ;  /* 0x0000008d0a6f7810 */ /* 0x000fe20007ffe0ff */
[----:B------:R-:W-:Y:S01]  /*77e0*/  @!P5 IMAD.MOV R109, RZ, RZ, -R109 ;  /* 0x000000ffff6dd224 */ /* 0x000fe200078e0a6d */
[C---:B------:R-:W-:Y:S01]  /*77f0*/  ISETP.GT.U32.AND P5, PT, R3.reuse, R112, PT ;  /* 0x000000700300720c */ /* 0x040fe20003fa4070 */
[--C-:B------:R-:W-:Y:S01]  /*7800*/  @!P2 IMAD.IADD R110, R110, 0x1, -R3.reuse ;  /* 0x000000016e6ea824 */ /* 0x100fe200078e0a03 */
[----:B------:R-:W-:Y:S01]  /*7810*/  IABS R116, R111 ;  /* 0x0000006f00747213 */ /* 0x000fe20000000000 */
[----:B------:R-:W-:Y:S01]  /*7820*/  @!P6 IMAD.MOV R2, RZ, RZ, -R2 ;  /* 0x000000ffff02e224 */ /* 0x000fe200078e0a02 */
[C---:B------:R-:W-:Y:S01]  /*7830*/  ISETP.GT.U32.AND P6, PT, R3.reuse, R114, PT ;  /* 0x000000720300720c */ /* 0x040fe20003fc4070 */
[----:B------:R-:W-:Y:S01]  /*7840*/  @!P0 IMAD.IADD R4, R4, 0x1, -R3 ;  /* 0x0000000104048824 */ /* 0x000fe200078e0a03 */
[----:B------:R-:W-:Y:S01]  /*7850*/  ISETP.GT.U32.AND P2, PT, R3, R110, PT ;  /* 0x0000006e0300720c */ /* 0x000fe20003f44070 */
[----:B------:R-:W-:Y:S01]  /*7860*/  VIADD R115, R10, 0x8e ;  /* 0x0000008e0a737836 */ /* 0x000fe20000000000 */
[----:B------:R1:W-:Y:S01]  /*7870*/  STL [R1+0x4eac], R107 ;  /* 0x004eac6b01007387 */ /* 0x0003e20000100800 */
[----:B------:R-:W-:Y:S01]  /*7880*/  IMAD.HI.U32 R0, R5, R116, RZ ;  /* 0x0000007405007227 */ /* 0x000fe200078e00ff */
[----:B------:R-:W-:-:S02]  /*7890*/  ISETP.GT.U32.AND P0, PT, R3, R4, PT ;  /* 0x000000040300720c */ /* 0x000fc40003f04070 */
[----:B------:R-:W-:Y:S01]  /*78a0*/  IABS R118, R115 ;  /* 0x0000007300767213 */ /* 0x000fe20000000000 */
[----:B------:R-:W-:Y:S01]  /*78b0*/  IMAD.MOV R0, RZ, RZ, -R0 ;  /* 0x000000ffff007224 */ /* 0x000fe200078e0a00 */
[-C--:B------:R-:W-:Y:S01]  /*78c0*/  @!P5 IADD3 R112, R112, -R3.reuse, RZ ;  /* 0x800000037070d210 */ /* 0x080fe20007ffe0ff */
[----:B------:R-:W-:Y:S01]  /*78d0*/  STL [R1+0x4eb0], R108 ;  /* 0x004eb06c01007387 */ /* 0x000fe20000100800 */
[----:B------:R-:W-:Y:S01]  /*78e0*/  ISETP.GE.AND P3, PT, R117, RZ, PT ;  /* 0x000000ff7500720c */ /* 0x000fe20003f66270 */
[C---:B------:R-:W-:Y:S01]  /*78f0*/  IMAD R0, R3.reuse, R0, R116 ;  /* 0x0000000003007224 */ /* 0x040fe200078e0274 */
[----:B------:R-:W-:Y:S01]  /*7900*/  ISETP.GT.U32.AND P5, PT, R3, R112, PT ;  /* 0x000000700300720c */ /* 0x000fe20003fa4070 */
[----:B------:R-:W-:Y:S01]  /*7910*/  @!P2 IMAD.IADD R110, R110, 0x1, -R3 ;  /* 0x000000016e6ea824 */ /* 0x000fe200078e0a03 */
[-C--:B------:R-:W-:Y:S01]  /*7920*/  @!P6 IADD3 R114, R114, -R3.reuse, RZ ;  /* 0x800000037272e210 */ /* 0x080fe20007ffe0ff */
[----:B------:R-:W-:Y:S01]  /*7930*/  STL [R1+0x4eb4], R109 ;  /* 0x004eb46d01007387 */ /* 0x000fe20000100800 */
[----:B------:R-:W-:Y:S01]  /*7940*/  ISETP.GE.AND P2, PT, R111, RZ, PT ;  /* 0x000000ff6f00720c */ /* 0x000fe20003f46270 */
[----:B------:R-:W-:Y:S01]  /*7950*/  IMAD.HI.U32 R111, R5, R118, RZ ;  /* 0x00000076056f7227 */ /* 0x000fe200078e00ff */
[----:B------:R-:W-:Y:S01]  /*7960*/  ISETP.GT.U32.AND P6, PT, R3, R114, PT ;  /* 0x000000720300720c */ /* 0x000fe20003fc4070 */
[----:B------:R2:W-:Y:S01]  /*7970*/  STL [R1+0xa0], R2 ;  /* 0x0000a00201007387 */ /* 0x0005e20000100800 */
[----:B------:R-:W-:Y:S01]  /*7980*/  @!P0 IADD3 R4, R4, -R3, RZ ;  /* 0x8000000304048210 */ /* 0x000fe20007ffe0ff */
[----:B------:R-:W-:Y:S01]  /*7990*/  IMAD.MOV R111, RZ, RZ, -R111 ;  /* 0x000000ffff6f7224 */ /* 0x000fe200078e0a6f */
[----:B------:R-:W-:Y:S01]  /*79a0*/  ISETP.GE.AND P0, PT, R119, RZ, PT ;  /* 0x000000ff7700720c */ /* 0x000fe20003f06270 */
[C---:B------:R-:W-:Y:S01]  /*79b0*/  VIADD R117, R10.reuse, 0x8f ;  /* 0x0000008f0a757836 */ /* 0x040fe20000000000 */
[----:B-1----:R-:W-:Y:S01]  /*79c0*/  IADD3 R107, R10, 0x19c, RZ ;  /* 0x0000019c0a6b7810 */ /* 0x002fe20007ffe0ff */
[----:B------:R-:W-:Y:S01]  /*79d0*/  @!P5 IMAD.IADD R112, R112, 0x1, -R3 ;  /* 0x000000017070d824 */ /* 0x000fe200078e0a03 */
[----:B------:R-:W-:Y:S01]  /*79e0*/  ISETP.GT.U32.AND P5, PT, R3, R0, PT ;  /* 0x000000000300720c */ /* 0x000fe20003fa4070 */
[----:B------:R-:W-:Y:S01]  /*79f0*/  VIADD R119, R10, 0x91 ;  /* 0x000000910a777836 */ /* 0x000fe20000000000 */
[----:B------:R-:W-:Y:S01]  /*7a00*/  IABS R113, R117 ;  /* 0x0000007500717213 */ /* 0x000fe20000000000 */
[----:B--2---:R-:W-:-:S02]  /*7a10*/  IMAD.MOV.U32 R2, RZ, RZ, R4 ;  /* 0x000000ffff027224 */ /* 0x004fc400078e0004 */
[C---:B------:R-:W-:Y:S01]  /*7a20*/  IMAD R4, R3.reuse, R111, R118 ;  /* 0x0000006f03047224 */ /* 0x040fe200078e0276 */
[----:B------:R-:W-:Y:S01]  /*7a30*/  @!P6 IADD3 R114, R114, -R3, RZ ;  /* 0x800000037272e210 */ /* 0x000fe20007ffe0ff */
[----:B------:R-:W-:Y:S01]  /*7a40*/  @!P1 IMAD.MOV R2, RZ, RZ, -R2 ;  /* 0x000000ffff029224 */ /* 0x000fe200078e0a02 */
[----:B------:R-:W-:Y:S01]  /*7a50*/  MOV R116, R113 ;  /* 0x0000007100747202 */ /* 0x000fe20000000f00 */
[C---:B------:R-:W-:Y:S01]  /*7a60*/  VIADD R109, R10.reuse, 0x19a ;  /* 0x0000019a0a6d7836 */ /* 0x040fe20000000000 */
[----:B------:R-:W-:Y:S01]  /*7a70*/  ISETP.GT.U32.AND P6, PT, R3, R4, PT ;  /* 0x000000040300720c */ /* 0x000fe20003fc4070 */
[----:B------:R-:W-:Y:S01]  /*7a80*/  IMAD.MOV.U32 R6, RZ, RZ, R114 ;  /* 0x000000ffff067224 */ /* 0x000fe200078e0072 */
[----:B------:R-:W-:Y:S01]  /*7a90*/  ISETP.GE.AND P1, PT, R115, RZ, PT ;  /* 0x000000ff7300720c */ /* 0x000fe20003f26270 */
[----:B------:R-:W-:Y:S01]  /*7aa0*/  VIADD R115, R10, 0x90 ;  /* 0x000000900a737836 */ /* 0x000fe20000000000 */
[----:B------:R1:W-:Y:S01]  /*7ab0*/  STL [R1+0xa4], R2 ;  /* 0x0000a40201007387 */ /* 0x0003e20000100800 */
[----:B------:R-:W-:Y:S01]  /*7ac0*/  IMAD.HI.U32 R111, R5, R116, RZ ;  /* 0x00000074056f7227 */ /* 0x000fe200078e00ff */
[----:B------:R-:W-:-:S02]  /*7ad0*/  IABS R120, R119 ;  /* 0x0000007700787213 */ /* 0x000fc40000000000 */
[----:B------:R-:W-:Y:S01]  /*7ae0*/  IABS R118, R115 ;  /* 0x0000007300767213 */ /* 0x000fe20000000000 */
[----:B------:R-:W-:Y:S01]  /*7af0*/  @!P5 IMAD.IADD R0, R0, 0x1, -R3 ;  /* 0x000000010000d824 */ /* 0x000fe200078e0a03 */
[----:B------:R-:W-:Y:S01]  /*7b00*/  @!P0 IADD3 R6, -R6, RZ, RZ ;  /* 0x000000ff06068210 */ /* 0x000fe20007ffe1ff */
[----:B------:R-:W-:Y:S01]  /*7b10*/  IMAD.MOV R111, RZ, RZ, -R111 ;  /* 0x000000ffff6f7224 */ /* 0x000fe200078e0a6f */
[----:B------:R-:W-:Y:S01]  /*7b20*/  ISETP.GE.AND P0, PT, R115, RZ, PT ;  /* 0x000000ff7300720c */ /* 0x000fe20003f06270 */
[----:B------:R-:W-:Y:S01]  /*7b30*/  IMAD.HI.U32 R113, R5, R120, RZ ;  /* 0x0000007805717227 */ /* 0x000fe200078e00ff */
[----:B------:R-:W-:Y:S02]  /*7b40*/  @!P6 IADD3 R4, R4, -R3, RZ ;  /* 0x800000030404e210 */ /* 0x000fe40007ffe0ff */
[C---:B------:R-:W-:Y:S01]  /*7b50*/  ISETP.GT.U32.AND P6, PT, R3.reuse, R0, PT ;  /* 0x000000000300720c */ /* 0x040fe20003fc4070 */
[----:B------:R-:W-:Y:S01]  /*7b60*/  IMAD R116, R3, R111, R116 ;  /* 0x0000006f03747224 */ /* 0x000fe200078e0274 */
[----:B-1----:R-:W-:Y:S01]  /*7b70*/  MOV R2, R110 ;  /* 0x0000006e00027202 */ /* 0x002fe20000000f00 */
[----:B------:R-:W-:-:S03]  /*7b80*/  IMAD.HI.U32 R111, R5, R118, RZ ;  /* 0x00000076056f7227 */ /* 0x000fc600078e00ff */
[----:B------:R-:W-:Y:S01]  /*7b90*/  ISETP.GT.U32.AND P5, PT, R3, R116, PT ;  /* 0x000000740300720c */ /* 0x000fe20003fa4070 */
[----:B------:R-:W-:Y:S02]  /*7ba0*/  IMAD.MOV R111, RZ, RZ, -R111 ;  /* 0x000000ffff6f7224 */ /* 0x000fe400078e0a6f */
[----:B------:R-:W-:Y:S01]  /*7bb0*/  @!P3 IMAD.MOV R2, RZ, RZ, -R2 ;  /* 0x000000ffff02b224 */ /* 0x000fe200078e0a02 */
[----:B------:R-:W-:Y:S01]  /*7bc0*/  ISETP.GE.AND P3, PT, R117, RZ, PT ;  /* 0x000000ff7500720c */ /* 0x000fe20003f66270 */
[----:B------:R-:W-:Y:S02]  /*7bd0*/  IMAD.MOV R113, RZ, RZ, -R113 ;  /* 0x000000ffff717224 */ /* 0x000fe400078e0a71 */
[C---:B------:R-:W-:Y:S01]  /*7be0*/  IMAD R110, R3.reuse, R111, R118 ;  /* 0x0000006f036e7224 */ /* 0x040fe200078e0276 */
[----:B------:R-:W-:Y:S01]  /*7bf0*/  IABS R111, R123 ;  /* 0x0000007b006f7213 */ /* 0x000fe20000000000 */
[----:B------:R1:W-:Y:S01]  /*7c00*/  STL [R1+0xa8], R2 ;  /* 0x0000a80201007387 */ /* 0x0003e20000100800 */
[----:B------:R-:W-:Y:S01]  /*7c10*/  IMAD R118, R3, R113, R120 ;  /* 0x0000007103767224 */ /* 0x000fe200078e0278 */
[----:B------:R-:W-:Y:S01]  /*7c20*/  @!P6 IADD3 R0, R0, -R3, RZ ;  /* 0x800000030000e210 */ /* 0x000fe20007ffe0ff */
[----:B------:R-:W-:Y:S01]  /*7c30*/  VIADD R117, R10, 0x94 ;  /* 0x000000940a757836 */ /* 0x000fe20000000000 */
[----:B------:R-:W-:Y:S01]  /*7c40*/  MOV R120, R111 ;  /* 0x0000006f00787202 */ /* 0x000fe20000000f00 */
[----:B------:R-:W-:Y:S01]  /*7c50*/  IMAD.HI.U32 R111, R5, R122, RZ ;  /* 0x0000007a056f7227 */ /* 0x000fe200078e00ff */
[----:B------:R-:W-:-:S02]  /*7c60*/  ISETP.GT.U32.AND P6, PT, R3, R110, PT ;  /* 0x0000006e0300720c */ /* 0x000fc40003fc4070 */
[----:B------:R-:W-:Y:S01]  /*7c70*/  IABS R114, R117 ;  /* 0x0000007500727213 */ /* 0x000fe20000000000 */
[----:B------:R-:W-:Y:S02]  /*7c80*/  IMAD.MOV R111, RZ, RZ, -R111 ;  /* 0x000000ffff6f7224 */ /* 0x000fe400078e0a6f */
[----:B-1----:R-:W-:Y:S02]  /*7c90*/  IMAD.MOV.U32 R2, RZ, RZ, R112 ;  /* 0x000000ffff027224 */ /* 0x002fe400078e0070 */
[----:B------:R-:W-:-:S04]  /*7ca0*/  IMAD.HI.U32 R112, R5, R120, RZ ;  /* 0x0000007805707227 */ /* 0x000fc800078e00ff */
[----:B------:R-:W-:Y:S01]  /*7cb0*/  @!P4 IMAD.MOV R2, RZ, RZ, -R2 ;  /* 0x000000ffff02c224 */ /* 0x000fe200078e0a02 */
[C---:B------:R-:W-:Y:S01]  /*7cc0*/  ISETP.GT.U32.AND P4, PT, R3.reuse, R4, PT ;  /* 0x000000040300720c */ /* 0x040fe20003f84070 */
[----:B------:R-:W-:Y:S01]  /*7cd0*/  @!P5 IMAD.IADD R116, R116, 0x1, -R3 ;  /* 0x000000017474d824 */ /* 0x000fe200078e0a03 */
[----:B------:R-:W-:Y:S01]  /*7ce0*/  @!P6 IADD3 R110, R110, -R3, RZ ;  /* 0x800000036e6ee210 */ /* 0x000fe20007ffe0ff */
[----:B------:R-:W-:Y:S01]  /*7cf0*/  IMAD.MOV R112, RZ, RZ, -R112 ;  /* 0x000000ffff707224 */ /* 0x000fe200078e0a70 */
[----:B------:R1:W-:Y:S01]  /*7d00*/  STL [R1+0xac], R2 ;  /* 0x0000ac0201007387 */ /* 0x0003e20000100800 */
[C---:B------:R-:W-:Y:S01]  /*7d10*/  VIADD R108, R10.reuse, 0x19b ;  /* 0x0000019b0a6c7836 */ /* 0x040fe20000000000 */
[C---:B------:R-:W-:Y:S01]  /*7d20*/  ISETP.GT.U32.AND P5, PT, R3.reuse, R116, PT ;  /* 0x000000740300720c */ /* 0x040fe20003fa4070 */
[----:B------:R-:W-:Y:S01]  /*7d30*/  IMAD R112, R3, R112, R120 ;  /* 0x0000007003707224 */ /* 0x000fe200078e0278 */
[----:B------:R2:W-:Y:S01]  /*7d40*/  STL [R1+0xb0], R6 ;  /* 0x0000b00601007387 */ /* 0x0005e20000100800 */
[----:B------:R-:W-:-:S02]  /*7d50*/  VIADD R106, R10, 0x19d ;  /* 0x0000019d0a6a7836 */ /* 0x000fc40000000000 */
[----:B------:R-:W-:Y:S02]  /*7d60*/  VIADD R104, R10, 0x19f ;  /* 0x0000019f0a687836 */ /* 0x000fe40000000000 */
[--C-:B------:R-:W-:Y:S01]  /*7d70*/  @!P4 IMAD.IADD R4, R4, 0x1, -R3.reuse ;  /* 0x000000010404c824 */ /* 0x100fe200078e0a03 */
[----:B------:R-:W-:Y:S01]  /*7d80*/  ISETP.GE.AND P4, PT, R119, RZ, PT ;  /* 0x000000ff7700720c */ /* 0x000fe20003f86270 */
[----:B-1----:R-:W-:Y:S02]  /*7d90*/  IMAD.MOV.U32 R2, RZ, RZ, R0 ;  /* 0x000000ffff027224 */ /* 0x002fe400078e0000 */
[C---:B------:R-:W-:Y:S02]  /*7da0*/  IMAD R0, R3.reuse, R111, R122 ;  /* 0x0000006f03007224 */ /* 0x040fe400078e027a */
[----:B------:R-:W-:Y:S01]  /*7db0*/  VIADD R119, R10, 0x95 ;  /* 0x000000950a777836 */ /* 0x000fe20000000000 */
[----:B------:R-:W-:Y:S01]  /*7dc0*/  @!P2 IADD3 R2, -R2, RZ, RZ ;  /* 0x000000ff0202a210 */ /* 0x000fe20007ffe1ff */
[----:B------:R-:W-:Y:S01]  /*7dd0*/  @!P5 IMAD.IADD R116, R116, 0x1, -R3 ;  /* 0x000000017474d824 */ /* 0x000fe200078e0a03 */
[C---:B------:R-:W-:Y:S01]  /*7de0*/  ISETP.GT.U32.AND P6, PT, R3.reuse, R0, PT ;  /* 0x000000000300720c */ /* 0x040fe20003fc4070 */
[C---:B------:R-:W-:Y:S01]  /*7df0*/  VIADD R102, R10.reuse, 0x1a1 ;  /* 0x000001a10a667836 */ /* 0x040fe20000000000 */
[----:B------:R-:W-:Y:S01]  /*7e00*/  ISETP.GT.U32.AND P2, PT, R3, R118, PT ;  /* 0x000000760300720c */ /* 0x000fe20003f44070 */
[----:B------:R1:W-:Y:S01]  /*7e10*/  STL [R1+0xb4], R2 ;  /* 0x0000b40201007387 */ /* 0x0003e20000100800 */
[----:B------:R-:W-:Y:S01]  /*7e20*/  ISETP.GE.AND P5, PT, R121, RZ, PT ;  /* 0x000000ff7900720c */ /* 0x000fe20003fa6270 */
[----:B------:R-:W-:Y:S01]  /*7e30*/  VIADD R121, R10, 0x96 ;  /* 0x000000960a797836 */ /* 0x000fe20000000000 */
[----:B------:R-:W-:Y:S01]  /*7e40*/  IABS R120, R119 ;  /* 0x0000007700787213 */ /* 0x000fe20000000000 */
[----:B--2---:R-:W-:-:S02]  /*7e50*/  IMAD.MOV.U32 R6, RZ, RZ, R116 ;  /* 0x000000ffff067224 */ /* 0x004fc400078e0074 */
[----:B------:R-:W-:Y:S01]  /*7e60*/  VIADD R95, R10, 0x1a8 ;  /* 0x000001a80a5f7836 */ /* 0x000fe20000000000 */
[----:B------:R-:W-:Y:S01]  /*7e70*/  IABS R122, R121 ;  /* 0x00000079007a7213 */ /* 0x000fe20000000000 */
[----:B------:R-:W-:Y:S01]  /*7e80*/  IMAD.HI.U32 R111, R5, R120, RZ ;  /* 0x00000078056f7227 */ /* 0x000fe200078e00ff */
[----:B-1----:R-:W-:-:S03]  /*7e90*/  MOV R2, R4 ;  /* 0x0000000400027202 */ /* 0x002fc60000000f00 */
[--C-:B------:R-:W-:Y:S01]  /*7ea0*/  @!P6 IMAD.IADD R0, R0, 0x1, -R3.reuse ;  /* 0x000000010000e824 */ /* 0x100fe200078e0a03 */
[----:B------:R-:W-:Y:S01]  /*7eb0*/  @!P1 IADD3 R2, -R2, RZ, RZ ;  /* 0x000000ff02029210 */ /* 0x000fe20007ffe1ff */
[----:B------:R-:W-:Y:S01]  /*7ec0*/  IMAD.HI.U32 R4, R5, R114, RZ ;  /* 0x0000007205047227 */ /* 0x000fe200078e00ff */
[C---:B------:R-:W-:Y:S02]  /*7ed0*/  ISETP.GT.U32.AND P1, PT, R3.reuse, R110, PT ;  /* 0x0000006e0300720c */ /* 0x040fe40003f24070 */
[C---:B------:R-:W-:Y:S01]  /*7ee0*/  ISETP.GT.U32.AND P6, PT, R3.reuse, R0, PT ;  /* 0x000000000300720c */ /* 0x040fe20003fc4070 */
[----:B------:R-:W-:Y:S01]  /*7ef0*/  @!P2 IMAD.IADD R118, R118, 0x1, -R3 ;  /* 0x000000017676a824 */ /* 0x000fe200078e0a03 */
[----:B------:R-:W-:Y:S01]  /*7f00*/  IADD3 R4, -R4, RZ, RZ ;  /* 0x000000ff04047210 */ /* 0x000fe20007ffe1ff */
[----:B------:R1:W-:Y:S01]  /*7f10*/  STL [R1+0xb8], R2 ;  /* 0x0000b80201007387 */ /* 0x0003e20000100800 */
[----:B------:R-:W-:Y:S02]  /*7f20*/  @!P3 IMAD.MOV R6, RZ, RZ, -R6 ;  /* 0x000000ffff06b224 */ /* 0x000fe400078e0a06 */
[C---:B------:R-:W-:Y:S01]  /*7f30*/  ISETP.GT.U32.AND P2, PT, R3.reuse, R118, PT ;  /* 0x000000760300720c */ /* 0x040fe20003f44070 */
[----:B------:R-:W-:-:S02]  /*7f40*/  IMAD R4, R3, R4, R114 ;  /* 0x0000000403047224 */ /* 0x000fc400078e0272 */
[----:B------:R-:W-:Y:S01]  /*7f50*/  IMAD.HI.U32 R114, R5, R124, RZ ;  /* 0x0000007c05727227 */ /* 0x000fe200078e00ff */
[----:B------:R2:W-:Y:S03]  /*7f60*/  STL [R1+0xbc], R6 ;  /* 0x0000bc0601007387 */ /* 0x0005e60000100800 */
[--C-:B------:R-:W-:Y:S01]  /*7f70*/  @!P1 IMAD.IADD R110, R110, 0x1, -R3.reuse ;  /* 0x000000016e6e9824 */ /* 0x100fe200078e0a03 */
[----:B------:R-:W-:Y:S01]  /*7f80*/  ISETP.GT.U32.AND P1, PT, R3, R112, PT ;  /* 0x000000700300720c */ /* 0x000fe20003f24070 */
[----:B------:R-:W-:Y:S01]  /*7f90*/  IMAD.HI.U32 R113, R5, R122, RZ ;  /* 0x0000007a05717227 */ /* 0x000fe200078e00ff */
[----:B------:R-:W-:Y:S02]  /*7fa0*/  @!P6 IADD3 R0, R0, -R3, RZ ;  /* 0x800000030000e210 */ /* 0x000fe40007ffe0ff */
[----:B------:R-:W-:Y:S01]  /*7fb0*/  ISETP.GT.U32.AND P6, PT, R3, R4, PT ;  /* 0x000000040300720c */ /* 0x000fe20003fc4070 */
[----:B------:R-:W-:Y:S01]  /*7fc0*/  @!P2 IMAD.IADD R118, R118, 0x1, -R3 ;  /* 0x000000017676a824 */ /* 0x000fe200078e0a03 */
[----:B-1----:R-:W-:Y:S01]  /*7fd0*/  MOV R2, R110 ;  /* 0x0000006e00027202 */ /* 0x002fe20000000f00 */
[----:B------:R-:W-:Y:S01]  /*7fe0*/  IMAD.MOV R111, RZ, RZ, -R111 ;  /* 0x000000ffff6f7224 */ /* 0x000fe200078e0a6f */
[----:B------:R-:W-:Y:S01]  /*7ff0*/  IADD3 R115, -R114, RZ, RZ ;  /* 0x000000ff72737210 */ /* 0x000fe20007ffe1ff */
[----:B------:R-:W-:Y:S01]  /*8000*/  IMAD.MOV R113, RZ, RZ, -R113 ;  /* 0x000000ffff717224 */ /* 0x000fe200078e0a71 */
[----:B--2---:R-:W-:Y:S01]  /*8010*/  MOV R6, R118 ;  /* 0x0000007600067202 */ /* 0x004fe20000000f00 */
[----:B------:R-:W-:Y:S01]  /*8020*/  @!P0 IMAD.MOV R2, RZ, RZ, -R2 ;  /* 0x000000ffff028224 */ /* 0x000fe200078e0a02 */
[----:B------:R-:W-:Y:S01]  /*8030*/  ISETP.GE.AND P2, PT, R123, RZ, PT ;  /* 0x000000ff7b00720c */ /* 0x000fe20003f46270 */
[--C-:B------:R-:W-:Y:S01]  /*8040*/  @!P1 IMAD.IADD R112, R112, 0x1, -R3.reuse ;  /* 0x0000000170709824 */ /* 0x100fe200078e0a03 */
[----:B------:R-:W-:Y:S01]  /*8050*/  ISETP.GE.AND P1, PT, R117, RZ, PT ;  /* 0x000000ff7500720c */ /* 0x000fe20003f26270 */
[C---:B------:R-:W-:Y:S01]  /*8060*/  IMAD R114, R3.reuse, R111, R120 ;  /* 0x0000006f03727224 */ /* 0x040fe200078e0278 */
[----:B------:R1:W-:Y:S01]  /*8070*/  STL [R1+0xc0], R2 ;  /* 0x0000c00201007387 */ /* 0x0003e20000100800 */
[--C-:B------:R-:W-:Y:S01]  /*8080*/  @!P6 IMAD.IADD R4, R4, 0x1, -R3.reuse ;  /* 0x000000010404e824 */ /* 0x100fe200078e0a03 */
[C---:B------:R-:W-:Y:S01]  /*8090*/  ISETP.GT.U32.AND P6, PT, R3.reuse, R112, PT ;  /* 0x000000700300720c */ /* 0x040fe20003fc4070 */
[C---:B------:R-:W-:Y:S01]  /*80a0*/  IMAD R120, R3.reuse, R113, R122 ;  /* 0x0000007103787224 */ /* 0x040fe200078e027a */
[C---:B------:R-:W-:Y:S01]  /*80b0*/  ISETP.GT.U32.AND P3, PT, R3.reuse, R114, PT ;  /* 0x000000720300720c */ /* 0x040fe20003f64070 */
[C---:B------:R-:W-:Y:S01]  /*80c0*/  VIADD R111, R10.reuse, 0x98 ;  /* 0x000000980a6f7836 */ /* 0x040fe20000000000 */
[C---:B------:R-:W-:Y:S01]  /*80d0*/  ISETP.GT.U32.AND P0, PT, R3.reuse, R4, PT ;  /* 0x000000040300720c */ /* 0x040fe20003f04070 */
[----:B------:R-:W-:Y:S01]  /*80e0*/  @!P4 IMAD.MOV R6, RZ, RZ, -R6 ;  /* 0x000000ffff06c224 */ /* 0x000fe200078e0a06 */
[C---:B------:R-:W-:Y:S01]  /*80f0*/  ISETP.GT.U32.AND P4, PT, R3.reuse, R120, PT ;  /* 0x000000780300720c */ /* 0x040fe20003f84070 */
[----:B------:R-:W-:Y:S01]  /*8100*/  IMAD R122, R3, R115, R124 ;  /* 0x00000073037a7224 */ /* 0x000fe200078e027c */
[----:B------:R-:W-:Y:S01]  /*8110*/  IABS R116, R111 ;  /* 0x0000006f00747213 */ /* 0x000fe20000000000 */
[----:B-1----:R-:W-:Y:S01]  /*8120*/  IMAD.MOV.U32 R2, RZ, RZ, R0 ;  /* 0x000000ffff027224 */ /* 0x002fe200078e0000 */
[----:B------:R-:W-:Y:S01]  /*8130*/  STL [R1+0xc4], R6 ;  /* 0x0000c40601007387 */ /* 0x000fe20000100800 */
[C---:B------:R-:W-:Y:S01]  /*8140*/  IADD3 R113, R10.reuse, 0x99, RZ ;  /* 0x000000990a717810 */ /* 0x040fe20007ffe0ff */
[C---:B------:R-:W-:Y:S01]  /*8150*/  VIADD R115, R10.reuse, 0x9a ;  /* 0x0000009a0a737836 */ /* 0x040fe20000000000 */
[----:B------:R-:W-:Y:S01]  /*8160*/  IADD3 R123, R10, 0xa6, RZ ;  /* 0x000000a60a7b7810 */ /* 0x000fe20007ffe0ff */
[----:B------:R-:W-:Y:S01]  /*8170*/  @!P6 IMAD.IADD R112, R112, 0x1, -R3 ;  /* 0x000000017070e824 */ /* 0x000fe200078e0a03 */
[----:B------:R-:W-:Y:S01]  /*8180*/  @!P5 IADD3 R2, -R2, RZ, RZ ;  /* 0x000000ff0202d210 */ /* 0x000fe20007ffe1ff */
[----:B------:R-:W-:Y:S01]  /*8190*/  IMAD.HI.U32 R0, R5, R116, RZ ;  /* 0x0000007405007227 */ /* 0x000fe200078e00ff */
[----:B------:R-:W-:-:S02]  /*81a0*/  ISETP.GT.U32.AND P6, PT, R3, R122, PT ;  /* 0x0000007a0300720c */ /* 0x000fc40003fc4070 */
[----:B------:R-:W-:Y:S01]  /*81b0*/  @!P4 IADD3 R120, R120, -R3, RZ ;  /* 0x800000037878c210 */ /* 0x000fe20007ffe0ff */
[----:B------:R1:W-:Y:S01]  /*81c0*/  STL [R1+0xc8], R2 ;  /* 0x0000c80201007387 */ /* 0x0003e20000100800 */
[--C-:B------:R-:W-:Y:S01]  /*81d0*/  @!P0 IMAD.IADD R4, R4, 0x1, -R3.reuse ;  /* 0x0000000104048824 */ /* 0x100fe200078e0a03 */
[----:B------:R-:W-:Y:S01]  /*81e0*/  IADD3 R0, -R0, RZ, RZ ;  /* 0x000000ff00007210 */ /* 0x000fe20007ffe1ff */
[----:B------:R-:W-:Y:S01]  /*81f0*/  @!P3 IMAD.IADD R114, R114, 0x1, -R3 ;  /* 0x000000017272b824 */ /* 0x000fe200078e0a03 */
[----:B------:R-:W-:Y:S01]  /*8200*/  IABS R110, R113 ;  /* 0x00000071006e7213 */ /* 0x000fe20000000000 */
[----:B------:R-:W-:Y:S01]  /*8210*/  VIADD R117, R10, 0x9b ;  /* 0x0000009b0a757836 */ /* 0x000fe20000000000 */
[----:B------:R-:W-:Y:S01]  /*8220*/  ISETP.GE.AND P5, PT, R119, RZ, PT ;  /* 0x000000ff7700720c */ /* 0x000fe20003fa6270 */
[C---:B------:R-:W-:Y:S01]  /*8230*/  IMAD R0, R3.reuse, R0, R116 ;  /* 0x0000000003007224 */ /* 0x040fe200078e0274 */
[C---:B------:R-:W-:Y:S01]  /*8240*/  ISETP.GT.U32.AND P4, PT, R3.reuse, R114, PT ;  /* 0x000000720300720c */ /* 0x040fe20003f84070 */
[----:B------:R-:W-:Y:S01]  /*8250*/  IMAD.MOV.U32 R118, RZ, RZ, R110 ;  /* 0x000000ffff767224 */ /* 0x000fe200078e006e */
[----:B------:R-:W-:Y:S01]  /*8260*/  @!P6 IADD3 R122, R122, -R3, RZ ;  /* 0x800000037a7ae210 */ /* 0x000fe20007ffe0ff */
[----:B-1----:R-:W-:Y:S01]  /*8270*/  IMAD.MOV.U32 R2, RZ, RZ, R112 ;  /* 0x000000ffff027224 */ /* 0x002fe200078e0070 */
[----:B------:R-:W-:Y:S01]  /*8280*/  ISETP.GT.U32.AND P6, PT, R3, R120, PT ;  /* 0x000000780300720c */ /* 0x000fe20003fc4070 */
[----:B------:R-:W-:Y:S01]  /*8290*/  IMAD.HI.U32 R110, R5, R118, RZ ;  /* 0x00000076056e7227 */ /* 0x000fe200078e00ff */
[----:B------:R-:W-:-:S02]  /*82a0*/  IABS R112, R115 ;  /* 0x0000007300707213 */ /* 0x000fc40000000000 */
[----:B------:R-:W-:Y:S01]  /*82b0*/  IABS R116, R117 ;  /* 0x0000007500747213 */ /* 0x000fe20000000000 */
[----:B------:R-:W-:Y:S01]  /*82c0*/  @!P2 IMAD.MOV R2, RZ, RZ, -R2 ;  /* 0x000000ffff02a224 */ /* 0x000fe200078e0a02 */
[----:B------:R-:W-:Y:S01]  /*82d0*/  ISETP.GT.U32.AND P2, PT, R3, R122, PT ;  /* 0x0000007a0300720c */ /* 0x000fe20003f44070 */
[----:B------:R-:W-:Y:S01]  /*82e0*/  IMAD.MOV R110, RZ, RZ, -R110 ;  /* 0x000000ffff6e7224 */ /* 0x000fe200078e0a6e */
[----:B------:R-:W-:Y:S01]  /*82f0*/  ISETP.GE.AND P0, PT, R121, RZ, PT ;  /* 0x000000ff7900720c */ /* 0x000fe20003f06270 */
[----:B------:R-:W-:Y:S01]  /*8300*/  VIADD R121, R10, 0xa5 ;  /* 0x000000a50a797836 */ /* 0x000fe20000000000 */
[----:B------:R1:W-:Y:S01]  /*8310*/  STL [R1+0xd0], R2 ;  /* 0x0000d00201007387 */ /* 0x0003e20000100800 */
[----:B------:R-:W-:Y:S01]  /*8320*/  @!P4 IADD3 R114, R114, -R3, RZ ;  /* 0x800000037272c210 */ /* 0x000fe20007ffe0ff */
[----:B------:R-:W-:Y:S01]  /*8330*/  VIADD R88, R10, 0x1af ;  /* 0x000001af0a587836 */ /* 0x000fe20000000000 */
[----:B------:R-:W-:Y:S01]  /*8340*/  ISETP.GE.AND P4, PT, R111, RZ, PT ;  /* 0x000000ff6f00720c */ /* 0x000fe20003f86270 */
[----:B------:R-:W-:Y:S01]  /*8350*/  IMAD.HI.U32 R111, R5, R116, RZ ;  /* 0x00000074056f7227 */ /* 0x000fe200078e00ff */
[----:B------:R-:W-:-:S02]  /*8360*/  ISETP.GE.AND P3, PT, R125, RZ, PT ;  /* 0x000000ff7d00720c */ /* 0x000fc40003f66270 */
[----:B------:R-:W-:Y:S01]  /*8370*/  IADD3 R119, R10, 0xa3, RZ ;  /* 0x000000a30a777810 */ /* 0x000fe20007ffe0ff */
[--C-:B------:R-:W-:Y:S01]  /*8380*/  @!P6 IMAD.IADD R120, R120, 0x1, -R3.reuse ;  /* 0x000000017878e824 */ /* 0x100fe200078e0a03 */
[----:B-1----:R-:W-:Y:S01]  /*8390*/  MOV R2, R4 ;  /* 0x0000000400027202 */ /* 0x002fe20000000f00 */
[----:B------:R-:W-:Y:S01]  /*83a0*/  IMAD R4, R3, R110, R118 ;  /* 0x0000006e03047224 */ /* 0x000fe200078e0276 */
[----:B------:R-:W-:Y:S01]  /*83b0*/  IADD3 R118, R10, 0x9c, RZ ;  /* 0x0000009c0a767810 */ /* 0x000fe20007ffe0ff */
[----:B------:R-:W-:Y:S01]  /*83c0*/  IMAD.HI.U32 R110, R5, R112, RZ ;  /* 0x00000070056e7227 */ /* 0x000fe200078e00ff */
[----:B------:R-:W-:Y:S02]  /*83d0*/  IABS R124, R119 ;  /* 0x00000077007c7213 */ /* 0x000fe40000000000 */
[C---:B------:R-:W-:Y:S01]  /*83e0*/  ISETP.GT.U32.AND P6, PT, R3.reuse, R4, PT ;  /* 0x000000040300720c */ /* 0x040fe20003fc4070 */
[----:B------:R-:W-:Y:S01]  /*83f0*/  @!P1 IMAD.MOV R2, RZ, RZ, -R2 ;  /* 0x000000ffff029224 */ /* 0x000fe200078e0a02 */
[----:B------:R-:W-:Y:S01]  /*8400*/  ISETP.GT.U32.AND P1, PT, R3, R0, PT ;  /* 0x000000000300720c */ /* 0x000fe20003f24070 */
[----:B------:R-:W-:Y:S01]  /*8410*/  @!P2 IMAD.IADD R122, R122, 0x1, -R3 ;  /* 0x000000017a7aa824 */ /* 0x000fe200078e0a03 */
[----:B------:R-:W-:Y:S01]  /*8420*/  ISETP.GE.AND P2, PT, R113, RZ, PT ;  /* 0x000000ff7100720c */ /* 0x000fe20003f46270 */
[----:B------:R-:W-:Y:S01]  /*8430*/  IMAD.MOV R111, RZ, RZ, -R111 ;  /* 0x000000ffff6f7224 */ /* 0x000fe200078e0a6f */
[----:B------:R1:W-:Y:S01]  /*8440*/  STL [R1+0xd4], R2 ;  /* 0x0000d40201007387 */ /* 0x0003e20000100800 */
[----:B------:R-:W-:Y:S01]  /*8450*/  IABS R113, R118 ;  /* 0x0000007600717213 */ /* 0x000fe20000000000 */
[----:B------:R-:W-:Y:S01]  /*8460*/  IMAD.MOV.U32 R6, RZ, RZ, R120 ;  /* 0x000000ffff067224 */ /* 0x000fe200078e0078 */
[----:B------:R-:W-:Y:S01]  /*8470*/  IADD3 R110, -R110, RZ, RZ ;  /* 0x000000ff6e6e7210 */ /* 0x000fe20007ffe1ff */
[----:B------:R-:W-:-:S02]  /*8480*/  VIADD R125, R10, 0xa7 ;  /* 0x000000a70a7d7836 */ /* 0x000fc40000000000 */
[----:B------:R-:W-:Y:S02]  /*8490*/  @!P0 IMAD.MOV R6, RZ, RZ, -R6 ;  /* 0x000000ffff068224 */ /* 0x000fe400078e0a06 */
[C---:B------:R-:W-:Y:S01]  /*84a0*/  IMAD R110, R3.reuse, R110, R112 ;  /* 0x0000006e036e7224 */ /* 0x040fe200078e0270 */
[----:B------:R-:W-:Y:S01]  /*84b0*/  IABS R126, R125 ;  /* 0x0000007d007e7213 */ /* 0x000fe20000000000 */
[----:B-1----:R-:W-:Y:S02]  /*84c0*/  IMAD.MOV.U32 R2, RZ, RZ, R114 ;  /* 0x000000ffff027224 */ /* 0x002fe400078e0072 */
[----:B------:R-:W-:Y:S01]  /*84d0*/  @!P1 IMAD.IADD R0, R0, 0x1, -R3 ;  /* 0x0000000100009824 */ /* 0x000fe200078e0a03 */
[C---:B------:R-:W-:Y:S01]  /*84e0*/  ISETP.GT.U32.AND P0, PT, R3.reuse, R110, PT ;  /* 0x0000006e0300720c */ /* 0x040fe20003f04070 */
[----:B------:R-:W-:Y:S01]  /*84f0*/  IMAD.MOV.U32 R114, RZ, RZ, R113 ;  /* 0x000000ffff727224 */ /* 0x000fe200078e0071 */
[----:B------:R-:W-:Y:S01]  /*8500*/  @!P5 IADD3 R2, -R2, RZ, RZ ;  /* 0x000000ff0202d210 */ /* 0x000fe20007ffe1ff */
[C---:B------:R-:W-:Y:S01]  /*8510*/  IMAD R112, R3.reuse, R111, R116 ;  /* 0x0000006f03707224 */ /* 0x040fe200078e0274 */
[----:B------:R-:W-:Y:S01]  /*8520*/  ISETP.GT.U32.AND P5, PT, R3, R0, PT ;  /* 0x000000000300720c */ /* 0x000fe20003fa4070 */
[----:B------:R-:W-:Y:S01]  /*8530*/  IMAD.HI.U32 R111, R5, R114, RZ ;  /* 0x00000072056f7227 */ /* 0x000fe200078e00ff */
[----:B------:R-:W-:Y:S01]  /*8540*/  ISETP.GE.AND P1, PT, R115, RZ, PT ;  /* 0x000000ff7300720c */ /* 0x000fe20003f26270 */
[----:B------:R1:W-:Y:S01]  /*8550*/  STL [R1+0xd8], R2 ;  /* 0x0000d80201007387 */ /* 0x0003e20000100800 */
[----:B------:R-:W-:Y:S01]  /*8560*/  IADD3 R113, R10, 0x9d, RZ ;  /* 0x0000009d0a717810 */ /* 0x000fe20007ffe0ff */
[--C-:B------:R-:W-:Y:S01]  /*8570*/  @!P6 IMAD.IADD R4, R4, 0x1, -R3.reuse ;  /* 0x000000010404e824 */ /* 0x100fe200078e0a03 */
[----:B------:R-:W-:Y:S01]  /*8580*/  IADD3 R111, -R111, RZ, RZ ;  /* 0x000000ff6f6f7210 */ /* 0x000fe20007ffe1ff */
[----:B------:R2:W-:Y:S01]  /*8590*/  STL [R1+0xdc], R6 ;  /* 0x0000dc0601007387 */ /* 0x0005e20000100800 */
[----:B------:R-:W-:Y:S01]  /*85a0*/  VIADD R115, R10, 0x9e ;  /* 0x0000009e0a737836 */ /* 0x000fe20000000000 */
[----:B------:R-:W-:Y:S01]  /*85b0*/  @!P0 IADD3 R110, R110, -R3, RZ ;  /* 0x800000036e6e8210 */ /* 0x000fe20007ffe0ff */
[----:B------:R-:W-:Y:S01]  /*85c0*/  VIADD R87, R10, 0x1b0 ;  /* 0x000001b00a577836 */ /* 0x000fe20000000000 */
[C---:B------:R-:W-:Y:S01]  /*85d0*/  ISETP.GT.U32.AND P6, PT, R3.reuse, R4, PT ;  /* 0x000000040300720c */ /* 0x040fe20003fc4070 */
[C---:B------:R-:W-:Y:S01]  /*85e0*/  IMAD R114, R3.reuse, R111, R114 ;  /* 0x0000006f03727224 */ /* 0x040fe200078e0272 */
[----:B-1----:R-:W-:Y:S01]  /*85f0*/  MOV R2, R122 ;  /* 0x0000007a00027202 */ /* 0x002fe20000000f00 */
[--C-:B------:R-:W-:Y:S01]  /*8600*/  @!P5 IMAD.IADD R0, R0, 0x1, -R3.reuse ;  /* 0x000000010000d824 */ /* 0x100fe200078e0a03 */
[C---:B------:R-:W-:Y:S01]  /*8610*/  ISETP.GT.U32.AND P5, PT, R3.reuse, R112, PT ;  /* 0x000000700300720c */ /* 0x040fe20003fa4070 */
[----:B------:R-:W-:Y:S01]  /*8620*/  VIADD R85, R10, 0x1b2 ;  /* 0x000001b20a557836 */ /* 0x000fe20000000000 */
[----:B------:R-:W-:Y:S01]  /*8630*/  ISETP.GT.U32.AND P0, PT, R3, R110, PT ;  /* 0x0000006e0300720c */ /* 0x000fe20003f04070 */
[----:B--2---:R-:W-:Y:S01]  /*8640*/  IMAD.MOV.U32 R6, RZ, RZ, R0 ;  /* 0x000000ffff067224 */ /* 0x004fe200078e0000 */
[----:B------:R-:W-:Y:S01]  /*8650*/  IABS R116, R113 ;  /* 0x0000007100747213 */ /* 0x000fe20000000000 */
[----:B------:R-:W-:Y:S01]  /*8660*/  @!P3 IMAD.MOV R2, RZ, RZ, -R2 ;  /* 0x000000ffff02b224 */ /* 0x000fe200078e0a02 */
[----:B------:R-:W-:Y:S01]  /*8670*/  ISETP.GE.AND P3, PT, R117, RZ, PT ;  /* 0x000000ff7500720c */ /* 0x000fe20003f66270 */
[----:B------:R-:W-:Y:S01]  /*8680*/  @!P4 IMAD.MOV R6, RZ, RZ, -R6 ;  /* 0x000000ffff06c224 */ /* 0x000fe200078e0a06 */
[----:B------:R-:W-:Y:S01]  /*8690*/  ISETP.GT.U32.AND P4, PT, R3, R114, PT ;  /* 0x000000720300720c */ /* 0x000fe20003f84070 */
[--C-:B------:R-:W-:Y:S01]  /*86a0*/  @!P6 IMAD.IADD R4, R4, 0x1, -R3.reuse ;  /* 0x000000010404e824 */ /* 0x100fe200078e0a03 */
[----:B------:R-:W-:Y:S01]  /*86b0*/  ISETP.GE.AND P6, PT, R118, RZ, PT ;  /* 0x000000ff7600720c */ /* 0x000fe20003fc6270 */
[----:B------:R1:W-:Y:S01]  /*86c0*/  STL [R1+0xe0], R2 ;  /* 0x0000e00201007387 */ /* 0x0003e20000100800 */
[----:B------:R-:W-:Y:S01]  /*86d0*/  IABS R118, R115 ;  /* 0x0000007300767213 */ /* 0x000fe20000000000 */
[----:B------:R-:W-:-:S02]  /*86e0*/  @!P5 IMAD.IADD R112, R112, 0x1, -R3 ;  /* 0x000000017070d824 */ /* 0x000fc400078e0a03 */
[----:B------:R-:W-:Y:S01]  /*86f0*/  VIADD R117, R10, 0x9f ;  /* 0x0000009f0a757836 */ /* 0x000fe20000000000 */
[----:B------:R-:W-:Y:S01]  /*8700*/  @!P0 IADD3 R110, R110, -R3, RZ ;  /* 0x800000036e6e8210 */ /* 0x000fe20007ffe0ff */
[----:B------:R-:W-:Y:S01]  /*8710*/  IMAD.HI.U32 R0, R5, R116, RZ ;  /* 0x0000007405007227 */ /* 0x000fe200078e00ff */
[----:B------:R-:W-:Y:S01]  /*8720*/  ISETP.GT.U32.AND P5, PT, R3, R112, PT ;  /* 0x000000700300720c */ /* 0x000fe20003fa4070 */
[----:B------:R2:W-:Y:S01]  /*8730*/  STL [R1+0x178], R6 ;  /* 0x0001780601007387 */ /* 0x0005e20000100800 */
[----:B------:R-:W-:Y:S01]  /*8740*/  IABS R120, R117 ;  /* 0x0000007500787213 */ /* 0x000fe20000000000 */
[----:B------:R-:W-:Y:S01]  /*8750*/  @!P4 IMAD.IADD R114, R114, 0x1, -R3 ;  /* 0x000000017272c824 */ /* 0x000fe200078e0a03 */
[----:B-1----:R-:W-:Y:S01]  /*8760*/  MOV R2, R4 ;  /* 0x0000000400027202 */ /* 0x002fe20000000f00 */
[----:B------:R-:W-:Y:S01]  /*8770*/  IMAD.HI.U32 R4, R5, R118, RZ ;  /* 0x0000007605047227 */ /* 0x000fe200078e00ff */
[----:B------:R-:W-:Y:S02]  /*8780*/  ISETP.GE.AND P0, PT, R115, RZ, PT ;  /* 0x000000ff7300720c */ /* 0x000fe40003f06270 */
[----:B------:R-:W-:Y:S01]  /*8790*/  ISETP.GT.U32.AND P4, PT, R3, R114, PT ;  /* 0x000000720300720c */ /* 0x000fe20003f84070 */
[----:B------:R-:W-:-:S02]  /*87a0*/  IMAD.MOV R4, RZ, RZ, -R4 ;  /* 0x000000ffff047224 */ /* 0x000fc400078e0a04 */
[----:B------:R-:W-:Y:S01]  /*87b0*/  @!P2 IMAD.MOV R2, RZ, RZ, -R2 ;  /* 0x000000ffff02a224 */ /* 0x000fe200078e0a02 */
[----:B--2---:R-:W-:Y:S01]  /*87c0*/  MOV R6, R110 ;  /* 0x0000006e00067202 */ /* 0x004fe20000000f00 */
[----:B------:R-:W-:Y:S01]  /*87d0*/  IMAD R4, R3, R4, R118 ;  /* 0x0000000403047224 */ /* 0x000fe200078e0276 */
[----:B------:R-:W-:Y:S01]  /*87e0*/  ISETP.GE.AND P2, PT, R113, RZ, PT ;  /* 0x000000ff7100720c */ /* 0x000fe20003f46270 */
[----:B------:R-:W-:Y:S01]  /*87f0*/  @!P5 IMAD.IADD R112, R112, 0x1, -R3 ;  /* 0x000000017070d824 */ /* 0x000fe200078e0a03 */
[----:B------:R1:W-:Y:S01]  /*8800*/  STL [R1+0x180], R2 ;  /* 0x0001800201007387 */ /* 0x0003e20000100800 */
[----:B------:R-:W-:Y:S01]  /*8810*/  IMAD.MOV R0, RZ, RZ, -R0 ;  /* 0x000000ffff007224 */ /* 0x000fe200078e0a00 */
[----:B------:R-:W-:Y:S01]  /*8820*/  ISETP.GE.AND P5, PT, R117, RZ, PT ;  /* 0x000000ff7500720c */ /* 0x000fe20003fa6270 */
[----:B------:R-:W-:-:S04]  /*8830*/  IMAD.HI.U32 R111, R5, R120, RZ ;  /* 0x00000078056f7227 */ /* 0x000fc800078e00ff */
[----:B------:R-:W-:Y:S01]  /*8840*/  @!P4 IMAD.IADD R114, R114, 0x1, -R3 ;  /* 0x000000017272c824 */ /* 0x000fe200078e0a03 */
[C---:B------:R-:W-:Y:S01]  /*8850*/  ISETP.GT.U32.AND P4, PT, R3.reuse, R4, PT ;  /* 0x000000040300720c */ /* 0x040fe20003f84070 */
[----:B------:R-:W-:Y:S01]  /*8860*/  IMAD R0, R3, R0, R116 ;  /* 0x0000000003007224 */ /* 0x000fe200078e0274 */
[----:B-1----:R-:W-:Y:S01]  /*8870*/  MOV R2, R112 ;  /* 0x0000007000027202 */ /* 0x002fe20000000f00 */
[----:B------:R-:W-:Y:S01]  /*8880*/  @!P1 IMAD.MOV R6, RZ, RZ, -R6 ;  /* 0x000000ffff069224 */ /* 0x000fe200078e0a06 */
[----:B------:R-:W-:Y:S01]  /*8890*/  IADD3 R111, -R111, RZ, RZ ;  /* 0x000000ff6f6f7210 */ /* 0x000fe20007ffe1ff */
[C---:B------:R-:W-:Y:S01]  /*88a0*/  VIADD R115, R10.reuse, 0xa1 ;  /* 0x000000a10a737836 */ /* 0x040fe20000000000 */
[----:B------:R-:W-:Y:S01]  /*88b0*/  ISETP.GT.U32.AND P1, PT, R3, R0, PT ;  /* 0x000000000300720c */ /* 0x000fe20003f24070 */
[----:B------:R-:W-:Y:S01]  /*88c0*/  @!P3 IMAD.MOV R2, RZ, RZ, -R2 ;  /* 0x000000ffff02b224 */ /* 0x000fe200078e0a02 */
[----:B------:R-:W-:Y:S01]  /*88d0*/  STL [R1+0x184], R6 ;  /* 0x0001840601007387 */ /* 0x000fe20000100800 */
[----:B------:R-:W-:-:S02]  /*88e0*/  VIADD R110, R10, 0xa0 ;  /* 0x000000a00a6e7836 */ /* 0x000fc40000000000 */
[----:B------:R-:W-:Y:S01]  /*88f0*/  IMAD R116, R3, R111, R120 ;  /* 0x0000006f03747224 */ /* 0x000fe200078e0278 */
[----:B------:R-:W-:Y:S01]  /*8900*/  IABS R120, R115 ;  /* 0x0000007300787213 */ /* 0x000fe20000000000 */
[----:B------:R-:W-:Y:S01]  /*8910*/  VIADD R117, R10, 0xa2 ;  /* 0x000000a20a757836 */ /* 0x000fe20000000000 */
[----:B------:R1:W-:Y:S01]  /*8920*/  STL [R1+0x188], R2 ;  /* 0x0001880201007387 */ /* 0x0003e20000100800 */
[----:B------:R-:W-:Y:S01]  /*8930*/  @!P4 IMAD.IADD R4, R4, 0x1, -R3 ;  /* 0x000000010404c824 */ /* 0x000fe200078e0a03 */
[----:B------:R-:W-:Y:S01]  /*8940*/  IABS R118, R110 ;  /* 0x0000006e00767213 */ /* 0x000fe20000000000 */
[C---:B------:R-:W-:Y:S01]  /*8950*/  IMAD.HI.U32 R111, R5.reuse, R120, RZ ;  /* 0x00000078056f7227 */ /* 0x040fe200078e00ff */
[----:B------:R-:W-:Y:S02]  /*8960*/  ISETP.GE.AND P3, PT, R110, RZ, PT ;  /* 0x000000ff6e00720c */ /* 0x000fe40003f66270 */
[----:B------:R-:W-:Y:S01]  /*8970*/  IABS R122, R117 ;  /* 0x00000075007a7213 */ /* 0x000fe20000000000 */
[----:B------:R-:W-:Y:S01]  /*8980*/  IMAD.HI.U32 R110, R5, R118, RZ ;  /* 0x00000076056e7227 */ /* 0x000fe200078e00ff */
[----:B------:R-:W-:-:S02]  /*8990*/  ISETP.GT.U32.AND P4, PT, R3, R4, PT ;  /* 0x000000040300720c */ /* 0x000fc40003f84070 */
[----:B------:R-:W-:Y:S01]  /*89a0*/  @!P1 IADD3 R0, R0, -R3, RZ ;  /* 0x8000000300009210 */ /* 0x000fe20007ffe0ff */
[----:B-1----:R-:W-:Y:S01]  /*89b0*/  IMAD.MOV.U32 R2, RZ, RZ, R114 ;  /* 0x000000ffff027224 */ /* 0x002fe200078e0072 */
[----:B------:R-:W-:Y:S01]  /*89c0*/  IADD3 R111, -R111, RZ, RZ ;  /* 0x000000ff6f6f7210 */ /* 0x000fe20007ffe1ff */
[----:B------:R-:W-:Y:S01]  /*89d0*/  IMAD.HI.U32 R112, R5, R122, RZ ;  /* 0x0000007a05707227 */ /* 0x000fe200078e00ff */
[----:B------:R-:W-:-:S03]  /*89e0*/  ISETP.GT.U32.AND P1, PT, R3, R0, PT ;  /* 0x000000000300720c */ /* 0x000fc60003f24070 */
[----:B------:R-:W-:Y:S01]  /*89f0*/  @!P6 IMAD.MOV R2, RZ, RZ, -R2 ;  /* 0x000000ffff02e224 */ /* 0x000fe200078e0a02 */
[C---:B------:R-:W-:Y:S01]  /*8a00*/  ISETP.GT.U32.AND P6, PT, R3.reuse, R116, PT ;  /* 0x000000740300720c */ /* 0x040fe20003fc4070 */
[----:B------:R-:W-:Y:S02]  /*8a10*/  IMAD.MOV R110, RZ, RZ, -R110 ;  /* 0x000000ffff6e7224 */ /* 0x000fe400078e0a6e */
[----:B------:R-:W-:Y:S01]  /*8a20*/  IMAD.MOV R114, RZ, RZ, -R112 ;  /* 0x000000ffff727224 */ /* 0x000fe200078e0a70 */
[----:B------:R1:W-:Y:S01]  /*8a30*/  STL [R1+0x198], R2 ;  /* 0x0001980201007387 */ /* 0x0003e20000100800 */
[C---:B------:R-:W-:Y:S02]  /*8a40*/  IMAD R110, R3.reuse, R110, R118 ;  /* 0x0000006e036e7224 */ /* 0x040fe400078e0276 */
[C---:B------:R-:W-:Y:S02]  /*8a50*/  IMAD R112, R3.reuse, R111, R120 ;  /* 0x0000006f03707224 */ /* 0x040fe400078e0278 */
[--C-:B------:R-:W-:Y:S01]  /*8a60*/  @!P4 IMAD.IADD R4, R4, 0x1, -R3.reuse ;  /* 0x000000010404c824 */ /* 0x100fe200078e0a03 */
[----:B------:R-:W-:Y:S01]  /*8a70*/  ISETP.GT.U32.AND P4, PT, R3, R110, PT ;  /* 0x0000006e0300720c */ /* 0x000fe20003f84070 */
[--C-:B------:R-:W-:Y:S01]  /*8a80*/  @!P1 IMAD.IADD R0, R0, 0x1, -R3.reuse ;  /* 0x0000000100009824 */ /* 0x100fe200078e0a03 */
[----:B------:R-:W-:Y:S01]  /*8a90*/  ISETP.GE.AND P1, PT, R115, RZ, PT ;  /* 0x000000ff7300720c */ /* 0x000fe20003f26270 */
[----:B------:R-:W-:Y:S01]  /*8aa0*/  @!P6 IMAD.IADD R116, R116, 0x1, -R3 ;  /* 0x000000017474e824 */ /* 0x000fe200078e0a03 */
[C---:B------:R-:W-:Y:S01]  /*8ab0*/  ISETP.GT.U32.AND P6, PT, R3.reuse, R112, PT ;  /* 0x000000700300720c */ /* 0x040fe20003fc4070 */
[----:B-1----:R-:W-:Y:S01]  /*8ac0*/  IMAD.MOV.U32 R2, RZ, RZ, R0 ;  /* 0x000000ffff027224 */ /* 0x002fe200078e0000 */
[----:B------:R-:W-:Y:S01]  /*8ad0*/  IADD3 R115, R10, 0xa4, RZ ;  /* 0x000000a40a737810 */ /* 0x000fe20007ffe0ff */
[----:B------:R-:W-:Y:S01]  /*8ae0*/  IMAD R114, R3, R114, R122 ;  /* 0x0000007203727224 */ /* 0x000fe200078e027a */
[----:B------:R-:W-:Y:S01]  /*8af0*/  IABS R122, R121 ;  /* 0x00000079007a7213 */ /* 0x000fe20000000000 */
[----:B------:R-:W-:Y:S01]  /*8b00*/  IMAD.HI.U32 R113, R5, R124, RZ ;  /* 0x0000007c05717227 */ /* 0x000fe200078e00ff */
[----:B------:R-:W-:-:S02]  /*8b10*/  IABS R120, R115 ;  /* 0x0000007300787213 */ /* 0x000fc40000000000 */
[----:B------:R-:W-:Y:S01]  /*8b20*/  @!P2 IADD3 R2, -R2, RZ, RZ ;  /* 0x000000ff0202a210 */ /* 0x000fe20007ffe1ff */
[----:B------:R-:W-:Y:S01]  /*8b30*/  IMAD.HI.U32 R111, R5, R122, RZ ;  /* 0x0000007a056f7227 */ /* 0x000fe200078e00ff */
[----:B------:R-:W-:Y:S02]  /*8b40*/  @!P4 IADD3 R110, R110, -R3, RZ ;  /* 0x800000036e6ec210 */ /* 0x000fe40007ffe0ff */
[C---:B------:R-:W-:Y:S01]  /*8b50*/  ISETP.GT.U32.AND P4, PT, R3.reuse, R116, PT ;  /* 0x000000740300720c */ /* 0x040fe20003f84070 */
[----:B------:R-:W-:Y:S01]  /*8b60*/  @!P6 IMAD.IADD R112, R112, 0x1, -R3 ;  /* 0x000000017070e824 */ /* 0x000fe200078e0a03 */
[----:B------:R-:W-:Y:S01]  /*8b70*/  ISETP.GT.U32.AND P2, PT, R3, R110, PT ;  /* 0x0000006e0300720c */ /* 0x000fe20003f44070 */
[----:B------:R-:W-:Y:S01]  /*8b80*/  IMAD.HI.U32 R0, R5, R120, RZ ;  /* 0x0000007805007227 */ /* 0x000fe200078e00ff */
[----:B------:R-:W-:Y:S01]  /*8b90*/  IADD3 R113, -R113, RZ, RZ ;  /* 0x000000ff71717210 */ /* 0x000fe20007ffe1ff */
[----:B------:R1:W-:Y:S01]  /*8ba0*/  STL [R1+0x19c], R2 ;  /* 0x00019c0201007387 */ /* 0x0003e20000100800 */
[----:B------:R-:W-:Y:S01]  /*8bb0*/  ISETP.GT.U32.AND P6, PT, R3, R112, PT ;  /* 0x000000700300720c */ /* 0x000fe20003fc4070 */
[----:B------:R-:W-:-:S02]  /*8bc0*/  IMAD.MOV R0, RZ, RZ, -R0 ;  /* 0x000000ffff007224 */ /* 0x000fc400078e0a00 */
[C---:B------:R-:W-:Y:S01]  /*8bd0*/  IMAD R118, R3.reuse, R113, R124 ;  /* 0x0000007103767224 */ /* 0x040fe200078e027c */
[----:B------:R-:W-:Y:S01]  /*8be0*/  IABS R124, R123 ;  /* 0x0000007b007c7213 */ /* 0x000fe20000000000 */
[C---:B------:R-:W-:Y:S02]  /*8bf0*/  IMAD R0, R3.reuse, R0, R120 ;  /* 0x0000000003007224 */ /* 0x040fe400078e0278 */
[----:B------:R-:W-:Y:S01]  /*8c00*/  @!P4 IMAD.IADD R116, R116, 0x1, -R3 ;  /* 0x000000017474c824 */ /* 0x000fe200078e0a03 */
[----:B------:R-:W-:Y:S01]  /*8c10*/  ISETP.GT.U32.AND P4, PT, R3, R118, PT ;  /* 0x000000760300720c */ /* 0x000fe20003f84070 */
[----:B-1----:R-:W-:Y:S01]  /*8c20*/  IMAD.MOV.U32 R2, RZ, RZ, R4 ;  /* 0x000000ffff027224 */ /* 0x002fe200078e0004 */
[----:B------:R-:W-:Y:S01]  /*8c30*/  IADD3 R4, -R111, RZ, RZ ;  /* 0x000000ff6f047210 */ /* 0x000fe20007ffe1ff */
[----:B------:R-:W-:Y:S01]  /*8c40*/  IMAD.HI.U32 R113, R5, R126, RZ ;  /* 0x0000007e05717227 */ /* 0x000fe200078e00ff */
[-C--:B------:R-:W-:Y:S02]  /*8c50*/  @!P2 IADD3 R110, R110, -R3.reuse, RZ ;  /* 0x800000036e6ea210 */ /* 0x080fe40007ffe0ff */
[C---:B------:R-:W-:Y:S01]  /*8c60*/  ISETP.GT.U32.AND P2, PT, R3.reuse, R0, PT ;  /* 0x000000000300720c */ /* 0x040fe20003f44070 */
[----:B------:R-:W-:Y:S01]  /*8c70*/  @!P0 IMAD.MOV R2, RZ, RZ, -R2 ;  /* 0x000000ffff028224 */ /* 0x000fe200078e0a02 */
[C---:B------:R-:W-:Y:S01]  /*8c80*/  ISETP.GT.U32.AND P0, PT, R3.reuse, R114, PT ;  /* 0x000000720300720c */ /* 0x040fe20003f04070 */
[C---:B------:R-:W-:Y:S01]  /*8c90*/  IMAD R4, R3.reuse, R4, R122 ;  /* 0x0000000403047224 */ /* 0x040fe200078e027a */
[----:B------:R-:W-:Y:S01]  /*8ca0*/  @!P6 IADD3 R112, R112, -R3, RZ ;  /* 0x800000037070e210 */ /* 0x000fe20007ffe0ff */
[----:B------:R-:W-:Y:S01]  /*8cb0*/  IMAD.MOV R113, RZ, RZ, -R113 ;  /* 0x000000ffff717224 */ /* 0x000fe200078e0a71 */
[----:B------:R1:W-:Y:S01]  /*8cc0*/  STL [R1+0x1a0], R2 ;  /* 0x0001a00201007387 */ /* 0x0003e20000100800 */
[----:B------:R-:W-:Y:S01]  /*8cd0*/  @!P4 IMAD.IADD R118, R118, 0x1, -R3 ;  /* 0x000000017676c824 */ /* 0x000fe200078e0a03 */
[----:B------:R-:W-:Y:S01]  /*8ce0*/  ISETP.GT.U32.AND P6, PT, R3, R4, PT ;  /* 0x000000040300720c */ /* 0x000fe20003fc4070 */
[----:B------:R-:W-:Y:S01]  /*8cf0*/  IMAD.HI.U32 R111, R5, R124, RZ ;  /* 0x0000007c056f7227 */ /* 0x000fe200078e00ff */
[----:B------:R-:W-:-:S02]  /*8d00*/  MOV R6, R116 ;  /* 0x0000007400067202 */ /* 0x000fc40000000f00 */
[----:B------:R-:W-:Y:S01]  /*8d10*/  ISETP.GE.AND P4, PT, R119, RZ, PT ;  /* 0x000000ff7700720c */ /* 0x000fe20003f86270 */
[--C-:B------:R-:W-:Y:S01]  /*8d20*/  @!P2 IMAD.IADD R0, R0, 0x1, -R3.reuse ;  /* 0x000000010000a824 */ /* 0x100fe200078e0a03 */
[----:B------:R-:W-:Y:S01]  /*8d30*/  @!P5 IADD3 R6, -R6, RZ, RZ ;  /* 0x000000ff0606d210 */ /* 0x000fe20007ffe1ff */
[--C-:B------:R-:W-:Y:S01]  /*8d40*/  @!P0 IMAD.IADD R114, R114, 0x1, -R3.reuse ;  /* 0x0000000172728824 */ /* 0x100fe200078e0a03 */
[----:B------:R-:W-:Y:S01]  /*8d50*/  ISETP.GE.AND P0, PT, R117, RZ, PT ;  /* 0x000000ff7500720c */ /* 0x000fe20003f06270 */
[----:B-1----:R-:W-:Y:S01]  /*8d60*/  IMAD.MOV.U32 R2, RZ, RZ, R110 ;  /* 0x000000ffff027224 */ /* 0x002fe200078e006e */
[C---:B------:R-:W-:Y:S01]  /*8d70*/  ISETP.GT.U32.AND P5, PT, R3.reuse, R0, PT ;  /* 0x000000000300720c */ /* 0x040fe20003fa4070 */
[----:B------:R1:W-:Y:S01]  /*8d80*/  STL [R1+0x1a4], R6 ;  /* 0x0001a40601007387 */ /* 0x0003e20000100800 */
[C---:B------:R-:W-:Y:S01]  /*8d90*/  ISETP.GT.U32.AND P2, PT, R3.reuse, R114, PT ;  /* 0x000000720300720c */ /* 0x040fe20003f44070 */
[----:B------:R-:W-:Y:S01]  /*8da0*/  @!P6 IMAD.IADD R4, R4, 0x1, -R3 ;  /* 0x000000010404e824 */ /* 0x000fe200078e0a03 */
[----:B------:R-:W-:Y:S01]  /*8db0*/  ISETP.GT.U32.AND P6, PT, R3, R118, PT ;  /* 0x000000760300720c */ /* 0x000fe20003fc4070 */
[----:B------:R-:W-:-:S02]  /*8dc0*/  @!P3 IMAD.MOV R2, RZ, RZ, -R2 ;  /* 0x000000ffff02b224 */ /* 0x000fc400078e0a02 */
[C---:B------:R-:W-:Y:S01]  /*8dd0*/  IMAD R122, R3.reuse, R113, R126 ;  /* 0x00000071037a7224 */ /* 0x040fe200078e027e */
[C---:B------:R-:W-:Y:S01]  /*8de0*/  IADD3 R113, R10.reuse, 0xa8, RZ ;  /* 0x000000a80a717810 */ /* 0x040fe20007ffe0ff */
[----:B------:R-:W-:Y:S01]  /*8df0*/  IMAD.MOV R111, RZ, RZ, -R111 ;  /* 0x000000ffff6f7224 */ /* 0x000fe200078e0a6f */
[----:B------:R2:W-:Y:S01]  /*8e00*/  STL [R1+0x1ac], R2 ;  /* 0x0001ac0201007387 */ /* 0x0005e20000100800 */
[----:B------:R-:W-:Y:S01]  /*8e10*/  VIADD R117, R10, 0xa9 ;  /* 0x000000a90a757836 */ /* 0x000fe20000000000 */
[C---:B------:R-:W-:Y:S01]  /*8e20*/  ISETP.GT.U32.AND P3, PT, R3.reuse, R4, PT ;  /* 0x000000040300720c */ /* 0x040fe20003f64070 */
[C---:B------:R-:W-:Y:S01]  /*8e30*/  IMAD R120, R3.reuse, R111, R124 ;  /* 0x0000006f03787224 */ /* 0x040fe200078e027c */
[----:B------:R-:W-:Y:S01]  /*8e40*/  @!P5 IADD3 R0, R0, -R3, RZ ;  /* 0x800000030000d210 */ /* 0x000fe20007ffe0ff */
[--C-:B------:R-:W-:Y:S01]  /*8e50*/  @!P2 IMAD.IADD R114, R114, 0x1, -R3.reuse ;  /* 0x000000017272a824 */ /* 0x100fe200078e0a03 */
[----:B------:R-:W-:Y:S01]  /*8e60*/  IABS R116, R117 ;  /* 0x0000007500747213 */ /* 0x000fe20000000000 */
[----:B------:R-:W-:Y:S01]  /*8e70*/  @!P6 IMAD.IADD R118, R118, 0x1, -R3 ;  /* 0x000000017676e824 */ /* 0x000fe200078e0a03 */
[----:B------:R-:W-:Y:S01]  /*8e80*/  ISETP.GT.U32.AND P6, PT, R3, R122, PT ;  /* 0x0000007a0300720c */ /* 0x000fe20003fc4070 */
[----:B-1----:R-:W-:Y:S01]  /*8e90*/  IMAD.MOV.U32 R6, RZ, RZ, R114 ;  /* 0x000000ffff067224 */ /* 0x002fe200078e0072 */
[----:B------:R-:W-:Y:S01]  /*8ea0*/  ISETP.GE.AND P2, PT, R115, RZ, PT ;  /* 0x000000ff7300720c */ /* 0x000fe20003f46270 */
[----:B--2---:R-:W-:Y:S01]  /*8eb0*/  IMAD.MOV.U32 R2, RZ, RZ, R112 ;  /* 0x000000ffff027224 */ /* 0x004fe200078e0070 */
[----:B------:R-:W-:Y:S01]  /*8ec0*/  IABS R112, R113 ;  /* 0x0000007100707213 */ /* 0x000fe20000000000 */
[----:B------:R-:W-:Y:S01]  /*8ed0*/  @!P0 IMAD.MOV R6, RZ, RZ, -R6 ;  /* 0x000000ffff068224 */ /* 0x000fe200078e0a06 */
[----:B------:R-:W-:Y:S01]  /*8ee0*/  ISETP.GE.AND P5, PT, R121, RZ, PT ;  /* 0x000000ff7900720c */ /* 0x000fe20003fa6270 */
[----:B------:R-:W-:Y:S01]  /*8ef0*/  IMAD.HI.U32 R111, R5, R116, RZ ;  /* 0x00000074056f7227 */ /* 0x000fe200078e00ff */
[----:B------:R-:W-:-:S02]  /*8f00*/  @!P1 IADD3 R2, -R2, RZ, RZ ;  /* 0x000000ff02029210 */ /* 0x000fc40007ffe1ff */
[----:B------:R-:W-:Y:S01]  /*8f10*/  ISETP.GT.U32.AND P1, PT, R3, R120, PT ;  /* 0x000000780300720c */ /* 0x000fe20003f24070 */
[----:B------:R-:W-:Y:S01]  /*8f20*/  IMAD.HI.U32 R110, R5, R112, RZ ;  /* 0x00000070056e7227 */ /* 0x000fe200078e00ff */
[----:B------:R-:W-:Y:S01]  /*8f30*/  IADD3 R121, R10, 0xb2, RZ ;  /* 0x000000b20a797810 */ /* 0x000fe20007ffe0ff */
[----:B------:R1:W-:Y:S02]  /*8f40*/  STL [R1+0x1b0], R2 ;  /* 0x0001b00201007387 */ /* 0x0003e40000100800 */
[----:B------:R-:W-:Y:S01]  /*8f50*/  @!P3 IMAD.IADD R4, R4, 0x1, -R3 ;  /* 0x000000010404b824 */ /* 0x000fe200078e0a03 */
[----:B------:R-:W-:Y:S01]  /*8f60*/  IADD3 R110, -R110, RZ, RZ ;  /* 0x000000ff6e6e7210 */ /* 0x000fe20007ffe1ff */
[----:B------:R2:W-:Y:S01]  /*8f70*/  STL [R1+0x1b4], R6 ;  /* 0x0001b40601007387 */ /* 0x0005e20000100800 */
[----:B------:R-:W-:Y:S01]  /*8f80*/  IMAD.MOV R111, RZ, RZ, -R111 ;  /* 0x000000ffff6f7224 */ /* 0x000fe200078e0a6f */
[----:B------:R-:W-:Y:S01]  /*8f90*/  ISETP.GE.AND P3, PT, R123, RZ, PT ;  /* 0x000000ff7b00720c */ /* 0x000fe20003f66270 */
[--C-:B------:R-:W-:Y:S01]  /*8fa0*/  @!P6 IMAD.IADD R122, R122, 0x1, -R3.reuse ;  /* 0x000000017a7ae824 */ /* 0x100fe200078e0a03 */
[----:B------:R-:W-:Y:S01]  /*8fb0*/  ISETP.GE.AND P6, PT, R113, RZ, PT ;  /* 0x000000ff7100720c */ /* 0x000fe20003fc6270 */
[----:B------:R-:W-:Y:S01]  /*8fc0*/  IMAD R110, R3, R110, R112 ;  /* 0x0000006e036e7224 */ /* 0x000fe200078e0270 */
[----:B-1----:R-:W-:Y:S01]  /*8fd0*/  MOV R2, R118 ;  /* 0x0000007600027202 */ /* 0x002fe20000000f00 */
[----:B------:R-:W-:Y:S01]  /*8fe0*/  @!P1 IMAD.IADD R120, R120, 0x1, -R3 ;  /* 0x0000000178789824 */ /* 0x000fe200078e0a03 */
[----:B------:R-:W-:Y:S01]  /*8ff0*/  ISETP.GE.AND P1, PT, R125, RZ, PT ;  /* 0x000000ff7d00720c */ /* 0x000fe20003f26270 */
[----:B------:R-:W-:Y:S01]  /*9000*/  VIADD R113, R10, 0xac ;  /* 0x000000ac0a717836 */ /* 0x000fe20000000000 */
[----:B------:R-:W-:Y:S01]  /*9010*/  @!P4 IADD3 R2, -R2, RZ, RZ ;  /* 0x000000ff0202c210 */ /* 0x000fe20007ffe1ff */
[----:B--2---:R-:W-:Y:S01]  /*9020*/  IMAD.MOV.U32 R6, RZ, RZ, R0 ;  /* 0x000000ffff067224 */ /* 0x004fe200078e0000 */
[C---:B------:R-:W-:Y:S01]  /*9030*/  ISETP.GT.U32.AND P4, PT, R3.reuse, R122, PT ;  /* 0x0000007a0300720c */ /* 0x040fe20003f84070 */
[C---:B------:R-:W-:Y:S01]  /*9040*/  IMAD R0, R3.reuse, R111, R116 ;  /* 0x0000006f03007224 */ /* 0x040fe200078e0274 */
[C---:B------:R-:W-:Y:S01]  /*9050*/  ISETP.GT.U32.AND P0, PT, R3.reuse, R120, PT ;  /* 0x000000780300720c */ /* 0x040fe20003f04070 */
[----:B------:R1:W-:Y:S01]  /*9060*/  STL [R1+0x1b8], R2 ;  /* 0x0001b80201007387 */ /* 0x0003e20000100800 */
[----:B------:R-:W-:Y:S01]  /*9070*/  @!P2 IADD3 R6, -R6, RZ, RZ ;  /* 0x000000ff0606a210 */ /* 0x000fe20007ffe1ff */
[C---:B------:R-:W-:Y:S01]  /*9080*/  VIADD R111, R10.reuse, 0xab ;  /* 0x000000ab0a6f7836 */ /* 0x040fe20000000000 */
[----:B------:R-:W-:Y:S01]  /*9090*/  ISETP.GT.U32.AND P2, PT, R3, R110, PT ;  /* 0x0000006e0300720c */ /* 0x000fe20003f44070 */
[C---:B------:R-:W-:Y:S01]  /*90a0*/  VIADD R115, R10.reuse, 0xaf ;  /* 0x000000af0a737836 */ /* 0x040fe20000000000 */
[C---:B------:R-:W-:Y:S01]  /*90b0*/  IADD3 R125, R10.reuse, 0xce, RZ ;  /* 0x000000ce0a7d7810 */ /* 0x040fe20007ffe0ff */
[----:B------:R-:W-:Y:S01]  /*90c0*/  STL [R1+0x1bc], R6 ;  /* 0x0001bc0601007387 */ /* 0x000fe20000100800 */
[----:B------:R-:W-:Y:S01]  /*90d0*/  IABS R114, R111 ;  /* 0x0000006f00727213 */ /* 0x000fe20000000000 */
[----:B------:R-:W-:Y:S01]  /*90e0*/  VIADD R119, R10, 0xb1 ;  /* 0x000000b10a777836 */ /* 0x000fe20000000000 */
[----:B------:R-:W-:Y:S01]  /*90f0*/  IABS R118, R115 ;  /* 0x0000007300767213 */ /* 0x000fe20000000000 */
[----:B-1----:R-:W-:-:S02]  /*9100*/  IMAD.MOV.U32 R2, RZ, RZ, R4 ;  /* 0x000000ffff027224 */ /* 0x002fc400078e0004 */
[----:B------:R-:W-:Y:S02]  /*9110*/  VIADD R4, R10, 0xaa ;  /* 0x000000aa0a047836 */ /* 0x000fe40000000000 */
[--C-:B------:R-:W-:Y:S01]  /*9120*/  @!P4 IMAD.IADD R122, R122, 0x1, -R3.reuse ;  /* 0x000000017a7ac824 */ /* 0x100fe200078e0a03 */
[----:B------:R-:W-:Y:S01]  /*9130*/  @!P5 IADD3 R2, -R2, RZ, RZ ;  /* 0x000000ff0202d210 */ /* 0x000fe20007ffe1ff */
[----:B------:R-:W-:Y:S01]  /*9140*/  @!P0 IMAD.IADD R120, R120, 0x1, -R3 ;  /* 0x0000000178788824 */ /* 0x000fe200078e0a03 */
[----:B------:R-:W-:Y:S01]  /*9150*/  ISETP.GT.U32.AND P5, PT, R3, R0, PT ;  /* 0x000000000300720c */ /* 0x000fe20003fa4070 */
[----:B------:R-:W-:Y:S01]  /*9160*/  VIADD R123, R10, 0xb3 ;  /* 0x000000b30a7b7836 */ /* 0x000fe20000000000 */
[----:B------:R-:W-:Y:S01]  /*9170*/  IABS R112, R4 ;  /* 0x0000000400707213 */ /* 0x000fe20000000000 */
[----:B------:R1:W-:Y:S01]  /*9180*/  STL [R1+0x1c8], R2 ;  /* 0x0001c80201007387 */ /* 0x0003e20000100800 */
[----:B------:R-:W-:Y:S01]  /*9190*/  @!P2 IADD3 R110, R110, -R3, RZ ;  /* 0x800000036e6ea210 */ /* 0x000fe20007ffe0ff */
[----:B------:R-:W-:Y:S01]  /*91a0*/  VIADD R126, R10, 0xcd ;  /* 0x000000cd0a7e7836 */ /* 0x000fe20000000000 */
[----:B------:R-:W-:Y:S01]  /*91b0*/  ISETP.GE.AND P4, PT, R4, RZ, PT ;  /* 0x000000ff0400720c */ /* 0x000fe20003f86270 */
[----:B------:R-:W-:Y:S01]  /*91c0*/  IMAD.HI.U32 R4, R5, R112, RZ ;  /* 0x0000007005047227 */ /* 0x000fe200078e00ff */
[----:B------:R-:W-:-:S02]  /*91d0*/  ISETP.GE.AND P2, PT, R111, RZ, PT ;  /* 0x000000ff6f00720c */ /* 0x000fc40003f46270 */
[----:B------:R-:W-:Y:S01]  /*91e0*/  ISETP.GE.AND P0, PT, R117, RZ, PT ;  /* 0x000000ff7500720c */ /* 0x000fe20003f06270 */
[----:B------:R-:W-:Y:S01]  /*91f0*/  IMAD.HI.U32 R111, R5, R114, RZ ;  /* 0x00000072056f7227 */ /* 0x000fe200078e00ff */
[----:B------:R-:W-:-:S03]  /*9200*/  IADD3 R4, -R4, RZ, RZ ;  /* 0x000000ff04047210 */ /* 0x000fc60007ffe1ff */
[----:B------:R-:W-:Y:S01]  /*9210*/  @!P5 IMAD.IADD R0, R0, 0x1, -R3 ;  /* 0x000000010000d824 */ /* 0x000fe200078e0a03 */
[C---:B------:R-:W-:Y:S01]  /*9220*/  ISETP.GT.U32.AND P5, PT, R3.reuse, R110, PT ;  /* 0x0000006e0300720c */ /* 0x040fe20003fa4070 */
[----:B-1----:R-:W-:Y:S01]  /*9230*/  IMAD.MOV.U32 R2, RZ, RZ, R120 ;  /* 0x000000ffff027224 */ /* 0x002fe200078e0078 */
[----:B------:R-:W-:Y:S01]  /*9240*/  IABS R120, R121 ;  /* 0x0000007900787213 */ /* 0x000fe20000000000 */
[C---:B------:R-:W-:Y:S02]  /*9250*/  IMAD R4, R3.reuse, R4, R112 ;  /* 0x0000000403047224 */ /* 0x040fe400078e0270 */
[----:B------:R-:W-:Y:S01]  /*9260*/  IMAD.MOV R111, RZ, RZ, -R111 ;  /* 0x000000ffff6f7224 */ /* 0x000fe200078e0a6f */
[----:B------:R-:W-:Y:S01]  /*9270*/  @!P3 IADD3 R2, -R2, RZ, RZ ;  /* 0x000000ff0202b210 */ /* 0x000fe20007ffe1ff */
[C---:B------:R-:W-:Y:S01]  /*9280*/  VIADD R117, R10.reuse, 0xb0 ;  /* 0x000000b00a757836 */ /* 0x040fe20000000000 */
[C---:B------:R-:W-:Y:S01]  /*9290*/  ISETP.GT.U32.AND P3, PT, R3.reuse, R0, PT ;  /* 0x000000000300720c */ /* 0x040fe20003f64070 */
[----:B------:R-:W-:Y:S01]  /*92a0*/  IMAD R112, R3, R111, R114 ;  /* 0x0000006f03707224 */ /* 0x000fe200078e0272 */
[C---:B------:R-:W-:Y:S01]  /*92b0*/  IADD3 R111, R10.reuse, 0xad, RZ ;  /* 0x000000ad0a6f7810 */ /* 0x040fe20007ffe0ff */
[----:B------:R1:W-:Y:S01]  /*92c0*/  STL [R1+0x1cc], R2 ;  /* 0x0001cc0201007387 */ /* 0x0003e20000100800 */
[----:B------:R-:W-:-:S02]  /*92d0*/  VIADD R84, R10, 0x1b3 ;  /* 0x000001b30a547836 */ /* 0x000fc40000000000 */
[----:B------:R-:W-:Y:S01]  /*92e0*/  @!P5 IMAD.IADD R110, R110, 0x1, -R3 ;  /* 0x000000016e6ed824 */ /* 0x000fe200078e0a03 */
[----:B------:R-:W-:Y:S01]  /*92f0*/  ISETP.GT.U32.AND P5, PT, R3, R4, PT ;  /* 0x000000040300720c */ /* 0x000fe20003fa4070 */
[C---:B------:R-:W-:Y:S01]  /*9300*/  VIADD R82, R10.reuse, 0x1b5 ;  /* 0x000001b50a527836 */ /* 0x040fe20000000000 */
[----:B------:R-:W-:Y:S01]  /*9310*/  IABS R116, R111 ;  /* 0x0000006f00747213 */ /* 0x000fe20000000000 */
[C---:B------:R-:W-:Y:S01]  /*9320*/  VIADD R81, R10.reuse, 0x1b6 ;  /* 0x000001b60a517836 */ /* 0x040fe20000000000 */
[----:B------:R-:W-:Y:S01]  /*9330*/  MOV R6, R110 ;  /* 0x0000006e00067202 */ /* 0x000fe20000000f00 */
[----:B------:R-:W-:Y:S01]  /*9340*/  VIADD R80, R10, 0x1b7 ;  /* 0x000001b70a507836 */ /* 0x000fe20000000000 */
[----:B------:R-:W-:Y:S01]  /*9350*/  @!P3 IADD3 R0, R0, -R3, RZ ;  /* 0x800000030000b210 */ /* 0x000fe20007ffe0ff */
[----:B-1----:R-:W-:Y:S01]  /*9360*/  IMAD.MOV.U32 R2, RZ, RZ, R122 ;  /* 0x000000ffff027224 */ /* 0x002fe200078e007a */
[----:B------:R-:W-:Y:S01]  /*9370*/  @!P6 IADD3 R6, -R6, RZ, RZ ;  /* 0x000000ff0606e210 */ /* 0x000fe20007ffe1ff */
[----:B------:R-:W-:Y:S01]  /*9380*/  IMAD.HI.U32 R110, R5, R116, RZ ;  /* 0x00000074056e7227 */ /* 0x000fe200078e00ff */
[----:B------:R-:W-:-:S02]  /*9390*/  ISETP.GT.U32.AND P6, PT, R3, R112, PT ;  /* 0x000000700300720c */ /* 0x000fc40003fc4070 */
[----:B------:R-:W-:Y:S01]  /*93a0*/  ISETP.GE.AND P3, PT, R111, RZ, PT ;  /* 0x000000ff6f00720c */ /* 0x000fe20003f66270 */
[----:B------:R-:W-:Y:S01]  /*93b0*/  @!P1 IMAD.MOV R2, RZ, RZ, -R2 ;  /* 0x000000ffff029224 */ /* 0x000fe200078e0a02 */
[----:B------:R-:W-:Y:S01]  /*93c0*/  ISETP.GE.AND P1, PT, R113, RZ, PT ;  /* 0x000000ff7100720c */ /* 0x000fe20003f26270 */
[----:B------:R-:W-:Y:S01]  /*93d0*/  @!P5 IMAD.IADD R4, R4, 0x1, -R3 ;  /* 0x000000010404d824 */ /* 0x000fe200078e0a03 */
[----:B------:R-:W-:Y:S01]  /*93e0*/  IABS R113, R113 ;  /* 0x0000007100717213 */ /* 0x000fe20000000000 */
[----:B------:R-:W-:Y:S01]  /*93f0*/  VIADD R78, R10, 0x1b9 ;  /* 0x000001b90a4e7836 */ /* 0x000fe20000000000 */
[----:B------:R1:W-:Y:S01]  /*9400*/  STL [R1+0x1d0], R2 ;  /* 0x0001d00201007387 */ /* 0x0003e20000100800 */
[----:B------:R-:W-:Y:S01]  /*9410*/  IADD3 R110, -R110, RZ, RZ ;  /* 0x000000ff6e6e7210 */ /* 0x000fe20007ffe1ff */
[----:B------:R-:W-:Y:S01]  /*9420*/  VIADD R77, R10, 0x1ba ;  /* 0x000001ba0a4d7836 */ /* 0x000fe20000000000 */
[----:B------:R-:W-:Y:S01]  /*9430*/  ISETP.GT.U32.AND P5, PT, R3, R4, PT ;  /* 0x000000040300720c */ /* 0x000fe20003fa4070 */
[----:B------:R-:W-:Y:S01]  /*9440*/  IMAD.MOV.U32 R114, RZ, RZ, R113 ;  /* 0x000000ffff727224 */ /* 0x000fe200078e0071 */
[----:B------:R-:W-:Y:S01]  /*9450*/  @!P6 IADD3 R112, R112, -R3, RZ ;  /* 0x800000037070e210 */ /* 0x000fe20007ffe0ff */
[----:B------:R-:W-:Y:S01]  /*9460*/  VIADD R113, R10, 0xae ;  /* 0x000000ae0a717836 */ /* 0x000fe20000000000 */
[----:B------:R-:W-:Y:S01]  /*9470*/  STL [R1+0x1d4], R6 ;  /* 0x0001d40601007387 */ /* 0x000fe20000100800 */
[----:B------:R-:W-:Y:S01]  /*9480*/  IMAD.HI.U32 R111, R5, R114, RZ ;  /* 0x00000072056f7227 */ /* 0x000fe200078e00ff */
[----:B------:R-:W-:-:S02]  /*9490*/  ISETP.GT.U32.AND P6, PT, R3, R112, PT ;  /* 0x000000700300720c */ /* 0x000fc40003fc4070 */
[----:B------:R-:W-:Y:S01]  /*94a0*/  IABS R122, R123 ;  /* 0x0000007b007a7213 */ /* 0x000fe20000000000 */
[----:B-1----:R-:W-:Y:S02]  /*94b0*/  IMAD.MOV.U32 R2, RZ, RZ, R0 ;  /* 0x000000ffff027224 */ /* 0x002fe400078e0000 */
[----:B------:R-:W-:Y:S02]  /*94c0*/  IMAD.MOV R111, RZ, RZ, -R111 ;  /* 0x000000ffff6f7224 */ /* 0x000fe400078e0a6f */
[----:B------:R-:W-:Y:S01]  /*94d0*/  @!P0 IMAD.MOV R2, RZ, RZ, -R2 ;  /* 0x000000ffff028224 */ /* 0x000fe200078e0a02 */
[----:B------:R-:W-:Y:S01]  /*94e0*/  ISETP.GE.AND P0, PT, R113, RZ, PT ;  /* 0x000000ff7100720c */ /* 0x000fe20003f06270 */
[C---:B------:R-:W-:Y:S01]  /*94f0*/  IMAD R0, R3.reuse, R111, R114 ;  /* 0x0000006f03007224 */ /* 0x040fe200078e0272 */
[----:B------:R-:W-:Y:S01]  /*9500*/  IABS R113, R113 ;  /* 0x0000007100717213 */ /* 0x000fe20000000000 */
[----:B------:R-:W-:Y:S01]  /*9510*/  @!P5 IMAD.IADD R4, R4, 0x1, -R3 ;  /* 0x000000010404d824 */ /* 0x000fe200078e0a03 */
[----:B------:R1:W-:Y:S01]  /*9520*/  STL [R1+0x1d8], R2 ;  /* 0x0001d80201007387 */ /* 0x0003e20000100800 */
[----:B------:R-:W-:Y:S01]  /*9530*/  @!P6 IADD3 R112, R112, -R3, RZ ;  /* 0x800000037070e210 */ /* 0x000fe20007ffe0ff */
[C---:B------:R-:W-:Y:S01]  /*9540*/  IMAD R110, R3.reuse, R110, R116 ;  /* 0x0000006e036e7224 */ /* 0x040fe200078e0274 */
[----:B------:R-:W-:Y:S01]  /*9550*/  ISETP.GT.U32.AND P5, PT, R3, R0, PT ;  /* 0x000000000300720c */ /* 0x000fe20003fa4070 */
[----:B------:R-:W-:Y:S01]  /*9560*/  IMAD.MOV.U32 R114, RZ, RZ, R113 ;  /* 0x000000ffff727224 */ /* 0x000fe200078e0071 */
[----:B------:R-:W-:Y:S01]  /*9570*/  IABS R116, R117 ;  /* 0x0000007500747213 */ /* 0x000fe20000000000 */
[----:B------:R-:W-:-:S04]  /*9580*/  IMAD.HI.U32 R113, R5, R118, RZ ;  /* 0x0000007605717227 */ /* 0x000fc800078e00ff */
[----:B------:R-:W-:Y:S01]  /*9590*/  IMAD.HI.U32 R111, R5, R114, RZ ;  /* 0x00000072056f7227 */ /* 0x000fe200078e00ff */
[----:B-1----:R-:W-:-:S03]  /*95a0*/  MOV R2, R4 ;  /* 0x0000000400027202 */ /* 0x002fc60000000f00 */
[----:B------:R-:W-:Y:S02]  /*95b0*/  IMAD.MOV R111, RZ, RZ, -R111 ;  /* 0x000000ffff6f7224 */ /* 0x000fe400078e0a6f */
[----:B------:R-:W-:Y:S02]  /*95c0*/  IMAD.MOV R113, RZ, RZ, -R113 ;  /* 0x000000ffff717224 */ /* 0x000fe400078e0a71 */
[C---:B------:R-:W-:Y:S02]  /*95d0*/  IMAD R4, R3.reuse, R111, R114 ;  /* 0x0000006f03047224 */ /* 0x040fe400078e0272 */
[C---:B------:R-:W-:Y:S01]  /*95e0*/  IMAD R114, R3.reuse, R113, R118 ;  /* 0x0000007103727224 */ /* 0x040fe200078e0276 */
[----:B------:R-:W-:Y:S01]  /*95f0*/  IABS R118, R119 ;  /* 0x0000007700767213 */ /* 0x000fe20000000000 */
[----:B------:R-:W-:Y:S01]  /*9600*/  @!P5 IMAD.IADD R0, R0, 0x1, -R3 ;  /* 0x000000010000d824 */ /* 0x000fe200078e0a03 */
[C---:B------:R-:W-:Y:S01]  /*9610*/  ISETP.GT.U32.AND P6, PT, R3.reuse, R4, PT ;  /* 0x000000040300720c */ /* 0x040fe20003fc4070 */
[----:B------:R-:W-:Y:S01]  /*9620*/  @!P4 IMAD.MOV R2, RZ, RZ, -R2 ;  /* 0x000000ffff02c224 */ /* 0x000fe200078e0a02 */
[----:B------:R-:W-:Y:S01]  /*9630*/  ISETP.GT.U32.AND P5, PT, R3, R114, PT ;  /* 0x000000720300720c */ /* 0x000fe20003fa4070 */
[----:B------:R-:W-:Y:S01]  /*9640*/  IMAD.HI.U32 R111, R5, R116, RZ ;  /* 0x00000074056f7227 */ /* 0x000fe200078e00ff */
[----:B------:R-:W-:-:S02]  /*9650*/  ISETP.GT.U32.AND P4, PT, R3, R110, PT ;  /* 0x0000006e0300720c */ /* 0x000fc40003f84070 */
[----:B------:R1:W-:Y:S01]  /*9660*/  STL [R1+0x1dc], R2 ;  /* 0x0001dc0201007387 */ /* 0x0003e20000100800 */
[----:B------:R-:W-:Y:S02]  /*9670*/  IMAD.MOV R111, RZ, RZ, -R111 ;  /* 0x000000ffff6f7224 */ /* 0x000fe400078e0a6f */
[----:B------:R-:W-:-:S04]  /*9680*/  IMAD.HI.U32 R113, R5, R122, RZ ;  /* 0x0000007a05717227 */ /* 0x000fc800078e00ff */
[----:B------:R-:W-:Y:S01]  /*9690*/  @!P6 IMAD.IADD R4, R4, 0x1, -R3 ;  /* 0x000000010404e824 */ /* 0x000fe200078e0a03 */
[----:B------:R-:W-:Y:S01]  /*96a0*/  IADD3 R113, -R113, RZ, RZ ;  /* 0x000000ff71717210 */ /* 0x000fe20007ffe1ff */
[----:B------:R-:W-:Y:S01]  /*96b0*/  IMAD R116, R3, R111, R116 ;  /* 0x0000006f03747224 */ /* 0x000fe200078e0274 */
[-C--:B------:R-:W-:Y:S01]  /*96c0*/  @!P5 IADD3 R114, R114, -R3.reuse, RZ ;  /* 0x800000037272d210 */ /* 0x080fe20007ffe0ff */
[----:B------:R-:W-:Y:S01]  /*96d0*/  IMAD.HI.U32 R111, R5, R118, RZ ;  /* 0x00000076056f7227 */ /* 0x000fe200078e00ff */
[C---:B------:R-:W-:Y:S02]  /*96e0*/  ISETP.GT.U32.AND P5, PT, R3.reuse, R4, PT ;  /* 0x000000040300720c */ /* 0x040fe40003fa4070 */
[----:B------:R-:W-:Y:S01]  /*96f0*/  @!P4 IADD3 R110, R110, -R3, RZ ;  /* 0x800000036e6ec210 */ /* 0x000fe20007ffe0ff */
[----:B------:R-:W-:Y:S01]  /*9700*/  IMAD.MOV R111, RZ, RZ, -R111 ;  /* 0x000000ffff6f7224 */ /* 0x000fe200078e0a6f */
[C---:B------:R-:W-:Y:S01]  /*9710*/  ISETP.GT.U32.AND P4, PT, R3.reuse, R0, PT ;  /* 0x000000000300720c */ /* 0x040fe20003f84070 */
[----:B-1----:R-:W-:Y:S01]  /*9720*/  IMAD.MOV.U32 R2, RZ, RZ, R112 ;  /* 0x000000ffff027224 */ /* 0x002fe200078e0070 */
[C---:B------:R-:W-:Y:S01]  /*9730*/  ISETP.GT.U32.AND P6, PT, R3.reuse, R110, PT ;  /* 0x0000006e0300720c */ /* 0x040fe20003fc4070 */
[----:B------:R-:W-:-:S02]  /*9740*/  IMAD R112, R3, R111, R118 ;  /* 0x0000006f03707224 */ /* 0x000fc400078e0276 */
[----:B------:R-:W-:Y:S01]  /*9750*/  @!P2 IMAD.MOV R2, RZ, RZ, -R2 ;  /* 0x000000ffff02a224 */ /* 0x000fe200078e0a02 */
[----:B------:R-:W-:Y:S01]  /*9760*/  ISETP.GT.U32.AND P2, PT, R3, R114, PT ;  /* 0x000000720300720c */ /* 0x000fe20003f44070 */
[----:B------:R-:W-:Y:S02]  /*9770*/  IMAD.HI.U32 R111, R5, R120, RZ ;  /* 0x00000078056f7227 */ /* 0x000fe400078e00ff */
[-C--:B------:R-:W-:Y:S01]  /*9780*/  @!P5 IADD3 R4, R4, -R3.reuse, RZ ;  /* 0x800000030404d210 */ /* 0x080fe20007ffe0ff */
[----:B------:R1:W-:Y:S01]  /*9790*/  STL [R1+0x1e0], R2 ;  /* 0x0001e00201007387 */ /* 0x0003e20000100800 */
[C---:B------:R-:W-:Y:S01]  /*97a0*/  ISETP.GT.U32.AND P5, PT, R3.reuse, R112, PT ;  /* 0x000000700300720c */ /* 0x040fe20003fa4070 */
[----:B------:R-:W-:Y:S01]  /*97b0*/  IMAD.MOV R111, RZ, RZ, -R111 ;  /* 0x000000ffff6f7224 */ /* 0x000fe200078e0a6f */
[----:B------:R-:W-:Y:S01]  /*97c0*/  @!P4 IADD3 R0, R0, -R3, RZ ;  /* 0x800000030000c210 */ /* 0x000fe20007ffe0ff */
[----:B------:R-:W-:Y:S01]  /*97d0*/  @!P0 IMAD.MOV R4, RZ, RZ, -R4 ;  /* 0x000000ffff048224 */ /* 0x000fe200078e0a04 */
[----:B------:R-:W-:Y:S01]  /*97e0*/  ISETP.GT.U32.AND P4, PT, R3, R116, PT ;  /* 0x000000740300720c */ /* 0x000fe20003f84070 */
[--C-:B------:R-:W-:Y:S01]  /*97f0*/  @!P6 IMAD.IADD R110, R110, 0x1, -R3.reuse ;  /* 0x000000016e6ee824 */ /* 0x100fe200078e0a03 */
[----:B------:R-:W-:Y:S01]  /*9800*/  ISETP.GE.AND P6, PT, R115, RZ, PT ;  /* 0x000000ff7300720c */ /* 0x000fe20003fc6270 */
[----:B------:R-:W-:Y:S01]  /*9810*/  VIADD R115, R10, 0xb4 ;  /* 0x000000b40a737836 */ /* 0x000fe20000000000 */
[----:B------:R-:W-:Y:S01]  /*9820*/  MOV R6, R0 ;  /* 0x0000000000067202 */ /* 0x000fe20000000f00 */
[----:B-1----:R-:W-:Y:S01]  /*9830*/  IMAD.MOV.U32 R2, RZ, RZ, R110 ;  /* 0x000000ffff027224 */ /* 0x002fe200078e006e */
[----:B------:R-:W-:Y:S01]  /*9840*/  ISETP.GE.AND P0, PT, R121, RZ, PT ;  /* 0x000000ff7900720c */ /* 0x000fe20003f06270 */
[--C-:B------:R-:W-:Y:S01]  /*9850*/  @!P2 IMAD.IADD R114, R114, 0x1, -R3.reuse ;  /* 0x000000017272a824 */ /* 0x100fe200078e0a03 */
[----:B------:R-:W-:Y:S01]  /*9860*/  IABS R124, R115 ;  /* 0x00000073007c7213 */ /* 0x000fe20000000000 */
[--C-:B------:R-:W-:Y:S01]  /*9870*/  @!P5 IMAD.IADD R112, R112, 0x1, -R3.reuse ;  /* 0x000000017070d824 */ /* 0x100fe200078e0a03 */
[----:B------:R-:W-:Y:S01]  /*9880*/  @!P1 IADD3 R6, -R6, RZ, RZ ;  /* 0x000000ff06069210 */ /* 0x000fe20007ffe1ff */
[----:B------:R-:W-:Y:S01]  /*9890*/  @!P3 IMAD.MOV R2, RZ, RZ, -R2 ;  /* 0x000000ffff02b224 */ /* 0x000fe200078e0a02 */
[----:B------:R-:W-:Y:S01]  /*98a0*/  ISETP.GE.AND P2, PT, R117, RZ, PT ;  /* 0x000000ff7500720c */ /* 0x000fe20003f46270 */
[----:B------:R-:W-:Y:S01]  /*98b0*/  IMAD.HI.U32 R0, R5, R124, RZ ;  /* 0x0000007c05007227 */ /* 0x000fe200078e00ff */
[----:B------:R-:W-:Y:S01]  /*98c0*/  ISETP.GT.U32.AND P5, PT, R3, R112, PT ;  /* 0x000000700300720c */ /* 0x000fe20003fa4070 */
[----:B------:R-:W-:Y:S01]  /*98d0*/  STL [R1+0x1f0], R6 ;  /* 0x0001f00601007387 */ /* 0x000fe20000100800 */
[----:B------:R-:W-:Y:S01]  /*98e0*/  IADD3 R121, R10, 0xb9, RZ ;  /* 0x000000b90a797810 */ /* 0x000fe20007ffe0ff */
[--C-:B------:R-:W-:Y:S01]  /*98f0*/  @!P4 IMAD.IADD R116, R116, 0x1, -R3.reuse ;  /* 0x000000017474c824 */ /* 0x100fe200078e0a03 */
[----:B------:R-:W-:Y:S01]  /*9900*/  ISETP.GE.AND P4, PT, R119, RZ, PT ;  /* 0x000000ff7700720c */ /* 0x000fe20003f86270 */
[----:B------:R-:W-:Y:S01]  /*9910*/  IMAD.MOV R0, RZ, RZ, -R0 ;  /* 0x000000ffff007224 */ /* 0x000fe200078e0a00 */
[----:B------:R1:W-:Y:S01]  /*9920*/  STL [R1+0x1f4], R2 ;  /* 0x0001f40201007387 */ /* 0x0003e20000100800 */
[C---:B------:R-:W-:Y:S01]  /*9930*/  IMAD R118, R3.reuse, R111, R120 ;  /* 0x0000006f03767224 */ /* 0x040fe200078e0278 */
[C---:B------:R-:W-:Y:S01]  /*9940*/  ISETP.GT.U32.AND P1, PT, R3.reuse, R116, PT ;  /* 0x000000740300720c */ /* 0x040fe20003f24070 */
[C---:B------:R-:W-:Y:S01]  /*9950*/  IMAD R0, R3.reuse, R0, R124 ;  /* 0x0000000003007224 */ /* 0x040fe200078e027c */
[----:B------:R2:W-:Y:S01]  /*9960*/  STL [R1+0x1f8], R4 ;  /* 0x0001f80401007387 */ /* 0x0005e20000100800 */
[C---:B------:R-:W-:Y:S01]  /*9970*/  IMAD R120, R3.reuse, R113, R122 ;  /* 0x0000007103787224 */ /* 0x040fe200078e027a */
[C---:B------:R-:W-:Y:S01]  /*9980*/  ISETP.GT.U32.AND P3, PT, R3.reuse, R118, PT ;  /* 0x000000760300720c */ /* 0x040fe20003f64070 */
[--C-:B------:R-:W-:Y:S01]  /*9990*/  @!P5 IMAD.IADD R112, R112, 0x1, -R3.reuse ;  /* 0x000000017070d824 */ /* 0x100fe200078e0a03 */
[C---:B------:R-:W-:Y:S01]  /*99a0*/  ISETP.GT.U32.AND P5, PT, R3.reuse, R0, PT ;  /* 0x000000000300720c */ /* 0x040fe20003fa4070 */
[C---:B------:R-:W-:Y:S01]  /*99b0*/  VIADD R117, R10.reuse, 0xb6 ;  /* 0x000000b60a757836 */ /* 0x040fe20000000000 */
[----:B-1----:R-:W-:Y:S01]  /*99c0*/  MOV R2, R114 ;  /* 0x0000007200027202 */ /* 0x002fe20000000f00 */
[C---:B------:R-:W-:Y:S01]  /*99d0*/  VIADD R113, R10.reuse, 0xb5 ;  /* 0x000000b50a717836 */ /* 0x040fe20000000000 */
[----:B------:R-:W-:Y:S01]  /*99e0*/  IABS R124, R121 ;  /* 0x00000079007c7213 */ /* 0x000fe20000000000 */
[----:B------:R-:W-:Y:S01]  /*99f0*/  VIADD R75, R10, 0x1bc ;  /* 0x000001bc0a4b7836 */ /* 0x000fe20000000000 */
[----:B------:R-:W-:Y:S01]  /*9a00*/  MOV R6, R112 ;  /* 0x0000007000067202 */ /* 0x000fe20000000f00 */
[----:B------:R-:W-:Y:S01]  /*9a10*/  @!P6 IMAD.MOV R2, RZ, RZ, -R2 ;  /* 0x000000ffff02e224 */ /* 0x000fe200078e0a02 */
[----:B------:R-:W-:Y:S01]  /*9a20*/  @!P1 IADD3 R116, R116, -R3, RZ ;  /* 0x8000000374749210 */ /* 0x000fe20007ffe0ff */
[C---:B------:R-:W-:Y:S01]  /*9a30*/  VIADD R74, R10.reuse, 0x1bd ;  /* 0x000001bd0a4a7836 */ /* 0x040fe20000000000 */
[C---:B------:R-:W-:Y:S01]  /*9a40*/  ISETP.GT.U32.AND P6, PT, R3.reuse, R120, PT ;  /* 0x000000780300720c */ /* 0x040fe20003fc4070 */
[----:B------:R-:W-:Y:S01]  /*9a50*/  VIADD R73, R10, 0x1be ;  /* 0x000001be0a497836 */ /* 0x000fe20000000000 */
[----:B------:R1:W-:Y:S01]  /*9a60*/  STL [R1+0x1fc], R2 ;  /* 0x0001fc0201007387 */ /* 0x0003e20000100800 */
[----:B------:R-:W-:Y:S01]  /*9a70*/  @!P5 IMAD.IADD R0, R0, 0x1, -R3 ;  /* 0x000000010000d824 */ /* 0x000fe200078e0a03 */
[----:B------:R-:W-:Y:S01]  /*9a80*/  IABS R114, R113 ;  /* 0x0000007100727213 */ /* 0x000fe20000000000 */
[----:B------:R-:W-:Y:S01]  /*9a90*/  VIADD R70, R10, 0x1c1 ;  /* 0x000001c10a467836 */ /* 0x000fe20000000000 */
[----:B------:R-:W-:Y:S01]  /*9aa0*/  @!P3 IADD3 R118, R118, -R3, RZ ;  /* 0x800000037676b210 */ /* 0x000fe20007ffe0ff */
[----:B------:R-:W-:Y:S01]  /*9ab0*/  VIADD R71, R10, 0x1c0 ;  /* 0x000001c00a477836 */ /* 0x000fe20000000000 */
[----:B------:R-:W-:Y:S01]  /*9ac0*/  ISETP.GT.U32.AND P5, PT, R3, R0, PT ;  /* 0x000000000300720c */ /* 0x000fe20003fa4070 */
[----:B--2---:R-:W-:Y:S01]  /*9ad0*/  IMAD.HI.U32 R4, R5, R114, RZ ;  /* 0x0000007205047227 */ /* 0x004fe200078e00ff */
[----:B------:R-:W-:-:S02]  /*9ae0*/  ISETP.GE.AND P3, PT, R115, RZ, PT ;  /* 0x000000ff7300720c */ /* 0x000fc40003f66270 */
[C---:B------:R-:W-:Y:S01]  /*9af0*/  IADD3 R119, R10.reuse, 0xb8, RZ ;  /* 0x000000b80a777810 */ /* 0x040fe20007ffe0ff */
[----:B-1----:R-:W-:Y:S01]  /*9b00*/  IMAD.MOV.U32 R2, RZ, RZ, R116 ;  /* 0x000000ffff027224 */ /* 0x002fe200078e0074 */
[----:B------:R-:W-:Y:S01]  /*9b10*/  IABS R116, R117 ;  /* 0x0000007500747213 */ /* 0x000fe20000000000 */
[----:B------:R-:W-:Y:S01]  /*9b20*/  VIADD R115, R10, 0xb7 ;  /* 0x000000b70a737836 */ /* 0x000fe20000000000 */
[----:B------:R-:W-:Y:S01]  /*9b30*/  @!P6 IADD3 R120, R120, -R3, RZ ;  /* 0x800000037878e210 */ /* 0x000fe20007ffe0ff */
[----:B------:R-:W-:Y:S01]  /*9b40*/  IMAD.MOV R4, RZ, RZ, -R4 ;  /* 0x000000ffff047224 */ /* 0x000fe200078e0a04 */
[----:B------:R-:W-:Y:S01]  /*9b50*/  ISETP.GT.U32.AND P6, PT, R3, R118, PT ;  /* 0x000000760300720c */ /* 0x000fe20003fc4070 */
[----:B------:R-:W-:Y:S01]  /*9b60*/  IMAD.HI.U32 R110, R5, R116, RZ ;  /* 0x00000074056e7227 */ /* 0x000fe200078e00ff */
[----:B------:R-:W-:Y:S02]  /*9b70*/  IABS R111, R115 ;  /* 0x00000073006f7213 */ /* 0x000fe40000000000 */
[----:B------:R-:W-:Y:S01]  /*9b80*/  @!P4 IADD3 R6, -R6, RZ, RZ ;  /* 0x000000ff0606c210 */ /* 0x000fe20007ffe1ff */
[----:B------:R-:W-:Y:S01]  /*9b90*/  @!P5 IMAD.IADD R0, R0, 0x1, -R3 ;  /* 0x000000010000d824 */ /* 0x000fe200078e0a03 */
[----:B------:R-:W-:Y:S01]  /*9ba0*/  IADD3 R110, -R110, RZ, RZ ;  /* 0x000000ff6e6e7210 */ /* 0x000fe20007ffe1ff */
[----:B------:R-:W-:Y:S01]  /*9bb0*/  IMAD R4, R3, R4, R114 ;  /* 0x0000000403047224 */ /* 0x000fe200078e0272 */
[----:B------:R-:W-:Y:S01]  /*9bc0*/  ISETP.GE.AND P1, PT, R123, RZ, PT ;  /* 0x000000ff7b00720c */ /* 0x000fe20003f26270 */
[----:B------:R-:W-:Y:S01]  /*9bd0*/  IMAD.MOV.U32 R114, RZ, RZ, R111 ;  /* 0x000000ffff727224 */ /* 0x000fe200078e006f */
[----:B------:R-:W-:Y:S01]  /*9be0*/  IABS R122, R119 ;  /* 0x00000077007a7213 */ /* 0x000fe20000000000 */
[----:B------:R-:W-:-:S02]  /*9bf0*/  IMAD R110, R3, R110, R116 ;  /* 0x0000006e036e7224 */ /* 0x000fc400078e0274 */
[----:B------:R-:W-:Y:S01]  /*9c00*/  @!P6 IMAD.IADD R118, R118, 0x1, -R3 ;  /* 0x000000017676e824 */ /* 0x000fe200078e0a03 */
[C---:B------:R-:W-:Y:S01]  /*9c10*/  ISETP.GT.U32.AND P6, PT, R3.reuse, R4, PT ;  /* 0x000000040300720c */ /* 0x040fe20003fc4070 */
[----:B------:R-:W-:Y:S01]  /*9c20*/  @!P2 IMAD.MOV R2, RZ, RZ, -R2 ;  /* 0x000000ffff02a224 */ /* 0x000fe200078e0a02 */
[----:B------:R-:W-:Y:S01]  /*9c30*/  ISETP.GT.U32.AND P5, PT, R3, R110, PT ;  /* 0x0000006e0300720c */ /* 0x000fe20003fa4070 */
[----:B------:R-:W-:Y:S01]  /*9c40*/  IMAD.HI.U32 R111, R5, R114, RZ ;  /* 0x00000072056f7227 */ /* 0x000fe200078e00ff */
[C---:B------:R-:W-:Y:S02]  /*9c50*/  ISETP.GT.U32.AND P2, PT, R3.reuse, R120, PT ;  /* 0x000000780300720c */ /* 0x040fe40003f44070 */
[----:B------:R1:W-:Y:S01]  /*9c60*/  STL [R1+0x218], R2 ;  /* 0x0002180201007387 */ /* 0x0003e20000100800 */
[----:B------:R-:W-:Y:S02]  /*9c70*/  IMAD.MOV R111, RZ, RZ, -R111 ;  /* 0x000000ffff6f7224 */ /* 0x000fe400078e0a6f */
[----:B------:R-:W-:Y:S01]  /*9c80*/  VIADD R123, R10, 0xd0 ;  /* 0x000000d00a7b7836 */ /* 0x000fe20000000000 */
[----:B------:R2:W-:Y:S01]  /*9c90*/  STL [R1+0x21c], R6 ;  /* 0x00021c0601007387 */ /* 0x0005e20000100800 */
[----:B------:R-:W-:-:S02]  /*9ca0*/  IMAD R114, R3, R111, R114 ;  /* 0x0000006f03727224 */ /* 0x000fc400078e0272 */
[--C-:B------:R-:W-:Y:S01]  /*9cb0*/  @!P6 IMAD.IADD R4, R4, 0x1, -R3.reuse ;  /* 0x000000010404e824 */ /* 0x100fe200078e0a03 */
[----:B------:R-:W-:Y:S01]  /*9cc0*/  ISETP.GE.AND P6, PT, R117, RZ, PT ;  /* 0x000000ff7500720c */ /* 0x000fe20003fc6270 */
[----:B------:R-:W-:Y:S02]  /*9cd0*/  @!P5 IMAD.IADD R110, R110, 0x1, -R3 ;  /* 0x000000016e6ed824 */ /* 0x000fe400078e0a03 */
[----:B-1----:R-:W-:Y:S01]  /*9ce0*/  IMAD.MOV.U32 R2, RZ, RZ, R118 ;  /* 0x000000ffff027224 */ /* 0x002fe200078e0076 */
[----:B------:R-:W-:Y:S01]  /*9cf0*/  ISETP.GT.U32.AND P4, PT, R3, R4, PT ;  /* 0x000000040300720c */ /* 0x000fe20003f84070 */
[----:B------:R-:W-:Y:S01]  /*9d00*/  IMAD.HI.U32 R111, R5, R124, RZ ;  /* 0x0000007c056f7227 */ /* 0x000fe200078e00ff */
[C---:B------:R-:W-:Y:S02]  /*9d10*/  ISETP.GT.U32.AND P5, PT, R3.reuse, R110, PT ;  /* 0x0000006e0300720c */ /* 0x040fe40003fa4070 */
[----:B------:R-:W-:Y:S01]  /*9d20*/  @!P0 IADD3 R2, -R2, RZ, RZ ;  /* 0x000000ff02028210 */ /* 0x000fe20007ffe1ff */
[----:B------:R-:W-:Y:S01]  /*9d30*/  IMAD.MOV R111, RZ, RZ, -R111 ;  /* 0x000000ffff6f7224 */ /* 0x000fe200078e0a6f */
[----:B------:R-:W-:Y:S01]  /*9d40*/  ISETP.GT.U32.AND P0, PT, R3, R114, PT ;  /* 0x000000720300720c */ /* 0x000fe20003f04070 */
[----:B------:R-:W-:Y:S01]  /*9d50*/  @!P2 IMAD.IADD R120, R120, 0x1, -R3 ;  /* 0x000000017878a824 */ /* 0x000fe200078e0a03 */
[----:B------:R-:W-:Y:S01]  /*9d60*/  ISETP.GE.AND P2, PT, R113, RZ, PT ;  /* 0x000000ff7100720c */ /* 0x000fe20003f46270 */
[----:B------:R1:W-:Y:S01]  /*9d70*/  STL [R1+0x220], R2 ;  /* 0x0002200201007387 */ /* 0x0003e20000100800 */
[----:B------:R-:W-:-:S04]  /*9d80*/  IMAD.HI.U32 R113, R5, R122, RZ ;  /* 0x0000007a05717227 */ /* 0x000fc800078e00ff */
[----:B--2---:R-:W-:Y:S01]  /*9d90*/  IMAD.MOV.U32 R6, RZ, RZ, R120 ;  /* 0x000000ffff067224 */ /* 0x004fe200078e0078 */
[----:B------:R-:W-:Y:S01]  /*9da0*/  IADD3 R113, -R113, RZ, RZ ;  /* 0x000000ff71717210 */ /* 0x000fe20007ffe1ff */
[--C-:B------:R-:W-:Y:S02]  /*9db0*/  @!P5 IMAD.IADD R110, R110, 0x1, -R3.reuse ;  /* 0x000000016e6ed824 */ /* 0x100fe400078e0a03 */
[----:B------:R-:W-:Y:S02]  /*9dc0*/  VIADD R117, R10, 0xba ;  /* 0x000000ba0a757836 */ /* 0x000fe40000000000 */
[----:B-1----:R-:W-:Y:S02]  /*9dd0*/  IMAD.MOV.U32 R2, RZ, RZ, R0 ;  /* 0x000000ffff027224 */ /* 0x002fe400078e0000 */
[----:B------:R-:W-:Y:S01]  /*9de0*/  IMAD R0, R3, R111, R124 ;  /* 0x0000006f03007224 */ /* 0x000fe200078e027c */
[----:B------:R-:W-:Y:S01]  /*9df0*/  IABS R124, R125 ;  /* 0x0000007d007c7213 */ /* 0x000fe20000000000 */
[----:B------:R-:W-:Y:S01]  /*9e00*/  @!P1 IMAD.MOV R6, RZ, RZ, -R6 ;  /* 0x000000ffff069224 */ /* 0x000fe200078e0a06 */
[----:B------:R-:W-:Y:S01]  /*9e10*/  ISETP.GE.AND P1, PT, R115, RZ, PT ;  /* 0x000000ff7300720c */ /* 0x000fe20003f26270 */
[----:B------:R-:W-:Y:S01]  /*9e20*/  @!P3 IMAD.MOV R2, RZ, RZ, -R2 ;  /* 0x000000ffff02b224 */ /* 0x000fe200078e0a02 */
[C---:B------:R-:W-:Y:S01]  /*9e30*/  ISETP.GT.U32.AND P5, PT, R3.reuse, R0, PT ;  /* 0x000000000300720c */ /* 0x040fe20003fa4070 */
[C---:B------:R-:W-:Y:S01]  /*9e40*/  IMAD R116, R3.reuse, R113, R122 ;  /* 0x0000007103747224 */ /* 0x040fe200078e027a */
[----:B------:R-:W-:Y:S01]  /*9e50*/  IABS R113, R117 ;  /* 0x0000007500717213 */ /* 0x000fe20000000000 */
[--C-:B------:R-:W-:Y:S01]  /*9e60*/  @!P4 IMAD.IADD R4, R4, 0x1, -R3.reuse ;  /* 0x000000010404c824 */ /* 0x100fe200078e0a03 */
[----:B------:R-:W-:Y:S01]  /*9e70*/  STL [R1+0x224], R6 ;  /* 0x0002240601007387 */ /* 0x000fe20000100800 */
[----:B------:R-:W-:Y:S01]  /*9e80*/  @!P0 IMAD.IADD R114, R114, 0x1, -R3 ;  /* 0x0000000172728824 */ /* 0x000fe200078e0a03 */
[----:B------:R-:W-:Y:S01]  /*9e90*/  MOV R112, R113 ;  /* 0x0000007100707202 */ /* 0x000fe20000000f00 */
[C---:B------:R-:W-:Y:S01]  /*9ea0*/  VIADD R68, R10.reuse, 0x1c3 ;  /* 0x000001c30a447836 */ /* 0x040fe20000000000 */
[----:B------:R1:W-:Y:S01]  /*9eb0*/  STL [R1+0x234], R2 ;  /* 0x0002340201007387 */ /* 0x0003e20000100800 */
[----:B------:R-:W-:Y:S01]  /*9ec0*/  ISETP.GT.U32.AND P3, PT, R3, R116, PT ;  /* 0x000000740300720c */ /* 0x000fe20003f64070 */
[C---:B------:R-:W-:Y:S01]  /*9ed0*/  VIADD R67, R10.reuse, 0x1c4 ;  /* 0x000001c40a437836 */ /* 0x040fe20000000000 */
[C---:B------:R-:W-:Y:S01]  /*9ee0*/  IADD3 R113, R10.reuse, 0xbb, RZ ;  /* 0x000000bb0a717810 */ /* 0x040fe20007ffe0ff */
[----:B------:R-:W-:Y:S01]  /*9ef0*/  IMAD.HI.U32 R111, R5, R112, RZ ;  /* 0x00000070056f7227 */ /* 0x000fe200078e00ff */
[----:B------:R-:W-:-:S02]  /*9f00*/  IADD3 R115, R10, 0xbc, RZ ;  /* 0x000000bc0a737810 */ /* 0x000fc40007ffe0ff */
[----:B------:R-:W-:Y:S01]  /*9f10*/  IABS R118, R113 ;  /* 0x0000007100767213 */ /* 0x000fe20000000000 */
[----:B------:R-:W-:Y:S01]  /*9f20*/  @!P5 IMAD.IADD R0, R0, 0x1, -R3 ;  /* 0x000000010000d824 */ /* 0x000fe200078e0a03 */
[----:B------:R-:W-:Y:S01]  /*9f30*/  ISETP.GE.AND P4, PT, R119, RZ, PT ;  /* 0x000000ff7700720c */ /* 0x000fe20003f86270 */
[----:B-1----:R-:W-:Y:S01]  /*9f40*/  IMAD.MOV.U32 R2, RZ, RZ, R4 ;  /* 0x000000ffff027224 */ /* 0x002fe200078e0004 */
[----:B------:R-:W-:Y:S01]  /*9f50*/  ISETP.GE.AND P0, PT, R121, RZ, PT ;  /* 0x000000ff7900720c */ /* 0x000fe20003f06270 */
[----:B------:R-:W-:Y:S01]  /*9f60*/  IMAD.MOV R111, RZ, RZ, -R111 ;  /* 0x000000ffff6f7224 */ /* 0x000fe200078e0a6f */
[C---:B------:R-:W-:Y:S01]  /*9f70*/  ISETP.GT.U32.AND P5, PT, R3.reuse, R0, PT ;  /* 0x000000000300720c */ /* 0x040fe20003fa4070 */
[----:B------:R-:W-:Y:S01]  /*9f80*/  @!P2 IMAD.MOV R2, RZ, RZ, -R2 ;  /* 0x000000ffff02a224 */ /* 0x000fe200078e0a02 */
[C---:B------:R-:W-:Y:S01]  /*9f90*/  ISETP.GT.U32.AND P2, PT, R3.reuse, R114, PT ;  /* 0x000000720300720c */ /* 0x040fe20003f44070 */
[C---:B------:R-:W-:Y:S01]  /*9fa0*/  IMAD R4, R3.reuse, R111, R112 ;  /* 0x0000006f03047224 */ /* 0x040fe200078e0270 */
[----:B------:R-:W-:Y:S01]  /*9fb0*/  @!P3 IADD3 R116, R116, -R3, RZ ;  /* 0x800000037474b210 */ /* 0x000fe20007ffe0ff */
[C---:B------:R-:W-:Y:S01]  /*9fc0*/  VIADD R121, R10.reuse, 0xcf ;  /* 0x000000cf0a797836 */ /* 0x040fe20000000000 */
[----:B------:R1:W-:Y:S01]  /*9fd0*/  STL [R1+0x23c], R2 ;  /* 0x00023c0201007387 */ /* 0x0003e20000100800 */
[----:B------:R-:W-:Y:S01]  /*9fe0*/  IABS R112, R115 ;  /* 0x0000007300707213 */ /* 0x000fe20000000000 */
[C---:B------:R-:W-:Y:S01]  /*9ff0*/  VIADD R66, R10.reuse, 0x1c5 ;  /* 0x000001c50a427836 */ /* 0x040fe20000000000 */
[----:B------:R-:W-:Y:S01]  /*a000*/  ISETP.GT.U32.AND P3, PT, R3, R116, PT ;  /* 0x000000740300720c */ /* 0x000fe20003f64070 */
[C---:B------:R-:W-:Y:S01]  /*a010*/  VIADD R64, R10.reuse, 0x1c7 ;  /* 0x000001c70a407836 */ /* 0x040fe20000000000 */
[----:B------:R-:W-:Y:S01]  /*a020*/  IADD3 R119, R10, 0xbe, RZ ;  /* 0x000000be0a777810 */ /* 0x000fe20007ffe0ff */
[----:B------:R-:W-:-:S03]  /*a030*/  IMAD.HI.U32 R111, R5, R112, RZ ;  /* 0x00000070056f7227 */ /* 0x000fc600078e00ff */
[----:B------:R-:W-:Y:S01]  /*a040*/  @!P2 IADD3 R114, R114, -R3, RZ ;  /* 0x800000037272a210 */ /* 0x000fe20007ffe0ff */
[--C-:B------:R-:W-:Y:S01]  /*a050*/  @!P5 IMAD.IADD R0, R0, 0x1, -R3.reuse ;  /* 0x000000010000d824 */ /* 0x100fe200078e0a03 */
[----:B-1----:R-:W-:Y:S01]  /*a060*/  MOV R2, R110 ;  /* 0x0000006e00027202 */ /* 0x002fe20000000f00 */
[----:B------:R-:W-:Y:S01]  /*a070*/  IMAD.HI.U32 R110, R5, R118, RZ ;  /* 0x00000076056e7227 */ /* 0x000fe200078e00ff */
[----:B------:R-:W-:Y:S02]  /*a080*/  ISETP.GT.U32.AND P2, PT, R3, R4, PT ;  /* 0x000000040300720c */ /* 0x000fe40003f44070 */
[----:B------:R-:W-:Y:S01]  /*a090*/  IADD3 R111, -R111, RZ, RZ ;  /* 0x000000ff6f6f7210 */ /* 0x000fe20007ffe1ff */
[----:B------:R-:W-:Y:S02]  /*a0a0*/  IMAD.MOV R110, RZ, RZ, -R110 ;  /* 0x000000ffff6e7224 */ /* 0x000fe400078e0a6e */
[----:B------:R-:W-:Y:S01]  /*a0b0*/  @!P6 IMAD.MOV R2, RZ, RZ, -R2 ;  /* 0x000000ffff02e224 */ /* 0x000fe200078e0a02 */
[----:B------:R-:W-:Y:S01]  /*a0c0*/  ISETP.GE.AND P6, PT, R117, RZ, PT ;  /* 0x000000ff7500720c */ /* 0x000fe20003fc6270 */
[C---:B------:R-:W-:Y:S01]  /*a0d0*/  IMAD R110, R3.reuse, R110, R118 ;  /* 0x0000006e036e7224 */ /* 0x040fe200078e0276 */
[----:B------:R-:W-:Y:S01]  /*a0e0*/  IABS R118, R119 ;  /* 0x0000007700767213 */ /* 0x000fe20000000000 */
[----:B------:R-:W-:Y:S01]  /*a0f0*/  VIADD R117, R10, 0xbd ;  /* 0x000000bd0a757836 */ /* 0x000fe20000000000 */
[----:B------:R1:W-:Y:S01]  /*a100*/  STL [R1+0x244], R2 ;  /* 0x0002440201007387 */ /* 0x0003e20000100800 */
[--C-:B------:R-:W-:Y:S01]  /*a110*/  @!P3 IMAD.IADD R116, R116, 0x1, -R3.reuse ;  /* 0x000000017474b824 */ /* 0x100fe200078e0a03 */
[----:B------:R-:W-:Y:S01]  /*a120*/  ISETP.GT.U32.AND P5, PT, R3, R110, PT ;  /* 0x0000006e0300720c */ /* 0x000fe20003fa4070 */
[----:B------:R-:W-:Y:S01]  /*a130*/  @!P2 IMAD.IADD R4, R4, 0x1, -R3 ;  /* 0x000000010404a824 */ /* 0x000fe200078e0a03 */
[----:B------:R-:W-:Y:S01]  /*a140*/  ISETP.GE.AND P3, PT, R113, RZ, PT ;  /* 0x000000ff7100720c */ /* 0x000fe20003f66270 */
[----:B------:R-:W-:Y:S01]  /*a150*/  IMAD R112, R3, R111, R112 ;  /* 0x0000006f03707224 */ /* 0x000fe200078e0270 */
[----:B------:R-:W-:Y:S01]  /*a160*/  IABS R113, R117 ;  /* 0x0000007500717213 */ /* 0x000fe20000000000 */
[----:B------:R-:W-:Y:S01]  /*a170*/  @!P0 IMAD.MOV R0, RZ, RZ, -R0 ;  /* 0x000000ffff008224 */ /* 0x000fe200078e0a00 */
[----:B------:R-:W-:Y:S01]  /*a180*/  ISETP.GE.AND P2, PT, R115, RZ, PT ;  /* 0x000000ff7300720c */ /* 0x000fe20003f46270 */
[----:B------:R-:W-:Y:S01]  /*a190*/  VIADD R115, R10, 0xbf ;  /* 0x000000bf0a737836 */ /* 0x000fe20000000000 */
[----:B------:R-:W-:Y:S01]  /*a1a0*/  ISETP.GE.AND P0, PT, R117, RZ, PT ;  /* 0x000000ff7500720c */ /* 0x000fe20003f06270 */
[----:B-1----:R-:W-:-:S02]  /*a1b0*/  IMAD.MOV.U32 R2, RZ, RZ, R114 ;  /* 0x000000ffff027224 */ /* 0x002fc400078e0072 */
[----:B------:R-:W-:Y:S02]  /*a1c0*/  IMAD.MOV.U32 R114, RZ, RZ, R113 ;  /* 0x000000ffff727224 */ /* 0x000fe400078e0071 */
[----:B------:R-:W-:Y:S01]  /*a1d0*/  @!P5 IMAD.IADD R110, R110, 0x1, -R3 ;  /* 0x000000016e6ed824 */ /* 0x000fe200078e0a03 */
[----:B------:R-:W-:Y:S01]  /*a1e0*/  @!P1 IADD3 R2, -R2, RZ, RZ ;  /* 0x000000ff02029210 */ /* 0x000fe20007ffe1ff */
[----:B------:R-:W-:Y:S01]  /*a1f0*/  IMAD.HI.U32 R111, R5, R114, RZ ;  /* 0x00000072056f7227 */ /* 0x000fe200078e00ff */
[C---:B------:R-:W-:Y:S02]  /*a200*/  ISETP.GT.U32.AND P1, PT, R3.reuse, R4, PT ;  /* 0x000000040300720c */ /* 0x040fe40003f24070 */
[----:B------:R-:W-:Y:S01]  /*a210*/  ISETP.GT.U32.AND P5, PT, R3, R110, PT ;  /* 0x0000006e0300720c */ /* 0x000fe20003fa4070 */
[----:B------:R1:W-:Y:S01]  /*a220*/  STL [R1+0x248], R2 ;  /* 0x0002480201007387 */ /* 0x0003e20000100800 */
[----:B------:R-:W-:Y:S02]  /*a230*/  IMAD.MOV R111, RZ, RZ, -R111 ;  /* 0x000000ffff6f7224 */ /* 0x000fe400078e0a6f */
[----:B------:R-:W-:-:S04]  /*a240*/  IMAD.HI.U32 R113, R5, R118, RZ ;  /* 0x0000007605717227 */ /* 0x000fc800078e00ff */
[C---:B------:R-:W-:Y:S01]  /*a250*/  VIADD R117, R10.reuse, 0xc5 ;  /* 0x000000c50a757836 */ /* 0x040fe20000000000 */
[----:B------:R-:W-:Y:S01]  /*a260*/  IADD3 R113, -R113, RZ, RZ ;  /* 0x000000ff71717210 */ /* 0x000fe20007ffe1ff */
[----:B------:R-:W-:Y:S02]  /*a270*/  VIADD R62, R10, 0x1c9 ;  /* 0x000001c90a3e7836 */ /* 0x000fe40000000000 */
[----:B-1----:R-:W-:Y:S01]  /*a280*/  IMAD.MOV.U32 R2, RZ, RZ, R116 ;  /* 0x000000ffff027224 */ /* 0x002fe200078e0074 */
[----:B------:R-:W-:Y:S01]  /*a290*/  IABS R116, R115 ;  /* 0x0000007300747213 */ /* 0x000fe20000000000 */
[--C-:B------:R-:W-:Y:S01]  /*a2a0*/  @!P5 IMAD.IADD R110, R110, 0x1, -R3.reuse ;  /* 0x000000016e6ed824 */ /* 0x100fe200078e0a03 */
[----:B------:R-:W-:Y:S01]  /*a2b0*/  IABS R122, R117 ;  /* 0x00000075007a7213 */ /* 0x000fe20000000000 */
[----:B------:R-:W-:Y:S01]  /*a2c0*/  @!P1 IMAD.IADD R4, R4, 0x1, -R3 ;  /* 0x0000000104049824 */ /* 0x000fe200078e0a03 */
[----:B------:R-:W-:Y:S01]  /*a2d0*/  @!P4 IADD3 R2, -R2, RZ, RZ ;  /* 0x000000ff0202c210 */ /* 0x000fe20007ffe1ff */
[C---:B------:R-:W-:Y:S01]  /*a2e0*/  VIADD R61, R10.reuse, 0x1ca ;  /* 0x000001ca0a3d7836 */ /* 0x040fe20000000000 */
[----:B------:R-:W-:Y:S01]  /*a2f0*/  ISETP.GT.U32.AND P4, PT, R3, R112, PT ;  /* 0x000000700300720c */ /* 0x000fe20003f84070 */
[----:B------:R-:W-:Y:S01]  /*a300*/  IMAD.MOV.U32 R6, RZ, RZ, R4 ;  /* 0x000000ffff067224 */ /* 0x000fe200078e0004 */
[----:B------:R-:W-:Y:S01]  /*a310*/  ISETP.GE.AND P1, PT, R119, RZ, PT ;  /* 0x000000ff7700720c */ /* 0x000fe20003f26270 */
[----:B------:R1:W-:Y:S01]  /*a320*/  STL [R1+0x260], R2 ;  /* 0x0002600201007387 */ /* 0x0003e20000100800 */
[----:B------:R-:W-:Y:S01]  /*a330*/  IMAD.HI.U32 R4, R5, R116, RZ ;  /* 0x0000007405047227 */ /* 0x000fe200078e00ff */
[----:B------:R-:W-:-:S02]  /*a340*/  IADD3 R119, R10, 0xc8, RZ ;  /* 0x000000c80a777810 */ /* 0x000fc40007ffe0ff */
[----:B------:R2:W-:Y:S01]  /*a350*/  STL [R1+0x264], R0 ;  /* 0x0002640001007387 */ /* 0x0005e20000100800 */
[----:B------:R-:W-:Y:S01]  /*a360*/  @!P6 IADD3 R6, -R6, RZ, RZ ;  /* 0x000000ff0606e210 */ /* 0x000fe20007ffe1ff */
[----:B------:R-:W-:Y:S01]  /*a370*/  VIADD R60, R10, 0x1cb ;  /* 0x000001cb0a3c7836 */ /* 0x000fe20000000000 */
[----:B------:R-:W-:Y:S01]  /*a380*/  IADD3 R4, -R4, RZ, RZ ;  /* 0x000000ff04047210 */ /* 0x000fe20007ffe1ff */
[----:B------:R-:W-:Y:S02]  /*a390*/  VIADD R58, R10, 0x1cd ;  /* 0x000001cd0a3a7836 */ /* 0x000fe40000000000 */
[--C-:B------:R-:W-:Y:S01]  /*a3a0*/  @!P4 IMAD.IADD R112, R112, 0x1, -R3.reuse ;  /* 0x000000017070c824 */ /* 0x100fe200078e0a03 */
[----:B------:R-:W-:Y:S01]  /*a3b0*/  STL [R1+0x268], R6 ;  /* 0x0002680601007387 */ /* 0x000fe20000100800 */
[----:B-1----:R-:W-:Y:S02]  /*a3c0*/  IMAD.MOV.U32 R2, RZ, RZ, R110 ;  /* 0x000000ffff027224 */ /* 0x002fe400078e006e */
[C---:B--2---:R-:W-:Y:S01]  /*a3d0*/  IMAD R0, R3.reuse, R111, R114 ;  /* 0x0000006f03007224 */ /* 0x044fe200078e0272 */
[C---:B------:R-:W-:Y:S01]  /*a3e0*/  ISETP.GT.U32.AND P4, PT, R3.reuse, R112, PT ;  /* 0x000000700300720c */ /* 0x040fe20003f84070 */
[C---:B------:R-:W-:Y:S01]  /*a3f0*/  IMAD R114, R3.reuse, R113, R118 ;  /* 0x0000007103727224 */ /* 0x040fe200078e0276 */
[C---:B------:R-:W-:Y:S01]  /*a400*/  IADD3 R111, R10.reuse, 0xc0, RZ ;  /* 0x000000c00a6f7810 */ /* 0x040fe20007ffe0ff */
[----:B------:R-:W-:Y:S01]  /*a410*/  @!P3 IMAD.MOV R2, RZ, RZ, -R2 ;  /* 0x000000ffff02b224 */ /* 0x000fe200078e0a02 */
[C---:B------:R-:W-:Y:S01]  /*a420*/  ISETP.GT.U32.AND P5, PT, R3.reuse, R0, PT ;  /* 0x000000000300720c */ /* 0x040fe20003fa4070 */
[C---:B------:R-:W-:Y:S01]  /*a430*/  IMAD R4, R3.reuse, R4, R116 ;  /* 0x0000000403047224 */ /* 0x040fe200078e0274 */
[----:B------:R-:W-:Y:S01]  /*a440*/  ISETP.GT.U32.AND P6, PT, R3, R114, PT ;  /* 0x000000720300720c */ /* 0x000fe20003fc4070 */
[C---:B------:R-:W-:Y:S01]  /*a450*/  VIADD R57, R10.reuse, 0x1ce ;  /* 0x000001ce0a397836 */ /* 0x040fe20000000000 */
[----:B------:R-:W-:Y:S01]  /*a460*/  IABS R118, R111 ;  /* 0x0000006f00767213 */ /* 0x000fe20000000000 */
[----:B------:R1:W-:Y:S01]  /*a470*/  STL [R1+0x26c], R2 ;  /* 0x00026c0201007387 */ /* 0x0003e20000100800 */
[C---:B------:R-:W-:Y:S01]  /*a480*/  IADD3 R113, R10.reuse, 0xc1, RZ ;  /* 0x000000c10a717810 */ /* 0x040fe20007ffe0ff */
[----:B------:R-:W-:Y:S01]  /*a490*/  VIADD R56, R10, 0x1cf ;  /* 0x000001cf0a387836 */ /* 0x000fe20000000000 */
[----:B------:R-:W-:Y:S01]  /*a4a0*/  ISETP.GE.AND P3, PT, R115, RZ, PT ;  /* 0x000000ff7300720c */ /* 0x000fe20003f66270 */
[----:B------:R-:W-:Y:S01]  /*a4b0*/  @!P4 IMAD.IADD R112, R112, 0x1, -R3 ;  /* 0x000000017070c824 */ /* 0x000fe200078e0a03 */
[----:B------:R-:W-:Y:S01]  /*a4c0*/  IABS R120, R113 ;  /* 0x0000007100787213 */ /* 0x000fe20000000000 */
[----:B------:R-:W-:Y:S01]  /*a4d0*/  IMAD.HI.U32 R110, R5, R118, RZ ;  /* 0x00000076056e7227 */ /* 0x000fe200078e00ff */
[----:B------:R-:W-:-:S03]  /*a4e0*/  ISETP.GE.AND P4, PT, R111, RZ, PT ;  /* 0x000000ff6f00720c */ /* 0x000fc60003f86270 */
[--C-:B------:R-:W-:Y:S01]  /*a4f0*/  @!P5 IMAD.IADD R0, R0, 0x1, -R3.reuse ;  /* 0x000000010000d824 */ /* 0x100fe200078e0a03 */
[----:B-1----:R-:W-:Y:S01]  /*a500*/  MOV R2, R112 ;  /* 0x0000007000027202 */ /* 0x002fe20000000f00 */
[----:B------:R-:W-:Y:S02]  /*a510*/  @!P6 IMAD.IADD R114, R114, 0x1, -R3 ;  /* 0x000000017272e824 */ /* 0x000fe400078e0a03 */
[----:B------:R-:W-:Y:S01]  /*a520*/  IMAD.MOV R110, RZ, RZ, -R110 ;  /* 0x000000ffff6e7224 */ /* 0x000fe200078e0a6e */
[----:B------:R-:W-:Y:S01]  /*a530*/  ISETP.GT.U32.AND P5, PT, R3, R0, PT ;  /* 0x000000000300720c */ /* 0x000fe20003fa4070 */
[----:B------:R-:W-:Y:S01]  /*a540*/  IMAD.HI.U32 R111, R5, R120, RZ ;  /* 0x00000078056f7227 */ /* 0x000fe200078e00ff */
[----:B------:R-:W-:Y:S02]  /*a550*/  @!P2 IADD3 R2, -R2, RZ, RZ ;  /* 0x000000ff0202a210 */ /* 0x000fe40007ffe1ff */
[C---:B------:R-:W-:Y:S01]  /*a560*/  ISETP.GT.U32.AND P6, PT, R3.reuse, R114, PT ;  /* 0x000000720300720c */ /* 0x040fe20003fc4070 */
[----:B------:R-:W-:Y:S01]  /*a570*/  IMAD R110, R3, R110, R118 ;  /* 0x0000006e036e7224 */ /* 0x000fe200078e0276 */
[----:B------:R-:W-:Y:S01]  /*a580*/  ISETP.GE.AND P2, PT, R113, RZ, PT ;  /* 0x000000ff7100720c */ /* 0x000fe20003f46270 */
[----:B------:R1:W-:Y:S01]  /*a590*/  STL [R1+0x284], R2 ;  /* 0x0002840201007387 */ /* 0x0003e20000100800 */
[----:B------:R-:W-:-:S02]  /*a5a0*/  IMAD.MOV R111, RZ, RZ, -R111 ;  /* 0x000000ffff6f7224 */ /* 0x000fc400078e0a6f */
[----:B------:R-:W-:Y:S02]  /*a5b0*/  VIADD R113, R10, 0xc3 ;  /* 0x000000c30a717836 */ /* 0x000fe40000000000 */
[C---:B------:R-:W-:Y:S02]  /*a5c0*/  IMAD R112, R3.reuse, R111, R120 ;  /* 0x0000006f03707224 */ /* 0x040fe400078e0278 */
[--C-:B------:R-:W-:Y:S01]  /*a5d0*/  @!P5 IMAD.IADD R0, R0, 0x1, -R3.reuse ;  /* 0x000000010000d824 */ /* 0x100fe200078e0a03 */
[----:B------:R-:W-:Y:S01]  /*a5e0*/  ISETP.GT.U32.AND P5, PT, R3, R4, PT ;  /* 0x000000040300720c */ /* 0x000fe20003fa4070 */
[C---:B------:R-:W-:Y:S01]  /*a5f0*/  VIADD R115, R10.reuse, 0xc4 ;  /* 0x000000c40a737836 */ /* 0x040fe20000000000 */
[----:B------:R-:W-:Y:S01]  /*a600*/  IABS R118, R113 ;  /* 0x0000007100767213 */ /* 0x000fe20000000000 */
[----:B-1----:R-:W-:Y:S01]  /*a610*/  IMAD.MOV.U32 R2, RZ, RZ, R0 ;  /* 0x000000ffff027224 */ /* 0x002fe200078e0000 */
[----:B------:R-:W-:Y:S01]  /*a620*/  IADD3 R0, R10, 0xc2, RZ ;  /* 0x000000c20a007810 */ /* 0x000fe20007ffe0ff */
[----:B------:R-:W-:Y:S01]  /*a630*/  @!P6 IMAD.IADD R114, R114, 0x1, -R3 ;  /* 0x000000017272e824 */ /* 0x000fe200078e0a03 */
[----:B------:R-:W-:Y:S01]  /*a640*/  IABS R120, R115 ;  /* 0x0000007300787213 */ /* 0x000fe20000000000 */
[----:B------:R-:W-:Y:S01]  /*a650*/  IMAD.HI.U32 R111, R5, R118, RZ ;  /* 0x00000076056f7227 */ /* 0x000fe200078e00ff */
[----:B------:R-:W-:-:S02]  /*a660*/  @!P0 IADD3 R2, -R2, RZ, RZ ;  /* 0x000000ff02028210 */ /* 0x000fc40007ffe1ff */
        /* <DEDUP_REMOVED lines=8> */
[----:B------:R-:W-:-:S03]  /*a6f0*/  ISETP.GT.U32.AND P5, PT, R3, R4, PT ;  /* 0x000000040300720c */ /* 0x000fc60003fa4070 */
[----:B------:R-:W-:Y:S02]  /*a700*/  IMAD.MOV R0, RZ, RZ, -R0 ;  /* 0x000000ffff007224 */ /* 0x000fe400078e0a00 */
[----:B-1----:R-:W-:Y:S02]  /*a710*/  IMAD.MOV.U32 R2, RZ, RZ, R114 ;  /* 0x000000ffff027224 */ /* 0x002fe400078e0072 */
[----:B------:R-:W-:Y:S02]  /*a720*/  @!P0 IMAD.IADD R110, R110, 0x1, -R3 ;  /* 0x000000016e6e8824 */ /* 0x000fe400078e0a03 */
[----:B------:R-:W-:Y:S01]  /*a730*/  IMAD.MOV R114, RZ, RZ, -R111 ;  /* 0x000000ffff727224 */ /* 0x000fe200078e0a6f */
[----:B------:R-:W-:Y:S01]  /*a740*/  @!P1 IADD3 R2, -R2, RZ, RZ ;  /* 0x000000ff02029210 */ /* 0x000fe20007ffe1ff */
[C---:B------:R-:W-:Y:S01]  /*a750*/  IMAD R0, R3.reuse, R0, R116 ;  /* 0x0000000003007224 */ /* 0x040fe200078e0274 */
[C---:B------:R-:W-:Y:S01]  /*a760*/  ISETP.GT.U32.AND P1, PT, R3.reuse, R112, PT ;  /* 0x000000700300720c */ /* 0x040fe20003f24070 */
[C---:B------:R-:W-:Y:S01]  /*a770*/  IMAD R114, R3.reuse, R114, R118 ;  /* 0x0000007203727224 */ /* 0x040fe200078e0276 */
[----:B------:R-:W-:Y:S01]  /*a780*/  ISETP.GT.U32.AND P0, PT, R3, R110, PT ;  /* 0x0000006e0300720c */ /* 0x000fe20003f04070 */
[----:B------:R1:W-:Y:S01]  /*a790*/  STL [R1+0x28c], R2 ;  /* 0x00028c0201007387 */ /* 0x0003e20000100800 */
[----:B------:R-:W-:Y:S01]  /*a7a0*/  @!P5 IADD3 R4, R4, -R3, RZ ;  /* 0x800000030404d210 */ /* 0x000fe20007ffe0ff */
[----:B------:R-:W-:Y:S01]  /*a7b0*/  IMAD.HI.U32 R111, R5, R120, RZ ;  /* 0x00000078056f7227 */ /* 0x000fe200078e00ff */
[----:B------:R-:W-:-:S02]  /*a7c0*/  ISETP.GE.AND P5, PT, R113, RZ, PT ;  /* 0x000000ff7100720c */ /* 0x000fc40003fa6270 */
[----:B------:R-:W-:Y:S01]  /*a7d0*/  IABS R116, R119 ;  /* 0x0000007700747213 */ /* 0x000fe20000000000 */
[----:B------:R-:W-:Y:S02]  /*a7e0*/  IMAD.MOV.U32 R6, RZ, RZ, R4 ;  /* 0x000000ffff067224 */ /* 0x000fe400078e0004 */
[----:B------:R-:W-:Y:S02]  /*a7f0*/  IMAD.HI.U32 R113, R5, R122, RZ ;  /* 0x0000007a05717227 */ /* 0x000fe400078e00ff */
[----:B------:R-:W-:Y:S02]  /*a800*/  @!P1 IADD3 R112, R112, -R3, RZ ;  /* 0x8000000370709210 */ /* 0x000fe40007ffe0ff */
[----:B------:R-:W-:Y:S01]  /*a810*/  @!P0 IMAD.IADD R110, R110, 0x1, -R3 ;  /* 0x000000016e6e8824 */ /* 0x000fe200078e0a03 */
[C---:B------:R-:W-:Y:S01]  /*a820*/  ISETP.GT.U32.AND P0, PT, R3.reuse, R0, PT ;  /* 0x000000000300720c */ /* 0x040fe20003f04070 */
[----:B------:R-:W-:Y:S01]  /*a830*/  @!P3 IMAD.MOV R6, RZ, RZ, -R6 ;  /* 0x000000ffff06b224 */ /* 0x000fe200078e0a06 */
[C---:B------:R-:W-:Y:S01]  /*a840*/  ISETP.GT.U32.AND P1, PT, R3.reuse, R112, PT ;  /* 0x000000700300720c */ /* 0x040fe20003f24070 */
[----:B------:R-:W-:Y:S01]  /*a850*/  IMAD.MOV R113, RZ, RZ, -R113 ;  /* 0x000000ffff717224 */ /* 0x000fe200078e0a71 */
[----:B-1----:R-:W-:Y:S01]  /*a860*/  MOV R2, R110 ;  /* 0x0000006e00027202 */ /* 0x002fe20000000f00 */
[----:B------:R-:W-:Y:S01]  /*a870*/  IMAD.MOV R111, RZ, RZ, -R111 ;  /* 0x000000ffff6f7224 */ /* 0x000fe200078e0a6f */
[C---:B------:R-:W-:Y:S01]  /*a880*/  ISETP.GT.U32.AND P3, PT, R3.reuse, R114, PT ;  /* 0x000000720300720c */ /* 0x040fe20003f64070 */
[----:B------:R-:W-:Y:S01]  /*a890*/  STL [R1+0x290], R6 ;  /* 0x0002900601007387 */ /* 0x000fe20000100800 */
[----:B------:R-:W-:-:S02]  /*a8a0*/  IMAD R110, R3, R113, R122 ;  /* 0x00000071036e7224 */ /* 0x000fc400078e027a */
[----:B------:R-:W-:Y:S01]  /*a8b0*/  @!P4 IMAD.MOV R2, RZ, RZ, -R2 ;  /* 0x000000ffff02c224 */ /* 0x000fe200078e0a02 */
[----:B------:R-:W-:Y:S01]  /*a8c0*/  ISETP.GE.AND P4, PT, R115, RZ, PT ;  /* 0x000000ff7300720c */ /* 0x000fe20003f86270 */
[C---:B------:R-:W-:Y:S01]  /*a8d0*/  IMAD R4, R3.reuse, R111, R120 ;  /* 0x0000006f03047224 */ /* 0x040fe200078e0278 */
[----:B------:R-:W-:Y:S01]  /*a8e0*/  IADD3 R115, R10, 0xc6, RZ ;  /* 0x000000c60a737810 */ /* 0x000fe20007ffe0ff */
[--C-:B------:R-:W-:Y:S01]  /*a8f0*/  @!P0 IMAD.IADD R0, R0, 0x1, -R3.reuse ;  /* 0x0000000100008824 */ /* 0x100fe200078e0a03 */
[----:B------:R1:W-:Y:S01]  /*a900*/  STL [R1+0x2ac], R2 ;  /* 0x0002ac0201007387 */ /* 0x0003e20000100800 */
[--C-:B------:R-:W-:Y:S01]  /*a910*/  @!P1 IMAD.IADD R112, R112, 0x1, -R3.reuse ;  /* 0x0000000170709824 */ /* 0x100fe200078e0a03 */
[----:B------:R-:W-:Y:S01]  /*a920*/  IABS R118, R115 ;  /* 0x0000007300767213 */ /* 0x000fe20000000000 */
[----:B------:R-:W-:Y:S01]  /*a930*/  VIADD R113, R10, 0xc7 ;  /* 0x000000c70a717836 */ /* 0x000fe20000000000 */
[C---:B------:R-:W-:Y:S01]  /*a940*/  ISETP.GT.U32.AND P1, PT, R3.reuse, R4, PT ;  /* 0x000000040300720c */ /* 0x040fe20003f24070 */
[----:B------:R-:W-:Y:S01]  /*a950*/  @!P3 IMAD.IADD R114, R114, 0x1, -R3 ;  /* 0x000000017272b824 */ /* 0x000fe200078e0a03 */
[----:B------:R-:W-:Y:S01]  /*a960*/  ISETP.GT.U32.AND P0, PT, R3, R0, PT ;  /* 0x000000000300720c */ /* 0x000fe20003f04070 */
[----:B------:R-:W-:Y:S01]  /*a970*/  IMAD.HI.U32 R111, R5, R118, RZ ;  /* 0x00000076056f7227 */ /* 0x000fe200078e00ff */
[----:B-1----:R-:W-:-:S03]  /*a980*/  MOV R2, R112 ;  /* 0x0000007000027202 */ /* 0x002fc60000000f00 */
[----:B------:R-:W-:Y:S01]  /*a990*/  IMAD.MOV R111, RZ, RZ, -R111 ;  /* 0x000000ffff6f7224 */ /* 0x000fe200078e0a6f */
[C---:B------:R-:W-:Y:S01]  /*a9a0*/  ISETP.GT.U32.AND P3, PT, R3.reuse, R114, PT ;  /* 0x000000720300720c */ /* 0x040fe20003f64070 */
[----:B------:R-:W-:Y:S01]  /*a9b0*/  VIADD R49, R10, 0x1d6 ;  /* 0x000001d60a317836 */ /* 0x000fe20000000000 */
[----:B------:R-:W-:Y:S01]  /*a9c0*/  IABS R112, R113 ;  /* 0x0000007100707213 */ /* 0x000fe20000000000 */
[----:B------:R-:W-:Y:S01]  /*a9d0*/  @!P2 IMAD.MOV R2, RZ, RZ, -R2 ;  /* 0x000000ffff02a224 */ /* 0x000fe200078e0a02 */
[C---:B------:R-:W-:Y:S01]  /*a9e0*/  ISETP.GT.U32.AND P2, PT, R3.reuse, R110, PT ;  /* 0x0000006e0300720c */ /* 0x040fe20003f44070 */
[----:B------:R-:W-:Y:S02]  /*a9f0*/  IMAD R118, R3, R111, R118 ;  /* 0x0000006f03767224 */ /* 0x000fe400078e0276 */
[----:B------:R-:W-:Y:S01]  /*aa00*/  IMAD.HI.U32 R111, R5, R112, RZ ;  /* 0x00000070056f7227 */ /* 0x000fe200078e00ff */
[----:B------:R1:W-:Y:S01]  /*aa10*/  STL [R1+0x2b0], R2 ;  /* 0x0002b00201007387 */ /* 0x0003e20000100800 */
[----:B------:R-:W-:-:S02]  /*aa20*/  @!P0 IADD3 R0, R0, -R3, RZ ;  /* 0x8000000300008210 */ /* 0x000fc40007ffe0ff */
[--C-:B------:R-:W-:Y:S01]  /*aa30*/  @!P1 IMAD.IADD R4, R4, 0x1, -R3.reuse ;  /* 0x0000000104049824 */ /* 0x100fe200078e0a03 */
[----:B------:R-:W-:Y:S01]  /*aa40*/  ISETP.GE.AND P0, PT, R117, RZ, PT ;  /* 0x000000ff7500720c */ /* 0x000fe20003f06270 */
[----:B------:R-:W-:Y:S01]  /*aa50*/  @!P3 IMAD.IADD R114, R114, 0x1, -R3 ;  /* 0x000000017272b824 */ /* 0x000fe200078e0a03 */
[C---:B------:R-:W-:Y:S01]  /*aa60*/  ISETP.GT.U32.AND P3, PT, R3.reuse, R118, PT ;  /* 0x000000760300720c */ /* 0x040fe20003f64070 */
[----:B------:R-:W-:Y:S01]  /*aa70*/  IMAD.MOV R111, RZ, RZ, -R111 ;  /* 0x000000ffff6f7224 */ /* 0x000fe200078e0a6f */
[C---:B------:R-:W-:Y:S01]  /*aa80*/  ISETP.GT.U32.AND P1, PT, R3.reuse, R4, PT ;  /* 0x000000040300720c */ /* 0x040fe20003f24070 */
[----:B------:R-:W-:Y:S01]  /*aa90*/  IMAD.MOV.U32 R6, RZ, RZ, R0 ;  /* 0x000000ffff067224 */ /* 0x000fe200078e0000 */
[----:B------:R-:W-:Y:S01]  /*aaa0*/  @!P2 IADD3 R110, R110, -R3, RZ ;  /* 0x800000036e6ea210 */ /* 0x000fe20007ffe0ff */
[----:B-1----:R-:W-:Y:S02]  /*aab0*/  IMAD.MOV.U32 R2, RZ, RZ, R114 ;  /* 0x000000ffff027224 */ /* 0x002fe400078e0072 */
[C---:B------:R-:W-:Y:S01]  /*aac0*/  IMAD R114, R3.reuse, R111, R112 ;  /* 0x0000006f03727224 */ /* 0x040fe200078e0270 */
[----:B------:R-:W-:Y:S01]  /*aad0*/  ISETP.GT.U32.AND P2, PT, R3, R110, PT ;  /* 0x0000006e0300720c */ /* 0x000fe20003f44070 */
[----:B------:R-:W-:Y:S01]  /*aae0*/  @!P5 IMAD.MOV R2, RZ, RZ, -R2 ;  /* 0x000000ffff02d224 */ /* 0x000fe200078e0a02 */
[----:B------:R-:W-:Y:S01]  /*aaf0*/  @!P6 IADD3 R6, -R6, RZ, RZ ;  /* 0x000000ff0606e210 */ /* 0x000fe20007ffe1ff */
[----:B------:R-:W-:Y:S01]  /*ab00*/  IMAD.HI.U32 R0, R5, R116, RZ ;  /* 0x0000007405007227 */ /* 0x000fe200078e00ff */
[----:B------:R-:W-:-:S02]  /*ab10*/  IADD3 R111, R10, 0xc9, RZ ;  /* 0x000000c90a6f7810 */ /* 0x000fc40007ffe0ff */
[----:B------:R-:W-:Y:S01]  /*ab20*/  ISETP.GE.AND P6, PT, R115, RZ, PT ;  /* 0x000000ff7300720c */ /* 0x000fe20003fc6270 */
[--C-:B------:R-:W-:Y:S01]  /*ab30*/  @!P1 IMAD.IADD R4, R4, 0x1, -R3.reuse ;  /* 0x0000000104049824 */ /* 0x100fe200078e0a03 */
[----:B------:R1:W-:Y:S01]  /*ab40*/  STL [R1+0x2b4], R6 ;  /* 0x0002b40601007387 */ /* 0x0003e20000100800 */
[----:B------:R-:W-:Y:S01]  /*ab50*/  IADD3 R0, -R0, RZ, RZ ;  /* 0x000000ff00007210 */ /* 0x000fe20007ffe1ff */
[--C-:B------:R-:W-:Y:S01]  /*ab60*/  @!P3 IMAD.IADD R118, R118, 0x1, -R3.reuse ;  /* 0x000000017676b824 */ /* 0x100fe200078e0a03 */
[----:B------:R-:W-:Y:S01]  /*ab70*/  IABS R112, R111 ;  /* 0x0000006f00707213 */ /* 0x000fe20000000000 */
[----:B------:R2:W-:Y:S01]  /*ab80*/  STL [R1+0x2b8], R2 ;  /* 0x0002b80201007387 */ /* 0x0005e20000100800 */
[--C-:B------:R-:W-:Y:S01]  /*ab90*/  @!P2 IMAD.IADD R110, R110, 0x1, -R3.reuse ;  /* 0x000000016e6ea824 */ /* 0x100fe200078e0a03 */
[C---:B------:R-:W-:Y:S01]  /*aba0*/  ISETP.GT.U32.AND P2, PT, R3.reuse, R114, PT ;  /* 0x000000720300720c */ /* 0x040fe20003f44070 */
[C---:B------:R-:W-:Y:S01]  /*abb0*/  IMAD R0, R3.reuse, R0, R116 ;  /* 0x0000000003007224 */ /* 0x040fe200078e0274 */
[----:B------:R-:W-:Y:S01]  /*abc0*/  ISETP.GT.U32.AND P3, PT, R3, R118, PT ;  /* 0x000000760300720c */ /* 0x000fe20003f64070 */
[C---:B------:R-:W-:Y:S01]  /*abd0*/  VIADD R48, R10.reuse, 0x1d7 ;  /* 0x000001d70a307836 */ /* 0x040fe20000000000 */
[----:B------:R-:W-:Y:S01]  /*abe0*/  ISETP.GE.AND P5, PT, R113, RZ, PT ;  /* 0x000000ff7100720c */ /* 0x000fe20003fa6270 */
[----:B-1----:R-:W-:Y:S01]  /*abf0*/  IMAD.MOV.U32 R6, RZ, RZ, R4 ;  /* 0x000000ffff067224 */ /* 0x002fe200078e0004 */
[C---:B------:R-:W-:Y:S01]  /*ac00*/  IADD3 R4, R10.reuse, 0xca, RZ ;  /* 0x000000ca0a047810 */ /* 0x040fe20007ffe0ff */
[C---:B------:R-:W-:Y:S01]  /*ac10*/  VIADD R113, R10.reuse, 0xcc ;  /* 0x000000cc0a717836 */ /* 0x040fe20000000000 */
[----:B------:R-:W-:Y:S01]  /*ac20*/  ISETP.GE.AND P1, PT, R119, RZ, PT ;  /* 0x000000ff7700720c */ /* 0x000fe20003f26270 */
[----:B--2---:R-:W-:Y:S01]  /*ac30*/  IMAD.MOV.U32 R2, RZ, RZ, R110 ;  /* 0x000000ffff027224 */ /* 0x004fe200078e006e */
[----:B------:R-:W-:Y:S01]  /*ac40*/  IABS R116, R4 ;  /* 0x0000000400747213 */ /* 0x000fe20000000000 */
[----:B------:R-:W-:Y:S01]  /*ac50*/  @!P4 IMAD.MOV R6, RZ, RZ, -R6 ;  /* 0x000000ffff06c224 */ /* 0x000fe200078e0a06 */
[----:B------:R-:W-:Y:S01]  /*ac60*/  ISETP.GE.AND P4, PT, R111, RZ, PT ;  /* 0x000000ff6f00720c */ /* 0x000fe20003f86270 */
[----:B------:R-:W-:Y:S01]  /*ac70*/  VIADD R111, R10, 0xcb ;  /* 0x000000cb0a6f7836 */ /* 0x000fe20000000000 */
[----:B------:R-:W-:Y:S01]  /*ac80*/  @!P2 IADD3 R114, R114, -R3, RZ ;  /* 0x800000037272a210 */ /* 0x000fe20007ffe0ff */
[C---:B------:R-:W-:Y:S01]  /*ac90*/  IMAD.HI.U32 R110, R5.reuse, R116, RZ ;  /* 0x00000074056e7227 */ /* 0x040fe200078e00ff */
[----:B------:R-:W-:Y:S01]  /*aca0*/  @!P0 IADD3 R2, -R2, RZ, RZ ;  /* 0x000000ff02028210 */ /* 0x000fe20007ffe1ff */
[----:B------:R1:W-:Y:S01]  /*acb0*/  STL [R1+0x2c8], R6 ;  /* 0x0002c80601007387 */ /* 0x0003e20000100800 */
[----:B------:R-:W-:Y:S01]  /*acc0*/  ISETP.GE.AND P0, PT, R4, RZ, PT ;  /* 0x000000ff0400720c */ /* 0x000fe20003f06270 */
[----:B------:R-:W-:Y:S01]  /*acd0*/  IMAD.HI.U32 R4, R5, R112, RZ ;  /* 0x0000007005047227 */ /* 0x000fe200078e00ff */
[C---:B------:R-:W-:Y:S01]  /*ace0*/  ISETP.GT.U32.AND P2, PT, R3.reuse, R114, PT ;  /* 0x000000720300720c */ /* 0x040fe20003f44070 */
[----:B------:R2:W-:Y:S01]  /*acf0*/  STL [R1+0x2cc], R2 ;  /* 0x0002cc0201007387 */ /* 0x0005e20000100800 */
[----:B------:R-:W-:Y:S01]  /*ad00*/  IADD3 R110, -R110, RZ, RZ ;  /* 0x000000ff6e6e7210 */ /* 0x000fe20007ffe1ff */
[----:B------:R-:W-:Y:S01]  /*ad10*/  IMAD.MOV R4, RZ, RZ, -R4 ;  /* 0x000000ffff047224 */ /* 0x000fe200078e0a04 */
[----:B------:R-:W-:Y:S01]  /*ad20*/  IABS R120, R111 ;  /* 0x0000006f00787213 */ /* 0x000fe20000000000 */
[----:B------:R-:W-:Y:S01]  /*ad30*/  @!P3 IMAD.IADD R118, R118, 0x1, -R3 ;  /* 0x000000017676b824 */ /* 0x000fe200078e0a03 */
[C---:B------:R-:W-:Y:S01]  /*ad40*/  ISETP.GT.U32.AND P3, PT, R3.reuse, R0, PT ;  /* 0x000000000300720c */ /* 0x040fe20003f64070 */
[C---:B------:R-:W-:Y:S01]  /*ad50*/  IMAD R112, R3.reuse, R4, R112 ;  /* 0x0000000403707224 */ /* 0x040fe200078e0270 */
[----:B------:R-:W-:Y:S01]  /*ad60*/  IABS R122, R113 ;  /* 0x00000071007a7213 */ /* 0x000fe20000000000 */
[----:B------:R-:W-:Y:S01]  /*ad70*/  IMAD R116, R3, R110, R116 ;  /* 0x0000006e03747224 */ /* 0x000fe200078e0274 */
[----:B-1----:R-:W-:Y:S01]  /*ad80*/  MOV R6, R118 ;  /* 0x0000007600067202 */ /* 0x002fe20000000f00 */
[----:B------:R-:W-:Y:S01]  /*ad90*/  IMAD.HI.U32 R4, R5, R120, RZ ;  /* 0x0000007805047227 */ /* 0x000fe200078e00ff */
[----:B------:R-:W-:-:S03]  /*ada0*/  IADD3 R119, R10, 0xd1, RZ ;  /* 0x000000d10a777810 */ /* 0x000fc60007ffe0ff */
[--C-:B------:R-:W-:Y:S01]  /*adb0*/  @!P2 IMAD.IADD R114, R114, 0x1, -R3.reuse ;  /* 0x000000017272a824 */ /* 0x100fe200078e0a03 */
[C---:B------:R-:W-:Y:S01]  /*adc0*/  ISETP.GT.U32.AND P2, PT, R3.reuse, R112, PT ;  /* 0x000000700300720c */ /* 0x040fe20003f44070 */
[----:B------:R-:W-:Y:S01]  /*add0*/  @!P6 IMAD.MOV R6, RZ, RZ, -R6 ;  /* 0x000000ffff06e224 */ /* 0x000fe200078e0a06 */
[C---:B------:R-:W-:Y:S01]  /*ade0*/  ISETP.GT.U32.AND P6, PT, R3.reuse, R116, PT ;  /* 0x000000740300720c */ /* 0x040fe20003fc4070 */
[----:B------:R-:W-:Y:S01]  /*adf0*/  @!P3 IMAD.IADD R0, R0, 0x1, -R3 ;  /* 0x000000010000b824 */ /* 0x000fe200078e0a03 */
[----:B------:R-:W-:Y:S01]  /*ae00*/  IABS R118, R119 ;  /* 0x0000007700767213 */ /* 0x000fe20000000000 */
[----:B------:R-:W-:Y:S01]  /*ae10*/  IMAD.MOV R4, RZ, RZ, -R4 ;  /* 0x000000ffff047224 */ /* 0x000fe200078e0a04 */
[----:B------:R-:W-:Y:S01]  /*ae20*/  STL [R1+0x2d0], R6 ;  /* 0x0002d00601007387 */ /* 0x000fe20000100800 */
[----:B--2---:R-:W-:Y:S01]  /*ae30*/  IMAD.MOV.U32 R2, RZ, RZ, R114 ;  /* 0x000000ffff027224 */ /* 0x004fe200078e0072 */
[----:B------:R-:W-:Y:S01]  /*ae40*/  IABS R114, R126 ;  /* 0x0000007e00727213 */ /* 0x000fe20000000000 */
[C---:B------:R-:W-:Y:S01]  /*ae50*/  IMAD R4, R3.reuse, R4, R120 ;  /* 0x0000000403047224 */ /* 0x040fe200078e0278 */
[----:B------:R-:W-:Y:S01]  /*ae60*/  ISETP.GT.U32.AND P3, PT, R3, R0, PT ;  /* 0x000000000300720c */ /* 0x000fe20003f64070 */
[----:B------:R-:W-:Y:S01]  /*ae70*/  IMAD.HI.U32 R110, R5, R122, RZ ;  /* 0x0000007a056e7227 */ /* 0x000fe200078e00ff */
[----:B------:R-:W-:-:S03]  /*ae80*/  IABS R120, R121 ;  /* 0x0000007900787213 */ /* 0x000fc60000000000 */
[--C-:B------:R-:W-:Y:S01]  /*ae90*/  @!P2 IMAD.IADD R112, R112, 0x1, -R3.reuse ;  /* 0x000000017070a824 */ /* 0x100fe200078e0a03 */
[----:B------:R-:W-:Y:S01]  /*aea0*/  IADD3 R110, -R110, RZ, RZ ;  /* 0x000000ff6e6e7210 */ /* 0x000fe20007ffe1ff */
[----:B------:R-:W-:Y:S02]  /*aeb0*/  @!P6 IMAD.IADD R116, R116, 0x1, -R3 ;  /* 0x000000017474e824 */ /* 0x000fe400078e0a03 */
[----:B------:R-:W-:Y:S01]  /*aec0*/  @!P5 IMAD.MOV R2, RZ, RZ, -R2 ;  /* 0x000000ffff02d224 */ /* 0x000fe200078e0a02 */
[C---:B------:R-:W-:Y:S01]  /*aed0*/  ISETP.GT.U32.AND P2, PT, R3.reuse, R112, PT ;  /* 0x000000700300720c */ /* 0x040fe20003f44070 */
[C---:B------:R-:W-:Y:S01]  /*aee0*/  IMAD R110, R3.reuse, R110, R122 ;  /* 0x0000006e036e7224 */ /* 0x040fe200078e027a */
[----:B------:R-:W-:Y:S01]  /*aef0*/  ISETP.GT.U32.AND P6, PT, R3, R116, PT ;  /* 0x000000740300720c */ /* 0x000fe20003fc4070 */
[----:B------:R-:W-:Y:S01]  /*af00*/  VIADD R46, R10, 0x1d9 ;  /* 0x000001d90a2e7836 */ /* 0x000fe20000000000 */
[----:B------:R-:W-:Y:S01]  /*af10*/  ISETP.GE.AND P5, PT, R111, RZ, PT ;  /* 0x000000ff6f00720c */ /* 0x000fe20003fa6270 */
[----:B------:R-:W-:Y:S01]  /*af20*/  IMAD.HI.U32 R111, R5, R114, RZ ;  /* 0x00000072056f7227 */ /* 0x000fe200078e00ff */
[----:B------:R-:W-:Y:S01]  /*af30*/  @!P3 IADD3 R0, R0, -R3, RZ ;  /* 0x800000030000b210 */ /* 0x000fe20007ffe0ff */
[----:B------:R1:W-:Y:S01]  /*af40*/  STL [R1+0x2d4], R2 ;  /* 0x0002d40201007387 */ /* 0x0003e20000100800 */
[----:B------:R-:W-:Y:S01]  /*af50*/  ISETP.GE.AND P3, PT, R113, RZ, PT ;  /* 0x000000ff7100720c */ /* 0x000fe20003f66270 */
[----:B------:R-:W-:Y:S01]  /*af60*/  IMAD.HI.U32 R113, R5, R120, RZ ;  /* 0x0000007805717227 */ /* 0x000fe200078e00ff */
[----:B------:R-:W-:-:S02]  /*af70*/  IADD3 R115, -R111, RZ, RZ ;  /* 0x000000ff6f737210 */ /* 0x000fc40007ffe1ff */
[----:B------:R-:W-:Y:S01]  /*af80*/  IABS R122, R123 ;  /* 0x0000007b007a7213 */ /* 0x000fe20000000000 */
[--C-:B------:R-:W-:Y:S01]  /*af90*/  @!P2 IMAD.IADD R112, R112, 0x1, -R3.reuse ;  /* 0x000000017070a824 */ /* 0x100fe200078e0a03 */
[C---:B------:R-:W-:Y:S01]  /*afa0*/  ISETP.GT.U32.AND P2, PT, R3.reuse, R4, PT ;  /* 0x000000040300720c */ /* 0x040fe20003f44070 */
[----:B------:R-:W-:Y:S01]  /*afb0*/  IMAD R114, R3, R115, R114 ;  /* 0x0000007303727224 */ /* 0x000fe200078e0272 */
[----:B------:R-:W-:Y:S01]  /*afc0*/  IADD3 R113, -R113, RZ, RZ ;  /* 0x000000ff71717210 */ /* 0x000fe20007ffe1ff */
[----:B------:R-:W-:Y:S01]  /*afd0*/  @!P6 IMAD.IADD R116, R116, 0x1, -R3 ;  /* 0x000000017474e824 */ /* 0x000fe200078e0a03 */
[----:B------:R-:W-:Y:S01]  /*afe0*/  ISETP.GT.U32.AND P6, PT, R3, R110, PT ;  /* 0x0000006e0300720c */ /* 0x000fe20003fc4070 */
[----:B------:R-:W-:Y:S01]  /*aff0*/  IMAD.HI.U32 R111, R5, R124, RZ ;  /* 0x0000007c056f7227 */ /* 0x000fe200078e00ff */
[----:B-1----:R-:W-:-:S03]  /*b000*/  MOV R2, R0 ;  /* 0x0000000000027202 */ /* 0x002fc60000000f00 */
[----:B------:R-:W-:Y:S01]  /*b010*/  IMAD.MOV R117, RZ, RZ, -R111 ;  /* 0x000000ffff757224 */ /* 0x000fe200078e0a6f */
[----:B------:R-:W-:Y:S01]  /*b020*/  @!P1 IADD3 R2, -R2, RZ, RZ ;  /* 0x000000ff02029210 */ /* 0x000fe20007ffe1ff */
[----:B------:R-:W-:-:S04]  /*b030*/  IMAD.HI.U32 R115, R5, R122, RZ ;  /* 0x0000007a05737227 */ /* 0x000fc800078e00ff */
[--C-:B------:R-:W-:Y:S01]  /*b040*/  @!P2 IMAD.IADD R4, R4, 0x1, -R3.reuse ;  /* 0x000000010404a824 */ /* 0x100fe200078e0a03 */
[C---:B------:R-:W-:Y:S01]  /*b050*/  ISETP.GT.U32.AND P2, PT, R3.reuse, R114, PT ;  /* 0x000000720300720c */ /* 0x040fe20003f44070 */
[C---:B------:R-:W-:Y:S01]  /*b060*/  IMAD R124, R3.reuse, R117, R124 ;  /* 0x00000075037c7224 */ /* 0x040fe200078e027c */
[----:B------:R1:W-:Y:S01]  /*b070*/  STL [R1+0x2e4], R2 ;  /* 0x0002e40201007387 */ /* 0x0003e20000100800 */
[----:B------:R-:W-:Y:S02]  /*b080*/  @!P6 IMAD.IADD R110, R110, 0x1, -R3 ;  /* 0x000000016e6ee824 */ /* 0x000fe400078e0a03 */
[----:B------:R-:W-:Y:S01]  /*b090*/  IMAD.MOV R115, RZ, RZ, -R115 ;  /* 0x000000ffff737224 */ /* 0x000fe200078e0a73 */
[C---:B------:R-:W-:Y:S01]  /*b0a0*/  ISETP.GT.U32.AND P6, PT, R3.reuse, R124, PT ;  /* 0x0000007c0300720c */ /* 0x040fe20003fc4070 */
[C---:B------:R-:W-:Y:S01]  /*b0b0*/  IMAD R120, R3.reuse, R113, R120 ;  /* 0x0000007103787224 */ /* 0x040fe200078e0278 */
[C---:B------:R-:W-:Y:S01]  /*b0c0*/  ISETP.GT.U32.AND P1, PT, R3.reuse, R110, PT ;  /* 0x0000006e0300720c */ /* 0x040fe20003f24070 */
[----:B------:R-:W-:-:S02]  /*b0d0*/  IMAD R122, R3, R115, R122 ;  /* 0x00000073037a7224 */ /* 0x000fc400078e027a */
[----:B------:R-:W-:-:S04]  /*b0e0*/  IMAD.HI.U32 R111, R5, R118, RZ ;  /* 0x00000076056f7227 */ /* 0x000fc800078e00ff */
[----:B-1----:R-:W-:Y:S01]  /*b0f0*/  IMAD.MOV.U32 R2, RZ, RZ, R112 ;  /* 0x000000ffff027224 */ /* 0x002fe200078e0070 */
[----:B------:R-:W-:Y:S01]  /*b100*/  IADD3 R111, -R111, RZ, RZ ;  /* 0x000000ff6f6f7210 */ /* 0x000fe20007ffe1ff */
[--C-:B------:R-:W-:Y:S01]  /*b110*/  @!P2 IMAD.IADD R114, R114, 0x1, -R3.reuse ;  /* 0x000000017272a824 */ /* 0x100fe200078e0a03 */
[C---:B------:R-:W-:Y:S01]  /*b120*/  ISETP.GT.U32.AND P2, PT, R3.reuse, R4, PT ;  /* 0x000000040300720c */ /* 0x040fe20003f44070 */
[--C-:B------:R-:W-:Y:S01]  /*b130*/  @!P6 IMAD.IADD R124, R124, 0x1, -R3.reuse ;  /* 0x000000017c7ce824 */ /* 0x100fe200078e0a03 */
[----:B------:R-:W-:Y:S01]  /*b140*/  @!P4 IADD3 R2, -R2, RZ, RZ ;  /* 0x000000ff0202c210 */ /* 0x000fe20007ffe1ff */
[C---:B------:R-:W-:Y:S01]  /*b150*/  VIADD R113, R10.reuse, 0xd2 ;  /* 0x000000d20a717836 */ /* 0x040fe20000000000 */
[C---:B------:R-:W-:Y:S01]  /*b160*/  ISETP.GT.U32.AND P6, PT, R3.reuse, R114, PT ;  /* 0x000000720300720c */ /* 0x040fe20003fc4070 */
[----:B------:R-:W-:Y:S01]  /*b170*/  VIADD R115, R10, 0xd3 ;  /* 0x000000d30a737836 */ /* 0x000fe20000000000 */
[C---:B------:R-:W-:Y:S01]  /*b180*/  ISETP.GT.U32.AND P4, PT, R3.reuse, R124, PT ;  /* 0x0000007c0300720c */ /* 0x040fe20003f84070 */
[----:B------:R1:W-:Y:S01]  /*b190*/  STL [R1+0x2e8], R2 ;  /* 0x0002e80201007387 */ /* 0x0003e20000100800 */
[C---:B------:R-:W-:Y:S01]  /*b1a0*/  IMAD R118, R3.reuse, R111, R118 ;  /* 0x0000006f03767224 */ /* 0x040fe200078e0276 */
[----:B------:R-:W-:Y:S01]  /*b1b0*/  IABS R0, R113 ;  /* 0x0000007100007213 */ /* 0x000fe20000000000 */
[--C-:B------:R-:W-:Y:S01]  /*b1c0*/  @!P1 IMAD.IADD R110, R110, 0x1, -R3.reuse ;  /* 0x000000016e6e9824 */ /* 0x100fe200078e0a03 */
[----:B------:R-:W-:Y:S01]  /*b1d0*/  IABS R112, R115 ;  /* 0x0000007300707213 */ /* 0x000fe20000000000 */
[----:B------:R-:W-:Y:S01]  /*b1e0*/  VIADD R117, R10, 0xd5 ;  /* 0x000000d50a757836 */ /* 0x000fe20000000000 */
[----:B------:R-:W-:Y:S01]  /*b1f0*/  ISETP.GE.AND P1, PT, R126, RZ, PT ;  /* 0x000000ff7e00720c */ /* 0x000fe20003f26270 */
[----:B------:R-:W-:Y:S01]  /*b200*/  @!P2 IMAD.IADD R4, R4, 0x1, -R3 ;  /* 0x000000010404a824 */ /* 0x000fe200078e0a03 */
[----:B------:R-:W-:Y:S01]  /*b210*/  ISETP.GT.U32.AND P2, PT, R3, R122, PT ;  /* 0x0000007a0300720c */ /* 0x000fe20003f44070 */
[----:B------:R-:W-:Y:S01]  /*b220*/  IMAD.HI.U32 R111, R5, R112, RZ ;  /* 0x00000070056f7227 */ /* 0x000fe200078e00ff */
[----:B------:R-:W-:-:S02]  /*b230*/  @!P6 IADD3 R114, R114, -R3, RZ ;  /* 0x800000037272e210 */ /* 0x000fc40007ffe0ff */
[----:B------:R-:W-:Y:S01]  /*b240*/  MOV R6, R4 ;  /* 0x0000000400067202 */ /* 0x000fe20000000f00 */
[----:B-1----:R-:W-:Y:S01]  /*b250*/  IMAD.MOV.U32 R2, RZ, RZ, R116 ;  /* 0x000000ffff027224 */ /* 0x002fe200078e0074 */
[----:B------:R-:W-:Y:S01]  /*b260*/  ISETP.GT.U32.AND P6, PT, R3, R118, PT ;  /* 0x000000760300720c */ /* 0x000fe20003fc4070 */
[----:B------:R-:W-:Y:S01]  /*b270*/  IMAD.MOV.U32 R116, RZ, RZ, R0 ;  /* 0x000000ffff747224 */ /* 0x000fe200078e0000 */
[----:B------:R-:W-:Y:S01]  /*b280*/  IADD3 R111, -R111, RZ, RZ ;  /* 0x000000ff6f6f7210 */ /* 0x000fe20007ffe1ff */
[----:B------:R-:W-:Y:S01]  /*b290*/  @!P5 IMAD.MOV R6, RZ, RZ, -R6 ;  /* 0x000000ffff06d224 */ /* 0x000fe200078e0a06 */
[----:B------:R-:W-:Y:S01]  /*b2a0*/  @!P0 IADD3 R2, -R2, RZ, RZ ;  /* 0x000000ff02028210 */ /* 0x000fe20007ffe1ff */
[--C-:B------:R-:W-:Y:S01]  /*b2b0*/  @!P4 IMAD.IADD R124, R124, 0x1, -R3.reuse ;  /* 0x000000017c7cc824 */ /* 0x100fe200078e0a03 */
[----:B------:R-:W-:Y:S01]  /*b2c0*/  ISETP.GT.U32.AND P0, PT, R3, R120, PT ;  /* 0x000000780300720c */ /* 0x000fe20003f04070 */
[----:B------:R-:W-:Y:S01]  /*b2d0*/  @!P2 IMAD.IADD R122, R122, 0x1, -R3 ;  /* 0x000000017a7aa824 */ /* 0x000fe200078e0a03 */
[----:B------:R-:W-:Y:S01]  /*b2e0*/  ISETP.GE.AND P4, PT, R125, RZ, PT ;  /* 0x000000ff7d00720c */ /* 0x000fe20003f86270 */
[----:B------:R1:W-:Y:S01]  /*b2f0*/  STL [R1+0x2ec], R2 ;  /* 0x0002ec0201007387 */ /* 0x0003e20000100800 */
[----:B------:R-:W-:Y:S01]  /*b300*/  IMAD.HI.U32 R0, R5, R116, RZ ;  /* 0x0000007405007227 */ /* 0x000fe200078e00ff */
[----:B------:R-:W-:-:S02]  /*b310*/  MOV R4, R114 ;  /* 0x0000007200047202 */ /* 0x000fc40000000f00 */
[----:B------:R-:W-:Y:S01]  /*b320*/  STL [R1+0x300], R6 ;  /* 0x0003000601007387 */ /* 0x000fe20000100800 */
[----:B------:R-:W-:Y:S01]  /*b330*/  IMAD.MOV R0, RZ, RZ, -R0 ;  /* 0x000000ffff007224 */ /* 0x000fe200078e0a00 */
[----:B------:R-:W-:Y:S01]  /*b340*/  @!P6 IADD3 R118, R118, -R3, RZ ;  /* 0x800000037676e210 */ /* 0x000fe20007ffe0ff */
[----:B------:R-:W-:Y:S01]  /*b350*/  VIADD R47, R10, 0x1d8 ;  /* 0x000001d80a2f7836 */ /* 0x000fe20000000000 */
[----:B------:R-:W-:Y:S01]  /*b360*/  ISETP.GE.AND P2, PT, R123, RZ, PT ;  /* 0x000000ff7b00720c */ /* 0x000fe20003f46270 */
[C---:B------:R-:W-:Y:S01]  /*b370*/  IMAD R116, R3.reuse, R0, R116 ;  /* 0x0000000003747224 */ /* 0x040fe200078e0274 */
[----:B------:R-:W-:Y:S01]  /*b380*/  ISETP.GT.U32.AND P6, PT, R3, R118, PT ;  /* 0x000000760300720c */ /* 0x000fe20003fc4070 */
[--C-:B------:R-:W-:Y:S01]  /*b390*/  @!P0 IMAD.IADD R120, R120, 0x1, -R3.reuse ;  /* 0x0000000178788824 */ /* 0x100fe200078e0a03 */
[----:B------:R-:W-:Y:S01]  /*b3a0*/  ISETP.GE.AND P0, PT, R121, RZ, PT ;  /* 0x000000ff7900720c */ /* 0x000fe20003f06270 */
[----:B-1----:R-:W-:Y:S01]  /*b3b0*/  IMAD.MOV.U32 R2, RZ, RZ, R110 ;  /* 0x000000ffff027224 */ /* 0x002fe200078e006e */
[----:B------:R-:W-:Y:S01]  /*b3c0*/  @!P1 IADD3 R4, -R4, RZ, RZ ;  /* 0x000000ff04049210 */ /* 0x000fe20007ffe1ff */
[C---:B------:R-:W-:Y:S01]  /*b3d0*/  IMAD R0, R3.reuse, R111, R112 ;  /* 0x0000006f03007224 */ /* 0x040fe200078e0270 */
[C---:B------:R-:W-:Y:S01]  /*b3e0*/  ISETP.GT.U32.AND P5, PT, R3.reuse, R120, PT ;  /* 0x000000780300720c */ /* 0x040fe20003fa4070 */
[----:B------:R-:W-:Y:S01]  /*b3f0*/  @!P3 IMAD.MOV R2, RZ, RZ, -R2 ;  /* 0x000000ffff02b224 */ /* 0x000fe200078e0a02 */
[C---:B------:R-:W-:Y:S01]  /*b400*/  ISETP.GT.U32.AND P3, PT, R3.reuse, R122, PT ;  /* 0x0000007a0300720c */ /* 0x040fe20003f64070 */
[C---:B------:R-:W-:Y:S01]  /*b410*/  VIADD R111, R10.reuse, 0xd4 ;  /* 0x000000d40a6f7836 */ /* 0x040fe20000000000 */
[----:B------:R-:W-:Y:S01]  /*b420*/  ISETP.GT.U32.AND P1, PT, R3, R116, PT ;  /* 0x000000740300720c */ /* 0x000fe20003f24070 */
[----:B------:R-:W-:Y:S01]  /*b430*/  VIADD R44, R10, 0x1db ;  /* 0x000001db0a2c7836 */ /* 0x000fe20000000000 */
[----:B------:R1:W-:Y:S01]  /*b440*/  STL [R1+0x304], R2 ;  /* 0x0003040201007387 */ /* 0x0003e20000100800 */
[--C-:B------:R-:W-:Y:S01]  /*b450*/  @!P6 IMAD.IADD R118, R118, 0x1, -R3.reuse ;  /* 0x000000017676e824 */ /* 0x100fe200078e0a03 */
[----:B------:R-:W-:Y:S01]  /*b460*/  IABS R112, R111 ;  /* 0x0000006f00707213 */ /* 0x000fe20000000000 */
[C---:B------:R-:W-:Y:S01]  /*b470*/  VIADD R43, R10.reuse, 0x1dc ;  /* 0x000001dc0a2b7836 */ /* 0x040fe20000000000 */
[----:B------:R2:W-:Y:S01]  /*b480*/  STL [R1+0x308], R4 ;  /* 0x0003080401007387 */ /* 0x0005e20000100800 */
[----:B------:R-:W-:Y:S01]  /*b490*/  IABS R114, R117 ;  /* 0x0000007500727213 */ /* 0x000fe20000000000 */
[----:B------:R-:W-:Y:S01]  /*b4a0*/  VIADD R42, R10, 0x1dd ;  /* 0x000001dd0a2a7836 */ /* 0x000fe20000000000 */
[----:B------:R-:W-:Y:S01]  /*b4b0*/  ISETP.GE.AND P6, PT, R115, RZ, PT ;  /* 0x000000ff7300720c */ /* 0x000fe20003fc6270 */
[--C-:B------:R-:W-:Y:S01]  /*b4c0*/  @!P5 IMAD.IADD R120, R120, 0x1, -R3.reuse ;  /* 0x000000017878d824 */ /* 0x100fe200078e0a03 */
[----:B------:R-:W-:Y:S01]  /*b4d0*/  ISETP.GT.U32.AND P5, PT, R3, R0, PT ;  /* 0x000000000300720c */ /* 0x000fe20003fa4070 */
[----:B-1----:R-:W-:Y:S01]  /*b4e0*/  IMAD.MOV.U32 R2, RZ, RZ, R124 ;  /* 0x000000ffff027224 */ /* 0x002fe200078e007c */
[----:B------:R-:W-:Y:S01]  /*b4f0*/  @!P3 IADD3 R122, R122, -R3, RZ ;  /* 0x800000037a7ab210 */ /* 0x000fe20007ffe0ff */
[----:B------:R-:W-:Y:S01]  /*b500*/  @!P1 IMAD.IADD R116, R116, 0x1, -R3 ;  /* 0x0000000174749824 */ /* 0x000fe200078e0a03 */
[----:B------:R-:W-:Y:S01]  /*b510*/  MOV R6, R120 ;  /* 0x0000007800067202 */ /* 0x000fe20000000f00 */
[----:B------:R-:W-:Y:S01]  /*b520*/  @!P4 IMAD.MOV R2, RZ, RZ, -R2 ;  /* 0x000000ffff02c224 */ /* 0x000fe200078e0a02 */
[----:B------:R-:W-:Y:S01]  /*b530*/  ISETP.GE.AND P4, PT, R119, RZ, PT ;  /* 0x000000ff7700720c */ /* 0x000fe20003f86270 */
[----:B--2---:R-:W-:Y:S01]  /*b540*/  IMAD.HI.U32 R4, R5, R112, RZ ;  /* 0x0000007005047227 */ /* 0x004fe200078e00ff */
[----:B------:R-:W-:-:S02]  /*b550*/  ISETP.GE.AND P3, PT, R113, RZ, PT ;  /* 0x000000ff7100720c */ /* 0x000fc40003f66270 */
[----:B------:R1:W-:Y:S01]  /*b560*/  STL [R1+0x31c], R2 ;  /* 0x00031c0201007387 */ /* 0x0003e20000100800 */
[----:B------:R-:W-:Y:S01]  /*b570*/  @!P0 IMAD.MOV R6, RZ, RZ, -R6 ;  /* 0x000000ffff068224 */ /* 0x000fe200078e0a06 */
[----:B------:R-:W-:Y:S01]  /*b580*/  ISETP.GT.U32.AND P0, PT, R3, R116, PT ;  /* 0x000000740300720c */ /* 0x000fe20003f04070 */
[----:B------:R-:W-:Y:S01]  /*b590*/  IMAD.MOV R4, RZ, RZ, -R4 ;  /* 0x000000ffff047224 */ /* 0x000fe200078e0a04 */
[----:B------:R-:W-:Y:S01]  /*b5a0*/  ISETP.GE.AND P1, PT, R111, RZ, PT ;  /* 0x000000ff6f00720c */ /* 0x000fe20003f26270 */
[----:B------:R-:W-:Y:S01]  /*b5b0*/  @!P5 IMAD.IADD R0, R0, 0x1, -R3 ;  /* 0x000000010000d824 */ /* 0x000fe200078e0a03 */
[----:B------:R-:W-:Y:S01]  /*b5c0*/  STL [R1+0x320], R6 ;  /* 0x0003200601007387 */ /* 0x000fe20000100800 */
[----:B------:R-:W-:Y:S01]  /*b5d0*/  IMAD R112, R3, R4, R112 ;  /* 0x0000000403707224 */ /* 0x000fe200078e0270 */
[----:B------:R-:W-:Y:S01]  /*b5e0*/  IADD3 R111, R10, 0xd7, RZ ;  /* 0x000000d70a6f7810 */ /* 0x000fe20007ffe0ff */
[----:B------:R-:W-:Y:S01]  /*b5f0*/  IMAD.HI.U32 R110, R5, R114, RZ ;  /* 0x00000072056e7227 */ /* 0x000fe200078e00ff */
[----:B-1----:R-:W-:-:S02]  /*b600*/  MOV R2, R122 ;  /* 0x0000007a00027202 */ /* 0x002fc40000000f00 */
[C---:B------:R-:W-:Y:S01]  /*b610*/  ISETP.GT.U32.AND P5, PT, R3.reuse, R0, PT ;  /* 0x000000000300720c */ /* 0x040fe20003fa4070 */
[----:B------:R-:W-:Y:S01]  /*b620*/  IMAD.MOV R110, RZ, RZ, -R110 ;  /* 0x000000ffff6e7224 */ /* 0x000fe200078e0a6e */
[----:B------:R-:W-:Y:S01]  /*b630*/  @!P2 IADD3 R2, -R2, RZ, RZ ;  /* 0x000000ff0202a210 */ /* 0x000fe20007ffe1ff */
[----:B------:R-:W-:Y:S01]  /*b640*/  VIADD R4, R10, 0xd6 ;  /* 0x000000d60a047836 */ /* 0x000fe20000000000 */
[----:B------:R-:W-:Y:S01]  /*b650*/  @!P0 IADD3 R116, R116, -R3, RZ ;  /* 0x8000000374748210 */ /* 0x000fe20007ffe0ff */
[----:B------:R-:W-:Y:S01]  /*b660*/  IMAD R110, R3, R110, R114 ;  /* 0x0000006e036e7224 */ /* 0x000fe200078e0272 */
[----:B------:R-:W-:Y:S01]  /*b670*/  ISETP.GE.AND P2, PT, R117, RZ, PT ;  /* 0x000000ff7500720c */ /* 0x000fe20003f46270 */
[----:B------:R1:W-:Y:S01]  /*b680*/  STL [R1+0x324], R2 ;  /* 0x0003240201007387 */ /* 0x0003e20000100800 */
[----:B------:R-:W-:Y:S01]  /*b690*/  ISETP.GE.AND P0, PT, R4, RZ, PT ;  /* 0x000000ff0400720c */ /* 0x000fe20003f06270 */
[C---:B------:R-:W-:Y:S01]  /*b6a0*/  VIADD R115, R10.reuse, 0xd8 ;  /* 0x000000d80a737836 */ /* 0x040fe20000000000 */
[----:B------:R-:W-:Y:S01]  /*b6b0*/  IABS R114, R4 ;  /* 0x0000000400727213 */ /* 0x000fe20000000000 */
[----:B------:R-:W-:Y:S01]  /*b6c0*/  VIADD R119, R10, 0xd9 ;  /* 0x000000d90a777836 */ /* 0x000fe20000000000 */
[----:B------:R-:W-:Y:S01]  /*b6d0*/  IABS R4, R111 ;  /* 0x0000006f00047213 */ /* 0x000fe20000000000 */
[----:B------:R-:W-:Y:S01]  /*b6e0*/  @!P5 IMAD.IADD R0, R0, 0x1, -R3 ;  /* 0x000000010000d824 */ /* 0x000fe200078e0a03 */
[----:B------:R-:W-:Y:S01]  /*b6f0*/  ISETP.GT.U32.AND P5, PT, R3, R110, PT ;  /* 0x0000006e0300720c */ /* 0x000fe20003fa4070 */
[----:B------:R-:W-:-:S02]  /*b700*/  VIADD R117, R10, 0xda ;  /* 0x000000da0a757836 */ /* 0x000fc40000000000 */
[----:B-1----:R-:W-:Y:S01]  /*b710*/  IMAD.MOV.U32 R2, RZ, RZ, R118 ;  /* 0x000000ffff027224 */ /* 0x002fe200078e0076 */
[----:B------:R-:W-:Y:S01]  /*b720*/  @!P6 IADD3 R0, -R0, RZ, RZ ;  /* 0x000000ff0000e210 */ /* 0x000fe20007ffe1ff */
[C---:B------:R-:W-:Y:S01]  /*b730*/  VIADD R40, R10.reuse, 0x1df ;  /* 0x000001df0a287836 */ /* 0x040fe20000000000 */
[----:B------:R-:W-:Y:S01]  /*b740*/  IABS R118, R115 ;  /* 0x0000007300767213 */ /* 0x000fe20000000000 */
[----:B------:R-:W-:Y:S01]  /*b750*/  @!P4 IMAD.MOV R2, RZ, RZ, -R2 ;  /* 0x000000ffff02c224 */ /* 0x000fe200078e0a02 */
[----:B------:R-:W-:Y:S01]  /*b760*/  ISETP.GT.U32.AND P4, PT, R3, R112, PT ;  /* 0x000000700300720c */ /* 0x000fe20003f84070 */
[----:B------:R-:W-:Y:S01]  /*b770*/  VIADD R39, R10, 0x1e0 ;  /* 0x000001e00a277836 */ /* 0x000fe20000000000 */
[----:B------:R-:W-:Y:S01]  /*b780*/  ISETP.GE.AND P6, PT, R115, RZ, PT ;  /* 0x000000ff7300720c */ /* 0x000fe20003fc6270 */
[----:B------:R-:W-:Y:S01]  /*b790*/  IMAD.HI.U32 R113, R5, R118, RZ ;  /* 0x0000007605717227 */ /* 0x000fe200078e00ff */
[----:B------:R1:W-:Y:S01]  /*b7a0*/  STL [R1+0x338], R2 ;  /* 0x0003380201007387 */ /* 0x0003e20000100800 */
[----:B------:R-:W-:-:S02]  /*b7b0*/  @!P5 IADD3 R110, R110, -R3, RZ ;  /* 0x800000036e6ed210 */ /* 0x000fc40007ffe0ff */
[----:B------:R-:W-:Y:S02]  /*b7c0*/  IMAD.MOV R113, RZ, RZ, -R113 ;  /* 0x000000ffff717224 */ /* 0x000fe400078e0a71 */
[----:B------:R-:W-:Y:S01]  /*b7d0*/  ISETP.GT.U32.AND P5, PT, R3, R110, PT ;  /* 0x0000006e0300720c */ /* 0x000fe20003fa4070 */
[C---:B------:R-:W-:Y:S02]  /*b7e0*/  VIADD R115, R10.reuse, 0xdb ;  /* 0x000000db0a737836 */ /* 0x040fe40000000000 */
[----:B------:R-:W-:Y:S02]  /*b7f0*/  VIADD R38, R10, 0x1e1 ;  /* 0x000001e10a267836 */ /* 0x000fe40000000000 */
[----:B------:R-:W-:Y:S01]  /*b800*/  @!P4 IMAD.IADD R112, R112, 0x1, -R3 ;  /* 0x000000017070c824 */ /* 0x000fe200078e0a03 */
[----:B------:R-:W-:Y:S01]  /*b810*/  IABS R120, R115 ;  /* 0x0000007300787213 */ /* 0x000fe20000000000 */
[----:B-1----:R-:W-:Y:S01]  /*b820*/  IMAD.MOV.U32 R2, RZ, RZ, R116 ;  /* 0x000000ffff027224 */ /* 0x002fe200078e0074 */
[----:B------:R-:W-:Y:S01]  /*b830*/  MOV R116, R4 ;  /* 0x0000000400747202 */ /* 0x000fe20000000f00 */
[----:B------:R-:W-:Y:S01]  /*b840*/  IMAD.HI.U32 R4, R5, R114, RZ ;  /* 0x0000007205047227 */ /* 0x000fe200078e00ff */
[----:B------:R-:W-:-:S03]  /*b850*/  ISETP.GT.U32.AND P4, PT, R3, R112, PT ;  /* 0x000000700300720c */ /* 0x000fc60003f84070 */
[----:B------:R-:W-:Y:S01]  /*b860*/  @!P3 IMAD.MOV R2, RZ, RZ, -R2 ;  /* 0x000000ffff02b224 */ /* 0x000fe200078e0a02 */
[----:B------:R-:W-:Y:S01]  /*b870*/  ISETP.GE.AND P3, PT, R111, RZ, PT ;  /* 0x000000ff6f00720c */ /* 0x000fe20003f66270 */
[----:B------:R-:W-:Y:S01]  /*b880*/  IMAD.MOV R4, RZ, RZ, -R4 ;  /* 0x000000ffff047224 */ /* 0x000fe200078e0a04 */
[-C--:B------:R-:W-:Y:S01]  /*b890*/  @!P5 IADD3 R110, R110, -R3.reuse, RZ ;  /* 0x800000036e6ed210 */ /* 0x080fe20007ffe0ff */
[----:B------:R-:W-:Y:S01]  /*b8a0*/  IMAD.HI.U32 R111, R5, R116, RZ ;  /* 0x00000074056f7227 */ /* 0x000fe200078e00ff */
[----:B------:R1:W-:Y:S03]  /*b8b0*/  STL [R1+0x33c], R2 ;  /* 0x00033c0201007387 */ /* 0x0003e60000100800 */
[----:B------:R-:W-:Y:S01]  /*b8c0*/  IMAD.MOV R111, RZ, RZ, -R111 ;  /* 0x000000ffff6f7224 */ /* 0x000fe200078e0a6f */
[----:B------:R2:W-:Y:S01]  /*b8d0*/  STL [R1+0x340], R0 ;  /* 0x0003400001007387 */ /* 0x0005e20000100800 */
[----:B------:R-:W-:Y:S01]  /*b8e0*/  @!P4 IADD3 R112, R112, -R3, RZ ;  /* 0x800000037070c210 */ /* 0x000fe20007ffe0ff */
[----:B------:R-:W-:-:S02]  /*b8f0*/  VIADD R37, R10, 0x1e2 ;  /* 0x000001e20a257836 */ /* 0x000fc40000000000 */
[C---:B------:R-:W-:Y:S02]  /*b900*/  VIADD R34, R10.reuse, 0x1e5 ;  /* 0x000001e50a227836 */ /* 0x040fe40000000000 */
[----:B-1----:R-:W-:Y:S02]  /*b910*/  IMAD.MOV.U32 R2, RZ, RZ, R112 ;  /* 0x000000ffff027224 */ /* 0x002fe400078e0070 */
[C---:B------:R-:W-:Y:S02]  /*b920*/  VIADD R35, R10.reuse, 0x1e4 ;  /* 0x000001e40a237836 */ /* 0x040fe40000000000 */
[C---:B--2---:R-:W-:Y:S01]  /*b930*/  IMAD R0, R3.reuse, R4, R114 ;  /* 0x0000000403007224 */ /* 0x044fe200078e0272 */
[----:B------:R-:W-:Y:S01]  /*b940*/  IABS R114, R117 ;  /* 0x0000007500727213 */ /* 0x000fe20000000000 */
[C---:B------:R-:W-:Y:S02]  /*b950*/  IMAD R4, R3.reuse, R111, R116 ;  /* 0x0000006f03047224 */ /* 0x040fe400078e0274 */
[C---:B------:R-:W-:Y:S01]  /*b960*/  IMAD R116, R3.reuse, R113, R118 ;  /* 0x0000007103747224 */ /* 0x040fe200078e0276 */
[C---:B------:R-:W-:Y:S01]  /*b970*/  ISETP.GT.U32.AND P4, PT, R3.reuse, R0, PT ;  /* 0x000000000300720c */ /* 0x040fe20003f84070 */
[----:B------:R-:W-:Y:S01]  /*b980*/  @!P1 IMAD.MOV R2, RZ, RZ, -R2 ;  /* 0x000000ffff029224 */ /* 0x000fe200078e0a02 */
[C---:B------:R-:W-:Y:S01]  /*b990*/  ISETP.GT.U32.AND P5, PT, R3.reuse, R4, PT ;  /* 0x000000040300720c */ /* 0x040fe20003fa4070 */
[C---:B------:R-:W-:Y:S01]  /*b9a0*/  VIADD R113, R10.reuse, 0xdc ;  /* 0x000000dc0a717836 */ /* 0x040fe20000000000 */
[----:B------:R-:W-:Y:S01]  /*b9b0*/  ISETP.GT.U32.AND P1, PT, R3, R116, PT ;  /* 0x000000740300720c */ /* 0x000fe20003f24070 */
[C---:B------:R-:W-:Y:S01]  /*b9c0*/  VIADD R33, R10.reuse, 0x1e6 ;  /* 0x000001e60a217836 */ /* 0x040fe20000000000 */
[----:B------:R-:W-:Y:S01]  /*b9d0*/  IABS R118, R119 ;  /* 0x0000007700767213 */ /* 0x000fe20000000000 */
[----:B------:R1:W-:Y:S01]  /*b9e0*/  STL [R1+0x358], R2 ;  /* 0x0003580201007387 */ /* 0x0003e20000100800 */
[----:B------:R-:W-:Y:S01]  /*b9f0*/  IABS R122, R113 ;  /* 0x00000071007a7213 */ /* 0x000fe20000000000 */
[----:B------:R-:W-:-:S02]  /*ba00*/  VIADD R31, R10, 0x1e8 ;  /* 0x000001e80a1f7836 */ /* 0x000fc40000000000 */
[----:B------:R-:W-:Y:S02]  /*ba10*/  IMAD.HI.U32 R111, R5, R118, RZ ;  /* 0x00000076056f7227 */ /* 0x000fe400078e00ff */
[----:B------:R-:W-:Y:S02]  /*ba20*/  @!P4 IADD3 R0, R0, -R3, RZ ;  /* 0x800000030000c210 */ /* 0x000fe40007ffe0ff */
[----:B------:R-:W-:Y:S02]  /*ba30*/  IMAD.MOV R111, RZ, RZ, -R111 ;  /* 0x000000ffff6f7224 */ /* 0x000fe400078e0a6f */
[C---:B------:R-:W-:Y:S01]  /*ba40*/  ISETP.GT.U32.AND P4, PT, R3.reuse, R0, PT ;  /* 0x000000000300720c */ /* 0x040fe20003f84070 */
[--C-:B------:R-:W-:Y:S01]  /*ba50*/  @!P5 IMAD.IADD R4, R4, 0x1, -R3.reuse ;  /* 0x000000010404d824 */ /* 0x100fe200078e0a03 */
[----:B-1----:R-:W-:Y:S01]  /*ba60*/  MOV R2, R110 ;  /* 0x0000006e00027202 */ /* 0x002fe20000000f00 */
[----:B------:R-:W-:Y:S02]  /*ba70*/  @!P1 IMAD.IADD R116, R116, 0x1, -R3 ;  /* 0x0000000174749824 */ /* 0x000fe400078e0a03 */
[C---:B------:R-:W-:Y:S01]  /*ba80*/  IMAD R118, R3.reuse, R111, R118 ;  /* 0x0000006f03767224 */ /* 0x040fe200078e0276 */
[C---:B------:R-:W-:Y:S01]  /*ba90*/  ISETP.GT.U32.AND P5, PT, R3.reuse, R4, PT ;  /* 0x000000040300720c */ /* 0x040fe20003fa4070 */
[----:B------:R-:W-:Y:S01]  /*baa0*/  @!P2 IMAD.MOV R2, RZ, RZ, -R2 ;  /* 0x000000ffff02a224 */ /* 0x000fe200078e0a02 */
[----:B------:R-:W-:Y:S01]  /*bab0*/  ISETP.GT.U32.AND P1, PT, R3, R116, PT ;  /* 0x000000740300720c */ /* 0x000fe20003f24070 */
[----:B------:R-:W-:Y:S01]  /*bac0*/  IMAD.HI.U32 R110, R5, R114, RZ ;  /* 0x00000072056e7227 */ /* 0x000fe200078e00ff */
[----:B------:R-:W-:-:S02]  /*bad0*/  ISETP.GE.AND P2, PT, R119, RZ, PT ;  /* 0x000000ff7700720c */ /* 0x000fc40003f46270 */
[----:B------:R1:W-:Y:S01]  /*bae0*/  STL [R1+0x35c], R2 ;  /* 0x00035c0201007387 */ /* 0x0003e20000100800 */
[----:B------:R-:W-:Y:S01]  /*baf0*/  @!P4 IADD3 R0, R0, -R3, RZ ;  /* 0x800000030000c210 */ /* 0x000fe20007ffe0ff */
[----:B------:R-:W-:Y:S01]  /*bb00*/  IMAD.HI.U32 R111, R5, R120, RZ ;  /* 0x00000078056f7227 */ /* 0x000fe200078e00ff */
[----:B------:R-:W-:Y:S02]  /*bb10*/  ISETP.GT.U32.AND P4, PT, R3, R118, PT ;  /* 0x000000760300720c */ /* 0x000fe40003f84070 */
[----:B------:R-:W-:Y:S01]  /*bb20*/  IADD3 R119, R10, 0xdf, RZ ;  /* 0x000000df0a777810 */ /* 0x000fe20007ffe0ff */
[----:B------:R-:W-:Y:S01]  /*bb30*/  IMAD.MOV R110, RZ, RZ, -R110 ;  /* 0x000000ffff6e7224 */ /* 0x000fe200078e0a6e */
[----:B------:R-:W-:Y:S01]  /*bb40*/  IADD3 R111, -R111, RZ, RZ ;  /* 0x000000ff6f6f7210 */ /* 0x000fe20007ffe1ff */
[----:B------:R-:W-:-:S04]  /*bb50*/  IMAD.HI.U32 R112, R5, R122, RZ ;  /* 0x0000007a05707227 */ /* 0x000fc800078e00ff */
[----:B-1----:R-:W-:Y:S02]  /*bb60*/  IMAD.MOV.U32 R2, RZ, RZ, R0 ;  /* 0x000000ffff027224 */ /* 0x002fe400078e0000 */
[----:B------:R-:W-:Y:S02]  /*bb70*/  IMAD R114, R3, R110, R114 ;  /* 0x0000006e03727224 */ /* 0x000fe400078e0272 */
[----:B------:R-:W-:Y:S01]  /*bb80*/  IMAD.MOV R110, RZ, RZ, -R112 ;  /* 0x000000ffff6e7224 */ /* 0x000fe200078e0a70 */
[----:B------:R-:W-:Y:S01]  /*bb90*/  @!P0 IADD3 R2, -R2, RZ, RZ ;  /* 0x000000ff02028210 */ /* 0x000fe20007ffe1ff */
[--C-:B------:R-:W-:Y:S01]  /*bba0*/  @!P5 IMAD.IADD R4, R4, 0x1, -R3.reuse ;  /* 0x000000010404d824 */ /* 0x100fe200078e0a03 */
[----:B------:R-:W-:Y:S01]  /*bbb0*/  ISETP.GE.AND P5, PT, R117, RZ, PT ;  /* 0x000000ff7500720c */ /* 0x000fe20003fa6270 */
[C---:B------:R-:W-:Y:S01]  /*bbc0*/  IMAD R112, R3.reuse, R111, R120 ;  /* 0x0000006f03707224 */ /* 0x040fe200078e0278 */
[----:B------:R-:W-:Y:S01]  /*bbd0*/  IADD3 R117, R10, 0xdd, RZ ;  /* 0x000000dd0a757810 */ /* 0x000fe20007ffe0ff */
[--C-:B------:R-:W-:Y:S01]  /*bbe0*/  @!P1 IMAD.IADD R116, R116, 0x1, -R3.reuse ;  /* 0x0000000174749824 */ /* 0x100fe200078e0a03 */
[----:B------:R1:W-:Y:S01]  /*bbf0*/  STL [R1+0x360], R2 ;  /* 0x0003600201007387 */ /* 0x0003e20000100800 */
[----:B------:R-:W-:Y:S01]  /*bc00*/  @!P4 IMAD.IADD R118, R118, 0x1, -R3 ;  /* 0x000000017676c824 */ /* 0x000fe200078e0a03 */
[C---:B------:R-:W-:Y:S01]  /*bc10*/  ISETP.GT.U32.AND P1, PT, R3.reuse, R112, PT ;  /* 0x000000700300720c */ /* 0x040fe20003f24070 */
[C---:B------:R-:W-:Y:S01]  /*bc20*/  IMAD R110, R3.reuse, R110, R122 ;  /* 0x0000006e036e7224 */ /* 0x040fe200078e027a */
[----:B------:R-:W-:Y:S01]  /*bc30*/  IABS R0, R117 ;  /* 0x0000007500007213 */ /* 0x000fe20000000000 */
[----:B------:R-:W-:Y:S01]  /*bc40*/  IMAD.MOV.U32 R6, RZ, RZ, R4 ;  /* 0x000000ffff067224 */ /* 0x000fe200078e0004 */
[C---:B------:R-:W-:Y:S01]  /*bc50*/  ISETP.GT.U32.AND P4, PT, R3.reuse, R118, PT ;  /* 0x000000760300720c */ /* 0x040fe20003f84070 */
[C---:B------:R-:W-:Y:S01]  /*bc60*/  VIADD R29, R10.reuse, 0x1ea ;  /* 0x000001ea0a1d7836 */ /* 0x040fe20000000000 */
[C---:B------:R-:W-:Y:S01]  /*bc70*/  ISETP.GT.U32.AND P0, PT, R3.reuse, R114, PT ;  /* 0x000000720300720c */ /* 0x040fe20003f04070 */
[----:B------:R-:W-:Y:S01]  /*bc80*/  @!P3 IMAD.MOV R6, RZ, RZ, -R6 ;  /* 0x000000ffff06b224 */ /* 0x000fe200078e0a06 */
[----:B------:R-:W-:Y:S01]  /*bc90*/  MOV R4, R0 ;  /* 0x0000000000047202 */ /* 0x000fe20000000f00 */
[----:B-1----:R-:W-:Y:S01]  /*bca0*/  IMAD.MOV.U32 R2, RZ, RZ, R116 ;  /* 0x000000ffff027224 */ /* 0x002fe200078e0074 */
[C---:B------:R-:W-:Y:S01]  /*bcb0*/  IADD3 R111, R10.reuse, 0xde, RZ ;  /* 0x000000de0a6f7810 */ /* 0x040fe20007ffe0ff */
[----:B------:R-:W-:Y:S01]  /*bcc0*/  VIADD R27, R10, 0x1ec ;  /* 0x000001ec0a1b7836 */ /* 0x000fe20000000000 */
[----:B------:R-:W-:Y:S01]  /*bcd0*/  STL [R1+0x378], R6 ;  /* 0x0003780601007387 */ /* 0x000fe20000100800 */
[----:B------:R-:W-:Y:S01]  /*bce0*/  @!P6 IMAD.MOV R2, RZ, RZ, -R2 ;  /* 0x000000ffff02e224 */ /* 0x000fe200078e0a02 */
[----:B------:R-:W-:Y:S01]  /*bcf0*/  ISETP.GT.U32.AND P6, PT, R3, R110, PT ;  /* 0x0000006e0300720c */ /* 0x000fe20003fc4070 */
[----:B------:R-:W-:Y:S01]  /*bd00*/  IMAD.HI.U32 R0, R5, R4, RZ ;  /* 0x0000000405007227 */ /* 0x000fe200078e00ff */
[----:B------:R-:W-:-:S02]  /*bd10*/  IABS R116, R111 ;  /* 0x0000006f00747213 */ /* 0x000fc40000000000 */
[----:B------:R1:W-:Y:S01]  /*bd20*/  STL [R1+0x39c], R2 ;  /* 0x00039c0201007387 */ /* 0x0003e20000100800 */
[--C-:B------:R-:W-:Y:S01]  /*bd30*/  @!P1 IMAD.IADD R112, R112, 0x1, -R3.reuse ;  /* 0x0000000170709824 */ /* 0x100fe200078e0a03 */
[----:B------:R-:W-:Y:S01]  /*bd40*/  @!P0 IADD3 R114, R114, -R3, RZ ;  /* 0x8000000372728210 */ /* 0x000fe20007ffe0ff */
[----:B------:R-:W-:Y:S01]  /*bd50*/  IMAD.MOV R0, RZ, RZ, -R0 ;  /* 0x000000ffff007224 */ /* 0x000fe200078e0a00 */
[----:B------:R-:W-:Y:S01]  /*bd60*/  ISETP.GE.AND P3, PT, R115, RZ, PT ;  /* 0x000000ff7300720c */ /* 0x000fe20003f66270 */
[--C-:B------:R-:W-:Y:S01]  /*bd70*/  @!P4 IMAD.IADD R118, R118, 0x1, -R3.reuse ;  /* 0x000000017676c824 */ /* 0x100fe200078e0a03 */
[C---:B------:R-:W-:Y:S01]  /*bd80*/  ISETP.GT.U32.AND P1, PT, R3.reuse, R114, PT ;  /* 0x000000720300720c */ /* 0x040fe20003f24070 */
[C---:B------:R-:W-:Y:S01]  /*bd90*/  IMAD R4, R3.reuse, R0, R4 ;  /* 0x0000000003047224 */ /* 0x040fe200078e0204 */
[----:B------:R-:W-:Y:S01]  /*bda0*/  IABS R120, R119 ;  /* 0x0000007700787213 */ /* 0x000fe20000000000 */
[----:B------:R-:W-:Y:S01]  /*bdb0*/  @!P6 IMAD.IADD R110, R110, 0x1, -R3 ;  /* 0x000000016e6ee824 */ /* 0x000fe200078e0a03 */
[----:B------:R-:W-:Y:S01]  /*bdc0*/  ISETP.GT.U32.AND P6, PT, R3, R112, PT ;  /* 0x000000700300720c */ /* 0x000fe20003fc4070 */
[----:B------:R-:W-:Y:S01]  /*bdd0*/  IMAD.HI.U32 R0, R5, R116, RZ ;  /* 0x0000007405007227 */ /* 0x000fe200078e00ff */
[----:B-1----:R-:W-:-:S02]  /*bde0*/  MOV R2, R118 ;  /* 0x0000007600027202 */ /* 0x002fc40000000f00 */
[----:B------:R-:W-:Y:S01]  /*bdf0*/  ISETP.GE.AND P4, PT, R113, RZ, PT ;  /* 0x000000ff7100720c */ /* 0x000fe20003f86270 */
[----:B------:R-:W-:Y:S01]  /*be00*/  IMAD.MOV R0, RZ, RZ, -R0 ;  /* 0x000000ffff007224 */ /* 0x000fe200078e0a00 */
[----:B------:R-:W-:Y:S01]  /*be10*/  IADD3 R113, R10, 0xe1, RZ ;  /* 0x000000e10a717810 */ /* 0x000fe20007ffe0ff */
[----:B------:R-:W-:Y:S01]  /*be20*/  @!P2 IMAD.MOV R2, RZ, RZ, -R2 ;  /* 0x000000ffff02a224 */ /* 0x000fe200078e0a02 */
[C---:B------:R-:W-:Y:S01]  /*be30*/  ISETP.GT.U32.AND P2, PT, R3.reuse, R110, PT ;  /* 0x0000006e0300720c */ /* 0x040fe20003f44070 */
[C---:B------:R-:W-:Y:S01]  /*be40*/  IMAD R0, R3.reuse, R0, R116 ;  /* 0x0000000003007224 */ /* 0x040fe200078e0274 */
[----:B------:R-:W-:Y:S01]  /*be50*/  IABS R116, R113 ;  /* 0x0000007100747213 */ /* 0x000fe20000000000 */
[--C-:B------:R-:W-:Y:S01]  /*be60*/  @!P1 IMAD.IADD R114, R114, 0x1, -R3.reuse ;  /* 0x0000000172729824 */ /* 0x100fe200078e0a03 */
[C---:B------:R-:W-:Y:S01]  /*be70*/  ISETP.GT.U32.AND P1, PT, R3.reuse, R4, PT ;  /* 0x000000040300720c */ /* 0x040fe20003f24070 */
[----:B------:R-:W-:Y:S01]  /*be80*/  @!P6 IMAD.IADD R112, R112, 0x1, -R3 ;  /* 0x000000017070e824 */ /* 0x000fe200078e0a03 */
[----:B------:R-:W-:Y:S01]  /*be90*/  ISETP.GT.U32.AND P6, PT, R3, R0, PT ;  /* 0x000000000300720c */ /* 0x000fe20003fc4070 */
[----:B------:R-:W-:Y:S01]  /*bea0*/  VIADD R115, R10, 0xe0 ;  /* 0x000000e00a737836 */ /* 0x000fe20000000000 */
[----:B------:R1:W-:Y:S01]  /*beb0*/  STL [R1+0x3a4], R2 ;  /* 0x0003a40201007387 */ /* 0x0003e20000100800 */
[----:B------:R-:W-:Y:S01]  /*bec0*/  ISETP.GE.AND P0, PT, R117, RZ, PT ;  /* 0x000000ff7500720c */ /* 0x000fe20003f06270 */
[----:B------:R-:W-:-:S02]  /*bed0*/  IMAD.MOV.U32 R6, RZ, RZ, R112 ;  /* 0x000000ffff067224 */ /* 0x000fc400078e0070 */
[----:B------:R-:W-:Y:S01]  /*bee0*/  IABS R118, R115 ;  /* 0x0000007300767213 */ /* 0x000fe20000000000 */
[----:B------:R-:W-:Y:S01]  /*bef0*/  VIADD R25, R10, 0x1ee ;  /* 0x000001ee0a197836 */ /* 0x000fe20000000000 */
[----:B------:R-:W-:Y:S01]  /*bf00*/  @!P2 IADD3 R110, R110, -R3, RZ ;  /* 0x800000036e6ea210 */ /* 0x000fe20007ffe0ff */
[----:B------:R-:W-:Y:S01]  /*bf10*/  @!P3 IMAD.MOV R6, RZ, RZ, -R6 ;  /* 0x000000ffff06b224 */ /* 0x000fe200078e0a06 */
[----:B------:R-:W-:Y:S01]  /*bf20*/  ISETP.GE.AND P2, PT, R111, RZ, PT ;  /* 0x000000ff6f00720c */ /* 0x000fe20003f46270 */
[----:B------:R-:W-:-:S04]  /*bf30*/  IMAD.HI.U32 R111, R5, R120, RZ ;  /* 0x00000078056f7227 */ /* 0x000fc800078e00ff */
[----:B-1----:R-:W-:Y:S01]  /*bf40*/  IMAD.MOV.U32 R2, RZ, RZ, R114 ;  /* 0x000000ffff027224 */ /* 0x002fe200078e0072 */
[----:B------:R-:W-:Y:S01]  /*bf50*/  IADD3 R111, -R111, RZ, RZ ;  /* 0x000000ff6f6f7210 */ /* 0x000fe20007ffe1ff */
[--C-:B------:R-:W-:Y:S02]  /*bf60*/  @!P6 IMAD.IADD R0, R0, 0x1, -R3.reuse ;  /* 0x000000010000e824 */ /* 0x100fe400078e0a03 */
[----:B------:R-:W-:Y:S01]  /*bf70*/  IMAD.HI.U32 R117, R5, R118, RZ ;  /* 0x0000007605757227 */ /* 0x000fe200078e00ff */
[----:B------:R-:W-:Y:S02]  /*bf80*/  @!P5 IADD3 R2, -R2, RZ, RZ ;  /* 0x000000ff0202d210 */ /* 0x000fe40007ffe1ff */
[----:B------:R-:W-:Y:S01]  /*bf90*/  ISETP.GT.U32.AND P6, PT, R3, R0, PT ;  /* 0x000000000300720c */ /* 0x000fe20003fc4070 */
[----:B------:R-:W-:Y:S01]  /*bfa0*/  @!P1 IMAD.IADD R4, R4, 0x1, -R3 ;  /* 0x0000000104049824 */ /* 0x000fe200078e0a03 */
[----:B------:R-:W-:Y:S01]  /*bfb0*/  ISETP.GE.AND P1, PT, R119, RZ, PT ;  /* 0x000000ff7700720c */ /* 0x000fe20003f26270 */
[----:B------:R-:W-:Y:S01]  /*bfc0*/  IMAD.HI.U32 R119, R5, R116, RZ ;  /* 0x0000007405777227 */ /* 0x000fe200078e00ff */
[----:B------:R1:W-:Y:S02]  /*bfd0*/  STL [R1+0x3ac], R2 ;  /* 0x0003ac0201007387 */ /* 0x0003e40000100800 */
[C---:B------:R-:W-:Y:S01]  /*bfe0*/  ISETP.GT.U32.AND P5, PT, R3.reuse, R4, PT ;  /* 0x000000040300720c */ /* 0x040fe20003fa4070 */
[----:B------:R-:W-:Y:S01]  /*bff0*/  IMAD.MOV R117, RZ, RZ, -R117 ;  /* 0x000000ffff757224 */ /* 0x000fe200078e0a75 */
[----:B------:R2:W-:Y:S01]  /*c000*/  STL [R1+0x3b0], R6 ;  /* 0x0003b00601007387 */ /* 0x0005e20000100800 */
[----:B------:R-:W-:-:S02]  /*c010*/  IMAD R120, R3, R111, R120 ;  /* 0x0000006f03787224 */ /* 0x000fc400078e0278 */
[----:B------:R-:W-:Y:S02]  /*c020*/  IMAD.MOV R119, RZ, RZ, -R119 ;  /* 0x000000ffff777224 */ /* 0x000fe400078e0a77 */
[C---:B------:R-:W-:Y:S01]  /*c030*/  IMAD R118, R3.reuse, R117, R118 ;  /* 0x0000007503767224 */ /* 0x040fe200078e0276 */
[----:B-1----:R-:W-:Y:S01]  /*c040*/  MOV R2, R110 ;  /* 0x0000006e00027202 */ /* 0x002fe20000000f00 */
[C---:B------:R-:W-:Y:S01]  /*c050*/  IMAD R110, R3.reuse, R119, R116 ;  /* 0x00000077036e7224 */ /* 0x040fe200078e0274 */
[C---:B------:R-:W-:Y:S01]  /*c060*/  ISETP.GT.U32.AND P3, PT, R3.reuse, R120, PT ;  /* 0x000000780300720c */ /* 0x040fe20003f64070 */
[----:B------:R-:W-:Y:S01]  /*c070*/  VIADD R117, R10, 0xe2 ;  /* 0x000000e20a757836 */ /* 0x000fe20000000000 */
[----:B------:R-:W-:Y:S01]  /*c080*/  @!P4 IADD3 R2, -R2, RZ, RZ ;  /* 0x000000ff0202c210 */ /* 0x000fe20007ffe1ff */
[----:B------:R-:W-:Y:S01]  /*c090*/  VIADD R119, R10, 0xe3 ;  /* 0x000000e30a777836 */ /* 0x000fe20000000000 */
[C---:B------:R-:W-:Y:S01]  /*c0a0*/  ISETP.GT.U32.AND P4, PT, R3.reuse, R118, PT ;  /* 0x000000760300720c */ /* 0x040fe20003f84070 */
[--C-:B------:R-:W-:Y:S01]  /*c0b0*/  @!P5 IMAD.IADD R4, R4, 0x1, -R3.reuse ;  /* 0x000000010404d824 */ /* 0x100fe200078e0a03 */
[----:B------:R-:W-:Y:S01]  /*c0c0*/  @!P6 IADD3 R0, R0, -R3, RZ ;  /* 0x800000030000e210 */ /* 0x000fe20007ffe0ff */
[----:B------:R1:W-:Y:S01]  /*c0d0*/  STL [R1+0x3b4], R2 ;  /* 0x0003b40201007387 */ /* 0x0003e20000100800 */
[----:B------:R-:W-:Y:S01]  /*c0e0*/  ISETP.GT.U32.AND P6, PT, R3, R110, PT ;  /* 0x0000006e0300720c */ /* 0x000fe20003fc4070 */
[----:B------:R-:W-:Y:S01]  /*c0f0*/  VIADD R24, R10, 0x1ef ;  /* 0x000001ef0a187836 */ /* 0x000fe20000000000 */
[----:B------:R-:W-:Y:S01]  /*c100*/  IABS R116, R117 ;  /* 0x0000007500747213 */ /* 0x000fe20000000000 */
[----:B--2---:R-:W-:Y:S01]  /*c110*/  IMAD.MOV.U32 R6, RZ, RZ, R0 ;  /* 0x000000ffff067224 */ /* 0x004fe200078e0000 */
[----:B------:R-:W-:Y:S01]  /*c120*/  IABS R114, R119 ;  /* 0x0000007700727213 */ /* 0x000fe20000000000 */
[----:B------:R-:W-:Y:S01]  /*c130*/  @!P3 IMAD.IADD R120, R120, 0x1, -R3 ;  /* 0x000000017878b824 */ /* 0x000fe200078e0a03 */
[----:B------:R-:W-:Y:S01]  /*c140*/  ISETP.GE.AND P5, PT, R115, RZ, PT ;  /* 0x000000ff7300720c */ /* 0x000fe20003fa6270 */
[----:B------:R-:W-:Y:S01]  /*c150*/  IMAD.HI.U32 R111, R5, R116, RZ ;  /* 0x00000074056f7227 */ /* 0x000fe200078e00ff */
[----:B------:R-:W-:-:S02]  /*c160*/  ISETP.GE.AND P3, PT, R113, RZ, PT ;  /* 0x000000ff7100720c */ /* 0x000fc40003f66270 */
[-C--:B------:R-:W-:Y:S01]  /*c170*/  @!P4 IADD3 R118, R118, -R3.reuse, RZ ;  /* 0x800000037676c210 */ /* 0x080fe20007ffe0ff */
[----:B-1----:R-:W-:Y:S01]  /*c180*/  IMAD.MOV.U32 R2, RZ, RZ, R4 ;  /* 0x000000ffff027224 */ /* 0x002fe200078e0004 */
[----:B------:R-:W-:Y:S01]  /*c190*/  ISETP.GT.U32.AND P4, PT, R3, R120, PT ;  /* 0x000000780300720c */ /* 0x000fe20003f84070 */
[----:B------:R-:W-:Y:S01]  /*c1a0*/  IMAD.HI.U32 R4, R5, R114, RZ ;  /* 0x0000007205047227 */ /* 0x000fe200078e00ff */
[----:B------:R-:W-:Y:S02]  /*c1b0*/  @!P6 IADD3 R110, R110, -R3, RZ ;  /* 0x800000036e6ee210 */ /* 0x000fe40007ffe0ff */
[C---:B------:R-:W-:Y:S01]  /*c1c0*/  ISETP.GT.U32.AND P6, PT, R3.reuse, R118, PT ;  /* 0x000000760300720c */ /* 0x040fe20003fc4070 */
[----:B------:R-:W-:Y:S02]  /*c1d0*/  IMAD.MOV R111, RZ, RZ, -R111 ;  /* 0x000000ffff6f7224 */ /* 0x000fe400078e0a6f */
[----:B------:R-:W-:Y:S02]  /*c1e0*/  IMAD.MOV R4, RZ, RZ, -R4 ;  /* 0x000000ffff047224 */ /* 0x000fe400078e0a04 */
[C---:B------:R-:W-:Y:S01]  /*c1f0*/  IMAD R116, R3.reuse, R111, R116 ;  /* 0x0000006f03747224 */ /* 0x040fe200078e0274 */
[----:B------:R-:W-:Y:S01]  /*c200*/  IADD3 R111, R10, 0xe5, RZ ;  /* 0x000000e50a6f7810 */ /* 0x000fe20007ffe0ff */
[----:B------:R-:W-:-:S02]  /*c210*/  IMAD R114, R3, R4, R114 ;  /* 0x0000000403727224 */ /* 0x000fc400078e0272 */
[----:B------:R-:W-:Y:S01]  /*c220*/  @!P4 IMAD.IADD R120, R120, 0x1, -R3 ;  /* 0x000000017878c824 */ /* 0x000fe200078e0a03 */
[C---:B------:R-:W-:Y:S01]  /*c230*/  ISETP.GT.U32.AND P4, PT, R3.reuse, R116, PT ;  /* 0x000000740300720c */ /* 0x040fe20003f84070 */
[----:B------:R-:W-:Y:S01]  /*c240*/  @!P0 IMAD.MOV R2, RZ, RZ, -R2 ;  /* 0x000000ffff028224 */ /* 0x000fe200078e0a02 */
[C---:B------:R-:W-:Y:S01]  /*c250*/  ISETP.GT.U32.AND P0, PT, R3.reuse, R110, PT ;  /* 0x0000006e0300720c */ /* 0x040fe20003f04070 */
[----:B------:R-:W-:Y:S01]  /*c260*/  VIADD R115, R10, 0xe4 ;  /* 0x000000e40a737836 */ /* 0x000fe20000000000 */
[----:B------:R-:W-:Y:S01]  /*c270*/  @!P6 IADD3 R118, R118, -R3, RZ ;  /* 0x800000037676e210 */ /* 0x000fe20007ffe0ff */
[----:B------:R-:W-:Y:S01]  /*c280*/  @!P2 IMAD.MOV R6, RZ, RZ, -R6 ;  /* 0x000000ffff06a224 */ /* 0x000fe200078e0a06 */
[----:B------:R-:W-:Y:S01]  /*c290*/  ISETP.GT.U32.AND P6, PT, R3, R114, PT ;  /* 0x000000720300720c */ /* 0x000fe20003fc4070 */
[----:B------:R1:W-:Y:S01]  /*c2a0*/  STL [R1+0x3b8], R2 ;  /* 0x0003b80201007387 */ /* 0x0003e20000100800 */
[----:B------:R-:W-:Y:S01]  /*c2b0*/  IABS R112, R115 ;  /* 0x0000007300707213 */ /* 0x000fe20000000000 */
[C---:B------:R-:W-:Y:S01]  /*c2c0*/  VIADD R113, R10.reuse, 0xe6 ;  /* 0x000000e60a717836 */ /* 0x040fe20000000000 */
[----:B------:R-:W-:Y:S01]  /*c2d0*/  IABS R4, R111 ;  /* 0x0000006f00047213 */ /* 0x000fe20000000000 */
[----:B------:R2:W-:Y:S01]  /*c2e0*/  STL [R1+0x3d4], R6 ;  /* 0x0003d40601007387 */ /* 0x0005e20000100800 */
[----:B------:R-:W-:Y:S01]  /*c2f0*/  VIADD R23, R10, 0x1f0 ;  /* 0x000001f00a177836 */ /* 0x000fe20000000000 */
[----:B------:R-:W-:Y:S01]  /*c300*/  @!P4 IADD3 R116, R116, -R3, RZ ;  /* 0x800000037474c210 */ /* 0x000fe20007ffe0ff */
[----:B------:R-:W-:Y:S01]  /*c310*/  IMAD.HI.U32 R121, R5, R112, RZ ;  /* 0x0000007005797227 */ /* 0x000fe200078e00ff */
[----:B------:R-:W-:-:S02]  /*c320*/  IABS R122, R113 ;  /* 0x00000071007a7213 */ /* 0x000fc40000000000 */
[----:B------:R-:W-:Y:S01]  /*c330*/  ISETP.GE.AND P4, PT, R119, RZ, PT ;  /* 0x000000ff7700720c */ /* 0x000fe20003f86270 */
[----:B------:R-:W-:Y:S01]  /*c340*/  @!P0 IMAD.IADD R110, R110, 0x1, -R3 ;  /* 0x000000016e6e8824 */ /* 0x000fe200078e0a03 */
[----:B------:R-:W-:Y:S01]  /*c350*/  @!P6 IADD3 R114, R114, -R3, RZ ;  /* 0x800000037272e210 */ /* 0x000fe20007ffe0ff */
[----:B-1----:R-:W-:Y:S01]  /*c360*/  IMAD.MOV.U32 R2, RZ, RZ, R120 ;  /* 0x000000ffff027224 */ /* 0x002fe200078e0078 */
[----:B------:R-:W-:Y:S01]  /*c370*/  ISETP.GE.AND P0, PT, R117, RZ, PT ;  /* 0x000000ff7500720c */ /* 0x000fe20003f06270 */
[----:B------:R-:W-:Y:S01]  /*c380*/  IMAD.HI.U32 R117, R5, R4, RZ ;  /* 0x0000000405757227 */ /* 0x000fe200078e00ff */
[C---:B------:R-:W-:Y:S02]  /*c390*/  ISETP.GT.U32.AND P6, PT, R3.reuse, R116, PT ;  /* 0x000000740300720c */ /* 0x040fe40003fc4070 */
[----:B--2---:R-:W-:Y:S01]  /*c3a0*/  MOV R6, R118 ;  /* 0x0000007600067202 */ /* 0x004fe20000000f00 */
[----:B------:R-:W-:Y:S01]  /*c3b0*/  IMAD.MOV R121, RZ, RZ, -R121 ;  /* 0x000000ffff797224 */ /* 0x000fe200078e0a79 */
[----:B------:R-:W-:Y:S01]  /*c3c0*/  ISETP.GT.U32.AND P2, PT, R3, R114, PT ;  /* 0x000000720300720c */ /* 0x000fe20003f44070 */
[----:B------:R-:W-:Y:S01]  /*c3d0*/  IMAD.MOV R0, RZ, RZ, -R117 ;  /* 0x000000ffff007224 */ /* 0x000fe200078e0a75 */
[----:B------:R-:W-:Y:S01]  /*c3e0*/  @!P5 IADD3 R6, -R6, RZ, RZ ;  /* 0x000000ff0606d210 */ /* 0x000fe20007ffe1ff */
[----:B------:R-:W-:Y:S01]  /*c3f0*/  @!P1 IMAD.MOV R2, RZ, RZ, -R2 ;  /* 0x000000ffff029224 */ /* 0x000fe200078e0a02 */
[----:B------:R-:W-:Y:S01]  /*c400*/  ISETP.GE.AND P5, PT, R115, RZ, PT ;  /* 0x000000ff7300720c */ /* 0x000fe20003fa6270 */
[----:B------:R-:W-:-:S02]  /*c410*/  IMAD R112, R3, R121, R112 ;  /* 0x0000007903707224 */ /* 0x000fc400078e0270 */
[C---:B------:R-:W-:Y:S01]  /*c420*/  IMAD R4, R3.reuse, R0, R4 ;  /* 0x0000000003047224 */ /* 0x040fe200078e0204 */
[----:B------:R1:W-:Y:S01]  /*c430*/  STL [R1+0x3d8], R2 ;  /* 0x0003d80201007387 */ /* 0x0003e20000100800 */
[--C-:B------:R-:W-:Y:S01]  /*c440*/  @!P6 IMAD.IADD R116, R116, 0x1, -R3.reuse ;  /* 0x000000017474e824 */ /* 0x100fe200078e0a03 */
[C---:B------:R-:W-:Y:S01]  /*c450*/  ISETP.GT.U32.AND P1, PT, R3.reuse, R112, PT ;  /* 0x000000700300720c */ /* 0x040fe20003f24070 */
[----:B------:R-:W-:Y:S01]  /*c460*/  VIADD R0, R10, 0xe7 ;  /* 0x000000e70a007836 */ /* 0x000fe20000000000 */
[----:B------:R-:W-:Y:S01]  /*c470*/  ISETP.GT.U32.AND P6, PT, R3, R4, PT ;  /* 0x000000040300720c */ /* 0x000fe20003fc4070 */
[----:B------:R-:W-:Y:S01]  /*c480*/  STL [R1+0x3f8], R6 ;  /* 0x0003f80601007387 */ /* 0x000fe20000100800 */
[----:B------:R-:W-:Y:S01]  /*c490*/  @!P2 IMAD.IADD R114, R114, 0x1, -R3 ;  /* 0x000000017272a824 */ /* 0x000fe200078e0a03 */
[----:B------:R-:W-:Y:S01]  /*c4a0*/  ISETP.GE.AND P2, PT, R113, RZ, PT ;  /* 0x000000ff7100720c */ /* 0x000fe20003f46270 */
[----:B------:R-:W-:Y:S01]  /*c4b0*/  VIADD R113, R10, 0xe9 ;  /* 0x000000e90a717836 */ /* 0x000fe20000000000 */
[----:B------:R-:W-:Y:S01]  /*c4c0*/  IABS R121, R0 ;  /* 0x0000000000797213 */ /* 0x000fe20000000000 */
[----:B-1----:R-:W-:-:S02]  /*c4d0*/  IMAD.MOV.U32 R2, RZ, RZ, R110 ;  /* 0x000000ffff027224 */ /* 0x002fc400078e006e */
[----:B------:R-:W-:Y:S01]  /*c4e0*/  IMAD.HI.U32 R110, R5, R122, RZ ;  /* 0x0000007a056e7227 */ /* 0x000fe200078e00ff */
[----:B------:R-:W-:Y:S02]  /*c4f0*/  IABS R117, R113 ;  /* 0x0000007100757213 */ /* 0x000fe40000000000 */
[----:B------:R-:W-:Y:S01]  /*c500*/  @!P1 IADD3 R112, R112, -R3, RZ ;  /* 0x8000000370709210 */ /* 0x000fe20007ffe0ff */
[----:B------:R-:W-:Y:S01]  /*c510*/  @!P3 IMAD.MOV R2, RZ, RZ, -R2 ;  /* 0x000000ffff02b224 */ /* 0x000fe200078e0a02 */
[----:B------:R-:W-:Y:S01]  /*c520*/  ISETP.GE.AND P3, PT, R111, RZ, PT ;  /* 0x000000ff6f00720c */ /* 0x000fe20003f66270 */
[----:B------:R-:W-:Y:S01]  /*c530*/  @!P6 IMAD.IADD R4, R4, 0x1, -R3 ;  /* 0x000000010404e824 */ /* 0x000fe200078e0a03 */
[----:B------:R-:W-:Y:S01]  /*c540*/  IADD3 R110, -R110, RZ, RZ ;  /* 0x000000ff6e6e7210 */ /* 0x000fe20007ffe1ff */
[----:B------:R-:W-:Y:S01]  /*c550*/  IMAD.HI.U32 R111, R5, R121, RZ ;  /* 0x00000079056f7227 */ /* 0x000fe200078e00ff */
[----:B------:R1:W-:Y:S01]  /*c560*/  STL [R1+0x404], R2 ;  /* 0x0004040201007387 */ /* 0x0003e20000100800 */
[----:B------:R-:W-:-:S02]  /*c570*/  ISETP.GT.U32.AND P6, PT, R3, R112, PT ;  /* 0x000000700300720c */ /* 0x000fc40003fc4070 */
[C---:B------:R-:W-:Y:S01]  /*c580*/  IMAD R122, R3.reuse, R110, R122 ;  /* 0x0000006e037a7224 */ /* 0x040fe200078e027a */
[----:B------:R-:W-:Y:S01]  /*c590*/  ISETP.GE.AND P1, PT, R0, RZ, PT ;  /* 0x000000ff0000720c */ /* 0x000fe20003f26270 */
[----:B------:R-:W-:Y:S01]  /*c5a0*/  IMAD.MOV R111, RZ, RZ, -R111 ;  /* 0x000000ffff6f7224 */ /* 0x000fe200078e0a6f */
[C---:B------:R-:W-:Y:S01]  /*c5b0*/  IADD3 R0, R10.reuse, 0xea, RZ ;  /* 0x000000ea0a007810 */ /* 0x040fe20007ffe0ff */
[----:B------:R-:W-:Y:S02]  /*c5c0*/  VIADD R110, R10, 0xe8 ;  /* 0x000000e80a6e7836 */ /* 0x000fe40000000000 */
[----:B------:R-:W-:Y:S01]  /*c5d0*/  IMAD R121, R3, R111, R121 ;  /* 0x0000006f03797224 */ /* 0x000fe200078e0279 */
[----:B------:R-:W-:Y:S01]  /*c5e0*/  IABS R119, R0 ;  /* 0x0000000000777213 */ /* 0x000fe20000000000 */
[----:B-1----:R-:W-:Y:S01]  /*c5f0*/  IMAD.MOV.U32 R2, RZ, RZ, R116 ;  /* 0x000000ffff027224 */ /* 0x002fe200078e0074 */
[----:B------:R-:W-:Y:S01]  /*c600*/  IABS R120, R110 ;  /* 0x0000006e00787213 */ /* 0x000fe20000000000 */
[----:B------:R-:W-:-:S03]  /*c610*/  IMAD.HI.U32 R111, R5, R117, RZ ;  /* 0x00000075056f7227 */ /* 0x000fc600078e00ff */
[----:B------:R-:W-:Y:S01]  /*c620*/  @!P0 IADD3 R2, -R2, RZ, RZ ;  /* 0x000000ff02028210 */ /* 0x000fe20007ffe1ff */
[----:B------:R-:W-:Y:S01]  /*c630*/  @!P6 IMAD.IADD R112, R112, 0x1, -R3 ;  /* 0x000000017070e824 */ /* 0x000fe200078e0a03 */
[C---:B------:R-:W-:Y:S01]  /*c640*/  ISETP.GT.U32.AND P6, PT, R3.reuse, R121, PT ;  /* 0x000000790300720c */ /* 0x040fe20003fc4070 */
[----:B------:R-:W-:Y:S01]  /*c650*/  IMAD.MOV R111, RZ, RZ, -R111 ;  /* 0x000000ffff6f7224 */ /* 0x000fe200078e0a6f */
[C---:B------:R-:W-:Y:S01]  /*c660*/  ISETP.GT.U32.AND P0, PT, R3.reuse, R4, PT ;  /* 0x000000040300720c */ /* 0x040fe20003f04070 */
[----:B------:R1:W-:Y:S01]  /*c670*/  STL [R1+0x414], R2 ;  /* 0x0004140201007387 */ /* 0x0003e20000100800 */
[C---:B------:R-:W-:Y:S02]  /*c680*/  VIADD R118, R10.reuse, 0xed ;  /* 0x000000ed0a767836 */ /* 0x040fe40000000000 */
[----:B------:R-:W-:Y:S02]  /*c690*/  IMAD R117, R3, R111, R117 ;  /* 0x0000006f03757224 */ /* 0x000fe400078e0275 */
[C---:B------:R-:W-:Y:S01]  /*c6a0*/  VIADD R111, R10.reuse, 0xeb ;  /* 0x000000eb0a6f7836 */ /* 0x040fe20000000000 */
[----:B------:R-:W-:Y:S01]  /*c6b0*/  IABS R115, R118 ;  /* 0x0000007600737213 */ /* 0x000fe20000000000 */
[----:B------:R-:W-:-:S02]  /*c6c0*/  VIADD R21, R10, 0x1f2 ;  /* 0x000001f20a157836 */ /* 0x000fc40000000000 */
[----:B------:R-:W-:Y:S02]  /*c6d0*/  VIADD R19, R10, 0x1f4 ;  /* 0x000001f40a137836 */ /* 0x000fe40000000000 */
[----:B-1----:R-:W-:Y:S02]  /*c6e0*/  IMAD.MOV.U32 R2, RZ, RZ, R114 ;  /* 0x000000ffff027224 */ /* 0x002fe400078e0072 */
[----:B------:R-:W-:-:S03]  /*c6f0*/  IMAD.HI.U32 R114, R5, R120, RZ ;  /* 0x0000007805727227 */ /* 0x000fc600078e00ff */
[----:B------:R-:W-:Y:S01]  /*c700*/  @!P4 IADD3 R2, -R2, RZ, RZ ;  /* 0x000000ff0202c210 */ /* 0x000fe20007ffe1ff */
[--C-:B------:R-:W-:Y:S01]  /*c710*/  @!P6 IMAD.IADD R121, R121, 0x1, -R3.reuse ;  /* 0x000000017979e824 */ /* 0x100fe200078e0a03 */
[----:B------:R-:W-:Y:S01]  /*c720*/  ISETP.GT.U32.AND P4, PT, R3, R122, PT ;  /* 0x0000007a0300720c */ /* 0x000fe20003f84070 */
[----:B------:R-:W-:Y:S01]  /*c730*/  @!P0 IMAD.IADD R4, R4, 0x1, -R3 ;  /* 0x0000000104048824 */ /* 0x000fe200078e0a03 */
[----:B------:R-:W-:Y:S01]  /*c740*/  IADD3 R114, -R114, RZ, RZ ;  /* 0x000000ff72727210 */ /* 0x000fe20007ffe1ff */
[----:B------:R1:W-:Y:S01]  /*c750*/  STL [R1+0x4d8], R2 ;  /* 0x0004d80201007387 */ /* 0x0003e20000100800 */
[----:B------:R-:W-:Y:S01]  /*c760*/  ISETP.GE.AND P0, PT, R110, RZ, PT ;  /* 0x000000ff6e00720c */ /* 0x000fe20003f06270 */
[----:B------:R-:W-:-:S04]  /*c770*/  IMAD.HI.U32 R110, R5, R119, RZ ;  /* 0x00000077056e7227 */ /* 0x000fc800078e00ff */
[C---:B------:R-:W-:Y:S02]  /*c780*/  IMAD R120, R3.reuse, R114, R120 ;  /* 0x0000007203787224 */ /* 0x040fe400078e0278 */
[----:B------:R-:W-:Y:S02]  /*c790*/  IMAD.MOV R110, RZ, RZ, -R110 ;  /* 0x000000ffff6e7224 */ /* 0x000fe400078e0a6e */
[----:B------:R-:W-:Y:S01]  /*c7a0*/  @!P4 IMAD.IADD R122, R122, 0x1, -R3 ;  /* 0x000000017a7ac824 */ /* 0x000fe200078e0a03 */
[----:B-1----:R-:W-:Y:S01]  /*c7b0*/  MOV R2, R112 ;  /* 0x0000007000027202 */ /* 0x002fe20000000f00 */
[----:B------:R-:W-:Y:S01]  /*c7c0*/  IMAD R119, R3, R110, R119 ;  /* 0x0000006e03777224 */ /* 0x000fe200078e0277 */
[----:B------:R-:W-:Y:S01]  /*c7d0*/  ISETP.GE.AND P4, PT, R113, RZ, PT ;  /* 0x000000ff7100720c */ /* 0x000fe20003f86270 */
[----:B------:R-:W-:Y:S01]  /*c7e0*/  VIADD R16, R10, 0x1fb ;  /* 0x000001fb0a107836 */ /* 0x000fe20000000000 */
[----:B------:R-:W-:Y:S01]  /*c7f0*/  @!P5 IADD3 R2, -R2, RZ, RZ ;  /* 0x000000ff0202d210 */ /* 0x000fe20007ffe1ff */
[----:B------:R-:W-:Y:S01]  /*c800*/  VIADD R12, R10, 0x1fd ;  /* 0x000001fd0a0c7836 */ /* 0x000fe20000000000 */
[----:B------:R-:W-:-:S02]  /*c810*/  ISETP.GT.U32.AND P6, PT, R3, R122, PT ;  /* 0x0000007a0300720c */ /* 0x000fc40003fc4070 */
[----:B------:R-:W-:Y:S01]  /*c820*/  ISETP.GT.U32.AND P5, PT, R3, R121, PT ;  /* 0x000000790300720c */ /* 0x000fe20003fa4070 */
[----:B------:R1:W-:Y:S01]  /*c830*/  STL [R1+0x658], R2 ;  /* 0x0006580201007387 */ /* 0x0003e20000100800 */
[----:B------:R-:W-:Y:S02]  /*c840*/  IABS R113, R111 ;  /* 0x0000006f00717213 */ /* 0x000fe40000000000 */
[----:B------:R-:W-:-:S03]  /*c850*/  IADD3 R110, R10, 0xee, RZ ;  /* 0x000000ee0a6e7810 */ /* 0x000fc60007ffe0ff */
[----:B------:R-:W-:Y:S01]  /*c860*/  IMAD.HI.U32 R116, R5, R113, RZ ;  /* 0x0000007105747227 */ /* 0x000fe200078e00ff */
[----:B------:R-:W-:-:S03]  /*c870*/  IABS R114, R110 ;  /* 0x0000006e00727213 */ /* 0x000fc60000000000 */
[----:B-1----:R-:W-:Y:S01]  /*c880*/  IMAD.MOV.U32 R2, RZ, RZ, R4 ;  /* 0x000000ffff027224 */ /* 0x002fe200078e0004 */
[----:B------:R-:W-:Y:S01]  /*c890*/  IADD3 R4, R10, 0xec, RZ ;  /* 0x000000ec0a047810 */ /* 0x000fe20007ffe0ff */
[--C-:B------:R-:W-:Y:S01]  /*c8a0*/  @!P6 IMAD.IADD R122, R122, 0x1, -R3.reuse ;  /* 0x000000017a7ae824 */ /* 0x100fe200078e0a03 */
[C---:B------:R-:W-:Y:S01]  /*c8b0*/  ISETP.GT.U32.AND P6, PT, R3.reuse, R117, PT ;  /* 0x000000750300720c */ /* 0x040fe20003fc4070 */
[----:B------:R-:W-:Y:S01]  /*c8c0*/  @!P3 IMAD.MOV R2, RZ, RZ, -R2 ;  /* 0x000000ffff02b224 */ /* 0x000fe200078e0a02 */
[----:B------:R-:W-:Y:S01]  /*c8d0*/  ISETP.GT.U32.AND P3, PT, R3, R120, PT ;  /* 0x000000780300720c */ /* 0x000fe20003f64070 */
[----:B------:R-:W-:Y:S01]  /*c8e0*/  IMAD.MOV.U32 R6, RZ, RZ, R122 ;  /* 0x000000ffff067224 */ /* 0x000fe200078e007a */
[----:B------:R-:W-:Y:S01]  /*c8f0*/  IABS R112, R4 ;  /* 0x0000000400707213 */ /* 0x000fe20000000000 */
[----:B------:R-:W-:Y:S01]  /*c900*/  @!P5 IMAD.IADD R121, R121, 0x1, -R3 ;  /* 0x000000017979d824 */ /* 0x000fe200078e0a03 */
[----:B------:R-:W-:Y:S01]  /*c910*/  ISETP.GT.U32.AND P5, PT, R3, R119, PT ;  /* 0x000000770300720c */ /* 0x000fe20003fa4070 */
[----:B------:R-:W-:Y:S01]  /*c920*/  @!P2 IMAD.MOV R6, RZ, RZ, -R6 ;  /* 0x000000ffff06a224 */ /* 0x000fe200078e0a06 */
[----:B------:R1:W-:Y:S01]  /*c930*/  STL [R1+0x6a4], R2 ;  /* 0x0006a40201007387 */ /* 0x0003e20000100800 */
[----:B------:R-:W-:-:S03]  /*c940*/  IMAD.MOV R116, RZ, RZ, -R116 ;  /* 0x000000ffff747224 */ /* 0x000fc600078e0a74 */
[----:B------:R2:W-:Y:S01]  /*c950*/  STL [R1+0x670], R6 ;  /* 0x0006700601007387 */ /* 0x0005e20000100800 */
[-C--:B------:R-:W-:Y:S01]  /*c960*/  @!P6 IADD3 R117, R117, -R3.reuse, RZ ;  /* 0x800000037575e210 */ /* 0x080fe20007ffe0ff */
[C---:B------:R-:W-:Y:S01]  /*c970*/  IMAD R113, R3.reuse, R116, R113 ;  /* 0x0000007403717224 */ /* 0x040fe200078e0271 */
[----:B------:R-:W-:Y:S02]  /*c980*/  @!P3 IADD3 R120, R120, -R3, RZ ;  /* 0x800000037878b210 */ /* 0x000fe40007ffe0ff */
[----:B------:R-:W-:Y:S01]  /*c990*/  ISETP.GE.AND P3, PT, R0, RZ, PT ;  /* 0x000000ff0000720c */ /* 0x000fe20003f66270 */
[----:B------:R-:W-:Y:S01]  /*c9a0*/  IMAD.MOV.U32 R0, RZ, RZ, R115 ;  /* 0x000000ffff007224 */ /* 0x000fe200078e0073 */
[----:B------:R-:W-:Y:S01]  /*c9b0*/  ISETP.GT.U32.AND P6, PT, R3, R120, PT ;  /* 0x000000780300720c */ /* 0x000fe20003fc4070 */
[----:B------:R-:W-:Y:S01]  /*c9c0*/  IMAD.HI.U32 R115, R5, R112, RZ ;  /* 0x0000007005737227 */ /* 0x000fe200078e00ff */
[----:B------:R-:W-:Y:S02]  /*c9d0*/  ISETP.GT.U32.AND P2, PT, R3, R117, PT ;  /* 0x000000750300720c */ /* 0x000fe40003f44070 */
[----:B-1----:R-:W-:Y:S01]  /*c9e0*/  MOV R2, R121 ;  /* 0x0000007900027202 */ /* 0x002fe20000000f00 */
[----:B------:R-:W-:Y:S01]  /*c9f0*/  IMAD.MOV R115, RZ, RZ, -R115 ;  /* 0x000000ffff737224 */ /* 0x000fe200078e0a73 */
[----:B------:R-:W-:Y:S01]  /*ca00*/  IADD3 R121, R10, 0xf8, RZ ;  /* 0x000000f80a797810 */ /* 0x000fe20007ffe0ff */
[--C-:B------:R-:W-:Y:S01]  /*ca10*/  @!P5 IMAD.IADD R119, R119, 0x1, -R3.reuse ;  /* 0x000000017777d824 */ /* 0x100fe200078e0a03 */
[----:B------:R-:W-:Y:S01]  /*ca20*/  @!P1 IADD3 R2, -R2, RZ, RZ ;  /* 0x000000ff02029210 */ /* 0x000fe20007ffe1ff */
[----:B------:R-:W-:Y:S01]  /*ca30*/  IMAD R112, R3, R115, R112 ;  /* 0x0000007303707224 */ /* 0x000fe200078e0270 */
[----:B------:R-:W-:Y:S01]  /*ca40*/  ISETP.GE.AND P1, PT, R111, RZ, PT ;  /* 0x000000ff6f00720c */ /* 0x000fe20003f26270 */
[----:B------:R-:W-:Y:S01]  /*ca50*/  IMAD.HI.U32 R116, R5, R0, RZ ;  /* 0x0000000005747227 */ /* 0x000fe200078e00ff */
[C---:B------:R-:W-:Y:S01]  /*ca60*/  ISETP.GT.U32.AND P5, PT, R3.reuse, R119, PT ;  /* 0x000000770300720c */ /* 0x040fe20003fa4070 */
[----:B------:R1:W-:Y:S01]  /*ca70*/  STL [R1+0x67c], R2 ;  /* 0x00067c0201007387 */ /* 0x0003e20000100800 */
[----:B------:R-:W-:Y:S01]  /*ca80*/  IADD3 R115, R10, 0xef, RZ ;  /* 0x000000ef0a737810 */ /* 0x000fe20007ffe0ff */
[--C-:B------:R-:W-:Y:S01]  /*ca90*/  @!P6 IMAD.IADD R120, R120, 0x1, -R3.reuse ;  /* 0x000000017878e824 */ /* 0x100fe200078e0a03 */
[----:B------:R-:W-:Y:S01]  /*caa0*/  ISETP.GT.U32.AND P6, PT, R3, R113, PT ;  /* 0x000000710300720c */ /* 0x000fe20003fc4070 */
[----:B------:R-:W-:Y:S01]  /*cab0*/  @!P2 IMAD.IADD R117, R117, 0x1, -R3 ;  /* 0x000000017575a824 */ /* 0x000fe200078e0a03 */
[----:B------:R-:W-:Y:S01]  /*cac0*/  ISETP.GT.U32.AND P2, PT, R3, R112, PT ;  /* 0x000000700300720c */ /* 0x000fe20003f44070 */
[----:B------:R-:W-:-:S03]  /*cad0*/  IMAD.HI.U32 R111, R5, R114, RZ ;  /* 0x00000072056f7227 */ /* 0x000fc600078e00ff */
[----:B--2---:R-:W-:Y:S01]  /*cae0*/  MOV R6, R117 ;  /* 0x0000007500067202 */ /* 0x004fe20000000f00 */
[----:B------:R-:W-:Y:S01]  /*caf0*/  IMAD.MOV R116, RZ, RZ, -R116 ;  /* 0x000000ffff747224 */ /* 0x000fe200078e0a74 */
[----:B-1----:R-:W-:Y:S01]  /*cb00*/  MOV R2, R120 ;  /* 0x0000007800027202 */ /* 0x002fe20000000f00 */
[--C-:B------:R-:W-:Y:S01]  /*cb10*/  @!P5 IMAD.IADD R119, R119, 0x1, -R3.reuse ;  /* 0x000000017777d824 */ /* 0x100fe200078e0a03 */
[----:B------:R-:W-:Y:S01]  /*cb20*/  IADD3 R111, -R111, RZ, RZ ;  /* 0x000000ff6f6f7210 */ /* 0x000fe20007ffe1ff */
[----:B------:R-:W-:Y:S01]  /*cb30*/  IMAD R0, R3, R116, R0 ;  /* 0x0000007403007224 */ /* 0x000fe200078e0200 */
[----:B------:R-:W-:Y:S01]  /*cb40*/  ISETP.GE.AND P5, PT, R4, RZ, PT ;  /* 0x000000ff0400720c */ /* 0x000fe20003fa6270 */
[--C-:B------:R-:W-:Y:S01]  /*cb50*/  @!P6 IMAD.IADD R113, R113, 0x1, -R3.reuse ;  /* 0x000000017171e824 */ /* 0x100fe200078e0a03 */
[----:B------:R-:W-:Y:S01]  /*cb60*/  IABS R116, R115 ;  /* 0x0000007300747213 */ /* 0x000fe20000000000 */
[----:B------:R-:W-:Y:S01]  /*cb70*/  @!P2 IMAD.IADD R112, R112, 0x1, -R3 ;  /* 0x000000017070a824 */ /* 0x000fe200078e0a03 */
[C---:B------:R-:W-:Y:S01]  /*cb80*/  ISETP.GT.U32.AND P6, PT, R3.reuse, R0, PT ;  /* 0x000000000300720c */ /* 0x040fe20003fc4070 */
[----:B------:R-:W-:Y:S01]  /*cb90*/  @!P0 IMAD.MOV R2, RZ, RZ, -R2 ;  /* 0x000000ffff028224 */ /* 0x000fe200078e0a02 */
[C---:B------:R-:W-:Y:S01]  /*cba0*/  ISETP.GT.U32.AND P2, PT, R3.reuse, R113, PT ;  /* 0x000000710300720c */ /* 0x040fe20003f44070 */
[----:B------:R-:W-:Y:S01]  /*cbb0*/  VIADD R4, R10, 0xf0 ;  /* 0x000000f00a047836 */ /* 0x000fe20000000000 */
[C---:B------:R-:W-:Y:S01]  /*cbc0*/  ISETP.GT.U32.AND P0, PT, R3.reuse, R112, PT ;  /* 0x000000700300720c */ /* 0x040fe20003f04070 */
[----:B------:R-:W-:Y:S01]  /*cbd0*/  @!P4 IMAD.MOV R6, RZ, RZ, -R6 ;  /* 0x000000ffff06c224 */ /* 0x000fe200078e0a06 */
[----:B------:R1:W-:Y:S01]  /*cbe0*/  STL [R1+0x680], R2 ;  /* 0x0006800201007387 */ /* 0x0003e20000100800 */
[----:B------:R-:W-:Y:S01]  /*cbf0*/  IMAD R114, R3, R111, R114 ;  /* 0x0000006f03727224 */ /* 0x000fe200078e0272 */
[----:B------:R-:W-:Y:S01]  /*cc00*/  IABS R111, R4 ;  /* 0x00000004006f7213 */ /* 0x000fe20000000000 */
[----:B------:R-:W-:Y:S01]  /*cc10*/  IMAD.HI.U32 R117, R5, R116, RZ ;  /* 0x0000007405757227 */ /* 0x000fe200078e00ff */
[----:B------:R-:W-:Y:S02]  /*cc20*/  STL [R1+0x6a0], R6 ;  /* 0x0006a00601007387 */ /* 0x000fe40000100800 */
[----:B------:R-:W-:Y:S01]  /*cc30*/  ISETP.GT.U32.AND P4, PT, R3, R114, PT ;  /* 0x000000720300720c */ /* 0x000fe20003f84070 */
[----:B------:R-:W-:Y:S01]  /*cc40*/  IMAD.MOV R117, RZ, RZ, -R117 ;  /* 0x000000ffff757224 */ /* 0x000fe200078e0a75 */
[-C--:B------:R-:W-:Y:S01]  /*cc50*/  @!P6 IADD3 R0, R0, -R3.reuse, RZ ;  /* 0x800000030000e210 */ /* 0x080fe20007ffe0ff */
[----:B------:R-:W-:Y:S01]  /*cc60*/  VIADD R120, R10, 0xf9 ;  /* 0x000000f90a787836 */ /* 0x000fe20000000000 */
[----:B------:R-:W-:Y:S01]  /*cc70*/  @!P2 IADD3 R113, R113, -R3, RZ ;  /* 0x800000037171a210 */ /* 0x000fe20007ffe0ff */
[----:B-1----:R-:W-:Y:S01]  /*cc80*/  IMAD.MOV.U32 R2, RZ, RZ, R119 ;  /* 0x000000ffff027224 */ /* 0x002fe200078e0077 */
[----:B------:R-:W-:Y:S01]  /*cc90*/  ISETP.GE.AND P2, PT, R110, RZ, PT ;  /* 0x000000ff6e00720c */ /* 0x000fe20003f46270 */
[----:B------:R-:W-:Y:S01]  /*cca0*/  @!P0 IMAD.IADD R112, R112, 0x1, -R3 ;  /* 0x0000000170708824 */ /* 0x000fe200078e0a03 */
[----:B------:R-:W-:Y:S01]  /*ccb0*/  ISETP.GT.U32.AND P6, PT, R3, R0, PT ;  /* 0x000000000300720c */ /* 0x000fe20003fc4070 */
[----:B------:R-:W-:Y:S01]  /*ccc0*/  @!P3 IMAD.MOV R2, RZ, RZ, -R2 ;  /* 0x000000ffff02b224 */ /* 0x000fe200078e0a02 */
[----:B------:R-:W-:Y:S01]  /*ccd0*/  ISETP.GE.AND P3, PT, R118, RZ, PT ;  /* 0x000000ff7600720c */ /* 0x000fe20003f66270 */
[----:B------:R-:W-:Y:S01]  /*cce0*/  IMAD.HI.U32 R118, R5, R111, RZ ;  /* 0x0000006f05767227 */ /* 0x000fe200078e00ff */
[----:B------:R-:W-:-:S02]  /*ccf0*/  ISETP.GE.AND P0, PT, R115, RZ, PT ;  /* 0x000000ff7300720c */ /* 0x000fc40003f06270 */
[----:B------:R1:W-:Y:S01]  /*cd00*/  STL [R1+0x684], R2 ;  /* 0x0006840201007387 */ /* 0x0003e20000100800 */
[----:B------:R-:W-:Y:S01]  /*cd10*/  IMAD.MOV R118, RZ, RZ, -R118 ;  /* 0x000000ffff767224 */ /* 0x000fe200078e0a76 */
[----:B------:R-:W-:Y:S01]  /*cd20*/  @!P4 IADD3 R114, R114, -R3, RZ ;  /* 0x800000037272c210 */ /* 0x000fe20007ffe0ff */
[C---:B------:R-:W-:Y:S01]  /*cd30*/  IMAD R110, R3.reuse, R117, R116 ;  /* 0x00000075036e7224 */ /* 0x040fe200078e0274 */
[C---:B------:R-:W-:Y:S01]  /*cd40*/  IADD3 R115, R10.reuse, 0xf5, RZ ;  /* 0x000000f50a737810 */ /* 0x040fe20007ffe0ff */
[C---:B------:R-:W-:Y:S01]  /*cd50*/  IMAD R111, R3.reuse, R118, R111 ;  /* 0x00000076036f7224 */ /* 0x040fe200078e026f */
[C---:B------:R-:W-:Y:S01]  /*cd60*/  ISETP.GT.U32.AND P4, PT, R3.reuse, R114, PT ;  /* 0x000000720300720c */ /* 0x040fe20003f84070 */
[----:B------:R-:W-:Y:S01]  /*cd70*/  VIADD R116, R10, 0xf2 ;  /* 0x000000f20a747836 */ /* 0x000fe20000000000 */
[----:B------:R-:W-:Y:S01]  /*cd80*/  @!P6 IADD3 R0, R0, -R3, RZ ;  /* 0x800000030000e210 */ /* 0x000fe20007ffe0ff */
[----:B-1----:R-:W-:Y:S01]  /*cd90*/  IMAD.MOV.U32 R2, RZ, RZ, R113 ;  /* 0x000000ffff027224 */ /* 0x002fe200078e0071 */
[----:B------:R-:W-:Y:S01]  /*cda0*/  ISETP.GE.AND P6, PT, R4, RZ, PT ;  /* 0x000000ff0400720c */ /* 0x000fe20003fc6270 */
[C---:B------:R-:W-:Y:S01]  /*cdb0*/  VIADD R113, R10.reuse, 0xf1 ;  /* 0x000000f10a717836 */ /* 0x040fe20000000000 */
[----:B------:R-:W-:Y:S01]  /*cdc0*/  IADD3 R4, R10, 0xf3, RZ ;  /* 0x000000f30a047810 */ /* 0x000fe20007ffe0ff */
[----:B------:R-:W-:Y:S01]  /*cdd0*/  @!P1 IMAD.MOV R2, RZ, RZ, -R2 ;  /* 0x000000ffff029224 */ /* 0x000fe200078e0a02 */
[----:B------:R-:W-:Y:S01]  /*cde0*/  ISETP.GT.U32.AND P1, PT, R3, R110, PT ;  /* 0x0000006e0300720c */ /* 0x000fe20003f24070 */
[----:B------:R-:W-:Y:S01]  /*cdf0*/  @!P3 IMAD.MOV R0, RZ, RZ, -R0 ;  /* 0x000000ffff00b224 */ /* 0x000fe200078e0a00 */
[----:B------:R-:W-:-:S02]  /*ce00*/  ISETP.GE.AND P3, PT, R113, RZ, PT ;  /* 0x000000ff7100720c */ /* 0x000fc40003f66270 */
[----:B------:R1:W-:Y:S01]  /*ce10*/  STL [R1+0x688], R2 ;  /* 0x0006880201007387 */ /* 0x0003e20000100800 */
[----:B------:R-:W-:Y:S01]  /*ce20*/  @!P4 IMAD.IADD R114, R114, 0x1, -R3 ;  /* 0x000000017272c824 */ /* 0x000fe200078e0a03 */
[----:B------:R-:W-:Y:S02]  /*ce30*/  ISETP.GE.AND P4, PT, R116, RZ, PT ;  /* 0x000000ff7400720c */ /* 0x000fe40003f86270 */
[----:B------:R-:W-:Y:S02]  /*ce40*/  IABS R116, R116 ;  /* 0x0000007400747213 */ /* 0x000fe40000000000 */
[----:B------:R-:W-:-:S03]  /*ce50*/  IABS R118, R121 ;  /* 0x0000007900767213 */ /* 0x000fc60000000000 */
[----:B------:R-:W-:Y:S02]  /*ce60*/  @!P1 IMAD.IADD R110, R110, 0x1, -R3 ;  /* 0x000000016e6e9824 */ /* 0x000fe400078e0a03 */
[----:B-1----:R-:W-:Y:S01]  /*ce70*/  IMAD.MOV.U32 R2, RZ, RZ, R112 ;  /* 0x000000ffff027224 */ /* 0x002fe200078e0070 */
[----:B------:R-:W-:Y:S02]  /*ce80*/  IABS R112, R113 ;  /* 0x0000007100707213 */ /* 0x000fe40000000000 */
[----:B------:R-:W-:Y:S02]  /*ce90*/  ISETP.GT.U32.AND P1, PT, R3, R110, PT ;  /* 0x0000006e0300720c */ /* 0x000fe40003f24070 */
[----:B------:R-:W-:Y:S01]  /*cea0*/  @!P5 IADD3 R2, -R2, RZ, RZ ;  /* 0x000000ff0202d210 */ /* 0x000fe20007ffe1ff */
[----:B------:R-:W-:Y:S01]  /*ceb0*/  IMAD.HI.U32 R113, R5, R112, RZ ;  /* 0x0000007005717227 */ /* 0x000fe200078e00ff */
[----:B------:R-:W-:-:S03]  /*cec0*/  ISETP.GT.U32.AND P5, PT, R3, R111, PT ;  /* 0x0000006f0300720c */ /* 0x000fc60003fa4070 */
[----:B------:R1:W-:Y:S01]  /*ced0*/  STL [R1+0x68c], R2 ;  /* 0x00068c0201007387 */ /* 0x0003e20000100800 */
[----:B------:R-:W-:-:S03]  /*cee0*/  IMAD.MOV R113, RZ, RZ, -R113 ;  /* 0x000000ffff717224 */ /* 0x000fc600078e0a71 */
[----:B------:R2:W-:Y:S02]  /*cef0*/  STL [R1+0x698], R0 ;  /* 0x0006980001007387 */ /* 0x0005e40000100800 */
[----:B------:R-:W-:-:S04]  /*cf00*/  @!P1 IMAD.IADD R110, R110, 0x1, -R3 ;  /* 0x000000016e6e9824 */ /* 0x000fc800078e0a03 */
[----:B------:R-:W-:Y:S01]  /*cf10*/  @!P5 IADD3 R111, R111, -R3, RZ ;  /* 0x800000036f6fd210 */ /* 0x000fe20007ffe0ff */
[----:B-1----:R-:W-:Y:S02]  /*cf20*/  IMAD.MOV.U32 R2, RZ, RZ, R114 ;  /* 0x000000ffff027224 */ /* 0x002fe400078e0072 */
[----:B------:R-:W-:Y:S01]  /*cf30*/  IMAD.HI.U32 R114, R5, R116, RZ ;  /* 0x0000007405727227 */ /* 0x000fe200078e00ff */
[C---:B------:R-:W-:Y:S02]  /*cf40*/  ISETP.GT.U32.AND P5, PT, R3.reuse, R111, PT ;  /* 0x0000006f0300720c */ /* 0x040fe40003fa4070 */
[----:B------:R-:W-:Y:S01]  /*cf50*/  @!P2 IADD3 R2, -R2, RZ, RZ ;  /* 0x000000ff0202a210 */ /* 0x000fe20007ffe1ff */
[----:B------:R-:W-:Y:S01]  /*cf60*/  IMAD.MOV.U32 R6, RZ, RZ, R110 ;  /* 0x000000ffff067224 */ /* 0x000fe200078e006e */
[----:B--2---:R-:W-:Y:S02]  /*cf70*/  IABS R0, R4 ;  /* 0x0000000400007213 */ /* 0x004fe40000000000 */
[----:B------:R-:W-:Y:S01]  /*cf80*/  ISETP.GE.AND P2, PT, R4, RZ, PT ;  /* 0x000000ff0400720c */ /* 0x000fe20003f46270 */
[----:B------:R-:W-:Y:S01]  /*cf90*/  IMAD R4, R3, R113, R112 ;  /* 0x0000007103047224 */ /* 0x000fe200078e0270 */
[----:B------:R-:W-:Y:S01]  /*cfa0*/  IADD3 R114, -R114, RZ, RZ ;  /* 0x000000ff72727210 */ /* 0x000fe20007ffe1ff */
[----:B------:R1:W-:Y:S01]  /*cfb0*/  STL [R1+0x69c], R2 ;  /* 0x00069c0201007387 */ /* 0x0003e20000100800 */
[----:B------:R-:W-:-:S02]  /*cfc0*/  VIADD R113, R10, 0xf4 ;  /* 0x000000f40a717836 */ /* 0x000fc40000000000 */
[----:B------:R-:W-:Y:S01]  /*cfd0*/  ISETP.GT.U32.AND P1, PT, R3, R4, PT ;  /* 0x000000040300720c */ /* 0x000fe20003f24070 */
[----:B------:R-:W-:Y:S02]  /*cfe0*/  @!P5 IMAD.IADD R111, R111, 0x1, -R3 ;  /* 0x000000016f6fd824 */ /* 0x000fe400078e0a03 */
[----:B------:R-:W-:Y:S01]  /*cff0*/  IMAD R116, R3, R114, R116 ;  /* 0x0000007203747224 */ /* 0x000fe200078e0274 */
[----:B------:R-:W-:Y:S01]  /*d000*/  IABS R117, R113 ;  /* 0x0000007100757213 */ /* 0x000fe20000000000 */
[----:B------:R-:W-:Y:S01]  /*d010*/  @!P0 IMAD.MOV R6, RZ, RZ, -R6 ;  /* 0x000000ffff068224 */ /* 0x000fe200078e0a06 */
[----:B------:R-:W-:Y:S01]  /*d020*/  ISETP.GE.AND P5, PT, R113, RZ, PT ;  /* 0x000000ff7100720c */ /* 0x000fe20003fa6270 */
[----:B-1----:R-:W-:Y:S02]  /*d030*/  IMAD.MOV.U32 R2, RZ, RZ, R111 ;  /* 0x000000ffff027224 */ /* 0x002fe400078e006f */
[----:B------:R-:W-:Y:S01]  /*d040*/  IMAD.HI.U32 R112, R5, R0, RZ ;  /* 0x0000000005707227 */ /* 0x000fe200078e00ff */
[----:B------:R1:W-:Y:S03]  /*d050*/  STL [R1+0x690], R6 ;  /* 0x0006900601007387 */ /* 0x0003e60000100800 */
[----:B------:R-:W-:Y:S01]  /*d060*/  @!P6 IMAD.MOV R2, RZ, RZ, -R2 ;  /* 0x000000ffff02e224 */ /* 0x000fe200078e0a02 */
[----:B------:R-:W-:Y:S01]  /*d070*/  ISETP.GT.U32.AND P6, PT, R3, R116, PT ;  /* 0x000000740300720c */ /* 0x000fe20003fc4070 */
[----:B------:R-:W-:Y:S01]  /*d080*/  IMAD.HI.U32 R110, R5, R117, RZ ;  /* 0x00000075056e7227 */ /* 0x000fe200078e00ff */
[----:B------:R-:W-:-:S02]  /*d090*/  @!P1 IADD3 R4, R4, -R3, RZ ;  /* 0x8000000304049210 */ /* 0x000fc40007ffe0ff */
[----:B------:R-:W-:Y:S01]  /*d0a0*/  ISETP.GE.AND P1, PT, R115, RZ, PT ;  /* 0x000000ff7300720c */ /* 0x000fe20003f26270 */
[----:B------:R-:W-:Y:S01]  /*d0b0*/  IMAD.MOV R112, RZ, RZ, -R112 ;  /* 0x000000ffff707224 */ /* 0x000fe200078e0a70 */
[C---:B------:R-:W-:Y:S01]  /*d0c0*/  ISETP.GT.U32.AND P0, PT, R3.reuse, R4, PT ;  /* 0x000000040300720c */ /* 0x040fe20003f04070 */
[----:B------:R2:W-:Y:S01]  /*d0d0*/  STL [R1+0x694], R2 ;  /* 0x0006940201007387 */ /* 0x0005e20000100800 */
[----:B------:R-:W-:Y:S01]  /*d0e0*/  IABS R115, R115 ;  /* 0x0000007300737213 */ /* 0x000fe20000000000 */
[----:B------:R-:W-:Y:S01]  /*d0f0*/  IMAD R0, R3, R112, R0 ;  /* 0x0000007003007224 */ /* 0x000fe200078e0200 */
[----:B------:R-:W-:Y:S01]  /*d100*/  IADD3 R110, -R110, RZ, RZ ;  /* 0x000000ff6e6e7210 */ /* 0x000fe20007ffe1ff */
[----:B------:R-:W-:Y:S02]  /*d110*/  VIADD R112, R10, 0xf6 ;  /* 0x000000f60a707836 */ /* 0x000fe40000000000 */
[----:B------:R-:W-:Y:S01]  /*d120*/  @!P6 IADD3 R116, R116, -R3, RZ ;  /* 0x800000037474e210 */ /* 0x000fe20007ffe0ff */
[----:B------:R-:W-:-:S02]  /*d130*/  IMAD.HI.U32 R111, R5, R115, RZ ;  /* 0x00000073056f7227 */ /* 0x000fc400078e00ff */
[----:B------:R-:W-:Y:S02]  /*d140*/  IABS R114, R112 ;  /* 0x0000007000727213 */ /* 0x000fe40000000000 */
[C---:B------:R-:W-:Y:S01]  /*d150*/  ISETP.GT.U32.AND P6, PT, R3.reuse, R116, PT ;  /* 0x000000740300720c */ /* 0x040fe20003fc4070 */
[----:B------:R-:W-:Y:S01]  /*d160*/  @!P0 IMAD.IADD R4, R4, 0x1, -R3 ;  /* 0x0000000104048824 */ /* 0x000fe200078e0a03 */
[C---:B------:R-:W-:Y:S01]  /*d170*/  ISETP.GT.U32.AND P0, PT, R3.reuse, R0, PT ;  /* 0x000000000300720c */ /* 0x040fe20003f04070 */
[----:B------:R-:W-:Y:S02]  /*d180*/  IMAD R117, R3, R110, R117 ;  /* 0x0000006e03757224 */ /* 0x000fe400078e0275 */
[----:B------:R-:W-:Y:S01]  /*d190*/  VIADD R110, R10, 0xf7 ;  /* 0x000000f70a6e7836 */ /* 0x000fe20000000000 */
[----:B-1----:R-:W-:Y:S01]  /*d1a0*/  MOV R6, R4 ;  /* 0x0000000400067202 */ /* 0x002fe20000000f00 */
[----:B------:R-:W-:Y:S02]  /*d1b0*/  IMAD.MOV R111, RZ, RZ, -R111 ;  /* 0x000000ffff6f7224 */ /* 0x000fe400078e0a6f */
[----:B------:R-:W-:Y:S01]  /*d1c0*/  IMAD.HI.U32 R122, R5, R114, RZ ;  /* 0x00000072057a7227 */ /* 0x000fe200078e00ff */
[----:B------:R-:W-:-:S02]  /*d1d0*/  IABS R113, R110 ;  /* 0x0000006e00717213 */ /* 0x000fc40000000000 */
[----:B------:R-:W-:Y:S01]  /*d1e0*/  @!P3 IADD3 R6, -R6, RZ, RZ ;  /* 0x000000ff0606b210 */ /* 0x000fe20007ffe1ff */
[C---:B------:R-:W-:Y:S01]  /*d1f0*/  IMAD R115, R3.reuse, R111, R115 ;  /* 0x0000006f03737224 */ /* 0x040fe200078e0273 */
[----:B------:R-:W-:Y:S01]  /*d200*/  IABS R111, R120 ;  /* 0x00000078006f7213 */ /* 0x000fe20000000000 */
[----:B------:R-:W-:Y:S01]  /*d210*/  @!P6 IMAD.IADD R116, R116, 0x1, -R3 ;  /* 0x000000017474e824 */ /* 0x000fe200078e0a03 */
[C---:B------:R-:W-:Y:S01]  /*d220*/  ISETP.GT.U32.AND P6, PT, R3.reuse, R117, PT ;  /* 0x000000750300720c */ /* 0x040fe20003fc4070 */
[----:B------:R-:W-:Y:S01]  /*d230*/  IMAD.MOV R122, RZ, RZ, -R122 ;  /* 0x000000ffff7a7224 */ /* 0x000fe200078e0a7a */
[----:B------:R-:W-:Y:S01]  /*d240*/  ISETP.GT.U32.AND P3, PT, R3, R115, PT ;  /* 0x000000730300720c */ /* 0x000fe20003f64070 */
[----:B------:R-:W-:Y:S01]  /*d250*/  IMAD.HI.U32 R119, R5, R113, RZ ;  /* 0x0000007105777227 */ /* 0x000fe200078e00ff */
[----:B------:R-:W-:Y:S01]  /*d260*/  @!P0 IADD3 R0, R0, -R3, RZ ;  /* 0x8000000300008210 */ /* 0x000fe20007ffe0ff */
[----:B------:R-:W-:Y:S02]  /*d270*/  STL [R1+0x678], R6 ;  /* 0x0006780601007387 */ /* 0x000fe40000100800 */
[C---:B------:R-:W-:Y:S01]  /*d280*/  IMAD R114, R3.reuse, R122, R114 ;  /* 0x0000007a03727224 */ /* 0x040fe200078e0272 */
[----:B------:R-:W-:Y:S01]  /*d290*/  ISETP.GT.U32.AND P0, PT, R3, R0, PT ;  /* 0x000000000300720c */ /* 0x000fe20003f04070 */
[----:B------:R-:W-:-:S02]  /*d2a0*/  IMAD.MOV R122, RZ, RZ, -R119 ;  /* 0x000000ffff7a7224 */ /* 0x000fc400078e0a77 */
[----:B--2---:R-:W-:Y:S02]  /*d2b0*/  IMAD.MOV.U32 R2, RZ, RZ, R116 ;  /* 0x000000ffff027224 */ /* 0x004fe400078e0074 */
[----:B------:R-:W-:Y:S02]  /*d2c0*/  IMAD R113, R3, R122, R113 ;  /* 0x0000007a03717224 */ /* 0x000fe400078e0271 */
[----:B------:R-:W-:Y:S02]  /*d2d0*/  @!P6 IMAD.IADD R117, R117, 0x1, -R3 ;  /* 0x000000017575e824 */ /* 0x000fe400078e0a03 */
[----:B------:R-:W-:Y:S01]  /*d2e0*/  IMAD.HI.U32 R4, R5, R111, RZ ;  /* 0x0000006f05047227 */ /* 0x000fe200078e00ff */
[----:B------:R-:W-:-:S03]  /*d2f0*/  ISETP.GT.U32.AND P6, PT, R3, R113, PT ;  /* 0x000000710300720c */ /* 0x000fc60003fc4070 */
[----:B------:R-:W-:Y:S01]  /*d300*/  @!P3 IMAD.IADD R115, R115, 0x1, -R3 ;  /* 0x000000017373b824 */ /* 0x000fe200078e0a03 */
[C---:B------:R-:W-:Y:S01]  /*d310*/  ISETP.GT.U32.AND P3, PT, R3.reuse, R117, PT ;  /* 0x000000750300720c */ /* 0x040fe20003f64070 */
[----:B------:R-:W-:Y:S01]  /*d320*/  @!P4 IMAD.MOV R2, RZ, RZ, -R2 ;  /* 0x000000ffff02c224 */ /* 0x000fe200078e0a02 */
[----:B------:R-:W-:Y:S01]  /*d330*/  ISETP.GT.U32.AND P4, PT, R3, R114, PT ;  /* 0x000000720300720c */ /* 0x000fe20003f84070 */
[----:B------:R-:W-:Y:S01]  /*d340*/  IMAD.HI.U32 R119, R5, R118, RZ ;  /* 0x0000007605777227 */ /* 0x000fe200078e00ff */
[-C--:B------:R-:W-:Y:S02]  /*d350*/  @!P0 IADD3 R0, R0, -R3.reuse, RZ ;  /* 0x8000000300008210 */ /* 0x080fe40007ffe0ff */
[----:B------:R-:W-:Y:S01]  /*d360*/  ISETP.GE.AND P0, PT, R112, RZ, PT ;  /* 0x000000ff7000720c */ /* 0x000fe20003f06270 */
[----:B------:R-:W-:Y:S01]  /*d370*/  IMAD.MOV R4, RZ, RZ, -R4 ;  /* 0x000000ffff047224 */ /* 0x000fe200078e0a04 */
[----:B------:R1:W-:Y:S01]  /*d380*/  STL [R1+0x674], R2 ;  /* 0x0006740201007387 */ /* 0x0003e20000100800 */
[----:B------:R-:W-:Y:S01]  /*d390*/  VIADD R116, R10, 0xfa ;  /* 0x000000fa0a747836 */ /* 0x000fe20000000000 */
[----:B------:R-:W-:Y:S01]  /*d3a0*/  @!P6 IADD3 R113, R113, -R3, RZ ;  /* 0x800000037171e210 */ /* 0x000fe20007ffe0ff */
[----:B------:R-:W-:-:S02]  /*d3b0*/  IMAD.MOV R119, RZ, RZ, -R119 ;  /* 0x000000ffff777224 */ /* 0x000fc400078e0a77 */
[C---:B------:R-:W-:Y:S01]  /*d3c0*/  IMAD R111, R3.reuse, R4, R111 ;  /* 0x00000004036f7224 */ /* 0x040fe200078e026f */
[----:B------:R-:W-:Y:S01]  /*d3d0*/  IABS R4, R116 ;  /* 0x0000007400047213 */ /* 0x000fe20000000000 */
[----:B------:R-:W-:Y:S01]  /*d3e0*/  IMAD R112, R3, R119, R118 ;  /* 0x0000007703707224 */ /* 0x000fe200078e0276 */
[----:B------:R-:W-:Y:S01]  /*d3f0*/  @!P4 IADD3 R114, R114, -R3, RZ ;  /* 0x800000037272c210 */ /* 0x000fe20007ffe0ff */
[----:B------:R-:W-:Y:S01]  /*d400*/  @!P3 IMAD.IADD R117, R117, 0x1, -R3 ;  /* 0x000000017575b824 */ /* 0x000fe200078e0a03 */
[C---:B------:R-:W-:Y:S01]  /*d410*/  ISETP.GT.U32.AND P4, PT, R3.reuse, R115, PT ;  /* 0x000000730300720c */ /* 0x040fe20003f84070 */
[----:B-1----:R-:W-:Y:S01]  /*d420*/  IMAD.MOV.U32 R2, RZ, RZ, R0 ;  /* 0x000000ffff027224 */ /* 0x002fe200078e0000 */
[C---:B------:R-:W-:Y:S01]  /*d430*/  ISETP.GT.U32.AND P3, PT, R3.reuse, R112, PT ;  /* 0x000000700300720c */ /* 0x040fe20003f64070 */
[----:B------:R-:W-:Y:S01]  /*d440*/  IMAD.MOV.U32 R0, RZ, RZ, R4 ;  /* 0x000000ffff007224 */ /* 0x000fe200078e0004 */
[----:B------:R-:W-:Y:S01]  /*d450*/  ISETP.GT.U32.AND P6, PT, R3, R113, PT ;  /* 0x000000710300720c */ /* 0x000fe20003fc4070 */
[C---:B------:R-:W-:Y:S01]  /*d460*/  VIADD R119, R10.reuse, 0xfc ;  /* 0x000000fc0a777836 */ /* 0x040fe20000000000 */
[----:B------:R-:W-:Y:S01]  /*d470*/  MOV R6, R117 ;  /* 0x0000007500067202 */ /* 0x000fe20000000f00 */
[----:B------:R-:W-:Y:S01]  /*d480*/  IMAD.HI.U32 R123, R5, R0, RZ ;  /* 0x00000000057b7227 */ /* 0x000fe200078e00ff */
[----:B------:R-:W-:-:S02]  /*d490*/  IADD3 R118, R10, 0xfb, RZ ;  /* 0x000000fb0a767810 */ /* 0x000fc40007ffe0ff */
[----:B------:R-:W-:Y:S01]  /*d4a0*/  IABS R4, R119 ;  /* 0x0000007700047213 */ /* 0x000fe20000000000 */
[----:B------:R-:W-:Y:S01]  /*d4b0*/  @!P2 IMAD.MOV R2, RZ, RZ, -R2 ;  /* 0x000000ffff02a224 */ /* 0x000fe200078e0a02 */
[----:B------:R-:W-:Y:S01]  /*d4c0*/  IADD3 R123, -R123, RZ, RZ ;  /* 0x000000ff7b7b7210 */ /* 0x000fe20007ffe1ff */
[--C-:B------:R-:W-:Y:S01]  /*d4d0*/  @!P4 IMAD.IADD R115, R115, 0x1, -R3.reuse ;  /* 0x000000017373c824 */ /* 0x100fe200078e0a03 */
[C---:B------:R-:W-:Y:S01]  /*d4e0*/  ISETP.GT.U32.AND P2, PT, R3.reuse, R114, PT ;  /* 0x000000720300720c */ /* 0x040fe20003f44070 */
[----:B------:R-:W-:Y:S01]  /*d4f0*/  @!P3 IMAD.IADD R112, R112, 0x1, -R3 ;  /* 0x000000017070b824 */ /* 0x000fe200078e0a03 */
[C---:B------:R-:W-:Y:S01]  /*d500*/  ISETP.GT.U32.AND P4, PT, R3.reuse, R111, PT ;  /* 0x0000006f0300720c */ /* 0x040fe20003f84070 */
[----:B------:R-:W-:Y:S01]  /*d510*/  IMAD R0, R3, R123, R0 ;  /* 0x0000007b03007224 */ /* 0x000fe200078e0200 */
[----:B------:R-:W-:Y:S01]  /*d520*/  @!P6 IADD3 R113, R113, -R3, RZ ;  /* 0x800000037171e210 */ /* 0x000fe20007ffe0ff */
[----:B------:R-:W-:Y:S01]  /*d530*/  IMAD.HI.U32 R123, R5, R4, RZ ;  /* 0x00000004057b7227 */ /* 0x000fe200078e00ff */
[----:B------:R-:W-:Y:S01]  /*d540*/  @!P5 IADD3 R6, -R6, RZ, RZ ;  /* 0x000000ff0606d210 */ /* 0x000fe20007ffe1ff */
[----:B------:R1:W-:Y:S01]  /*d550*/  STL [R1+0x66c], R2 ;  /* 0x00066c0201007387 */ /* 0x0003e20000100800 */
[----:B------:R-:W-:-:S02]  /*d560*/  ISETP.GT.U32.AND P6, PT, R3, R0, PT ;  /* 0x000000000300720c */ /* 0x000fc40003fc4070 */
[----:B------:R-:W-:Y:S01]  /*d570*/  IABS R122, R118 ;  /* 0x00000076007a7213 */ /* 0x000fe20000000000 */
[----:B------:R2:W-:Y:S01]  /*d580*/  STL [R1+0x668], R6 ;  /* 0x0006680601007387 */ /* 0x0005e20000100800 */
[----:B------:R-:W-:Y:S01]  /*d590*/  ISETP.GT.U32.AND P5, PT, R3, R112, PT ;  /* 0x000000700300720c */ /* 0x000fe20003fa4070 */
[--C-:B------:R-:W-:Y:S01]  /*d5a0*/  @!P2 IMAD.IADD R114, R114, 0x1, -R3.reuse ;  /* 0x000000017272a824 */ /* 0x100fe200078e0a03 */
[----:B------:R-:W-:Y:S01]  /*d5b0*/  ISETP.GE.AND P3, PT, R121, RZ, PT ;  /* 0x000000ff7900720c */ /* 0x000fe20003f66270 */
[----:B------:R-:W-:Y:S01]  /*d5c0*/  @!P4 IMAD.IADD R111, R111, 0x1, -R3 ;  /* 0x000000016f6fc824 */ /* 0x000fe200078e0a03 */
[----:B------:R-:W-:Y:S01]  /*d5d0*/  ISETP.GE.AND P2, PT, R110, RZ, PT ;  /* 0x000000ff6e00720c */ /* 0x000fe20003f46270 */
[----:B-1----:R-:W-:Y:S01]  /*d5e0*/  IMAD.MOV.U32 R2, RZ, RZ, R115 ;  /* 0x000000ffff027224 */ /* 0x002fe200078e0073 */
[----:B------:R-:W-:Y:S01]  /*d5f0*/  IADD3 R121, -R123, RZ, RZ ;  /* 0x000000ff7b797210 */ /* 0x000fe20007ffe1ff */
[----:B------:R-:W-:Y:S01]  /*d600*/  IMAD.HI.U32 R110, R5, R122, RZ ;  /* 0x0000007a056e7227 */ /* 0x000fe200078e00ff */
[----:B------:R-:W-:-:S03]  /*d610*/  ISETP.GE.AND P4, PT, R120, RZ, PT ;  /* 0x000000ff7800720c */ /* 0x000fc60003f86270 */
[----:B------:R-:W-:Y:S01]  /*d620*/  @!P1 IMAD.MOV R2, RZ, RZ, -R2 ;  /* 0x000000ffff029224 */ /* 0x000fe200078e0a02 */
[C---:B------:R-:W-:Y:S01]  /*d630*/  ISETP.GT.U32.AND P1, PT, R3.reuse, R111, PT ;  /* 0x0000006f0300720c */ /* 0x040fe20003f24070 */
[----:B------:R-:W-:Y:S02]  /*d640*/  IMAD.MOV R110, RZ, RZ, -R110 ;  /* 0x000000ffff6e7224 */ /* 0x000fe400078e0a6e */
[C---:B------:R-:W-:Y:S01]  /*d650*/  IMAD R4, R3.reuse, R121, R4 ;  /* 0x0000007903047224 */ /* 0x040fe200078e0204 */
[----:B------:R1:W-:Y:S01]  /*d660*/  STL [R1+0x664], R2 ;  /* 0x0006640201007387 */ /* 0x0003e20000100800 */
[--C-:B------:R-:W-:Y:S02]  /*d670*/  @!P6 IMAD.IADD R0, R0, 0x1, -R3.reuse ;  /* 0x000000010000e824 */ /* 0x100fe400078e0a03 */
[----:B------:R-:W-:Y:S02]  /*d680*/  VIADD R120, R10, 0xfd ;  /* 0x000000fd0a787836 */ /* 0x000fe40000000000 */
[C---:B------:R-:W-:Y:S01]  /*d690*/  IMAD R110, R3.reuse, R110, R122 ;  /* 0x0000006e036e7224 */ /* 0x040fe200078e027a */
[C---:B------:R-:W-:Y:S01]  /*d6a0*/  ISETP.GT.U32.AND P6, PT, R3.reuse, R0, PT ;  /* 0x000000000300720c */ /* 0x040fe20003fc4070 */
[----:B--2---:R-:W-:Y:S01]  /*d6b0*/  IMAD.MOV.U32 R6, RZ, RZ, R114 ;  /* 0x000000ffff067224 */ /* 0x004fe200078e0072 */
[----:B------:R-:W-:Y:S01]  /*d6c0*/  IABS R117, R120 ;  /* 0x0000007800757213 */ /* 0x000fe20000000000 */
[----:B------:R-:W-:Y:S01]  /*d6d0*/  @!P5 IMAD.IADD R112, R112, 0x1, -R3 ;  /* 0x000000017070d824 */ /* 0x000fe200078e0a03 */
[----:B-1----:R-:W-:Y:S01]  /*d6e0*/  MOV R2, R113 ;  /* 0x0000007100027202 */ /* 0x002fe20000000f00 */
[----:B------:R-:W-:Y:S01]  /*d6f0*/  @!P0 IMAD.MOV R6, RZ, RZ, -R6 ;  /* 0x000000ffff068224 */ /* 0x000fe200078e0a06 */
[----:B------:R-:W-:Y:S01]  /*d700*/  ISETP.GT.U32.AND P5, PT, R3, R4, PT ;  /* 0x000000040300720c */ /* 0x000fe20003fa4070 */
[----:B------:R-:W-:Y:S01]  /*d710*/  IMAD.HI.U32 R113, R5, R117, RZ ;  /* 0x0000007505717227 */ /* 0x000fe200078e00ff */
[----:B------:R-:W-:-:S02]  /*d720*/  ISETP.GT.U32.AND P0, PT, R3, R110, PT ;  /* 0x0000006e0300720c */ /* 0x000fc40003f04070 */
[----:B------:R-:W-:Y:S01]  /*d730*/  STL [R1+0x660], R6 ;  /* 0x0006600601007387 */ /* 0x000fe20000100800 */
[----:B------:R-:W-:Y:S01]  /*d740*/  @!P2 IMAD.MOV R2, RZ, RZ, -R2 ;  /* 0x000000ffff02a224 */ /* 0x000fe200078e0a02 */
[----:B------:R-:W-:Y:S01]  /*d750*/  IADD3 R114, R10, 0xfe, RZ ;  /* 0x000000fe0a727810 */ /* 0x000fe20007ffe0ff */
[--C-:B------:R-:W-:Y:S01]  /*d760*/  @!P6 IMAD.IADD R0, R0, 0x1, -R3.reuse ;  /* 0x000000010000e824 */ /* 0x100fe200078e0a03 */
[----:B------:R-:W-:Y:S01]  /*d770*/  ISETP.GE.AND P2, PT, R116, RZ, PT ;  /* 0x000000ff7400720c */ /* 0x000fe20003f46270 */
[--C-:B------:R-:W-:Y:S01]  /*d780*/  @!P1 IMAD.IADD R111, R111, 0x1, -R3.reuse ;  /* 0x000000016f6f9824 */ /* 0x100fe200078e0a03 */
[----:B------:R1:W-:Y:S01]  /*d790*/  STL [R1+0x65c], R2 ;  /* 0x00065c0201007387 */ /* 0x0003e20000100800 */
[----:B------:R-:W-:Y:S02]  /*d7a0*/  IADD3 R113, -R113, RZ, RZ ;  /* 0x000000ff71717210 */ /* 0x000fe40007ffe1ff */
[--C-:B------:R-:W-:Y:S01]  /*d7b0*/  @!P5 IMAD.IADD R4, R4, 0x1, -R3.reuse ;  /* 0x000000010404d824 */ /* 0x100fe200078e0a03 */
[----:B------:R-:W-:Y:S01]  /*d7c0*/  IABS R115, R114 ;  /* 0x0000007200737213 */ /* 0x000fe20000000000 */
[----:B------:R-:W-:Y:S01]  /*d7d0*/  @!P0 IMAD.IADD R110, R110, 0x1, -R3 ;  /* 0x000000016e6e8824 */ /* 0x000fe200078e0a03 */
[----:B------:R-:W-:Y:S01]  /*d7e0*/  ISETP.GE.AND P1, PT, R118, RZ, PT ;  /* 0x000000ff7600720c */ /* 0x000fe20003f26270 */
[C---:B------:R-:W-:Y:S01]  /*d7f0*/  IMAD R113, R3.reuse, R113, R117 ;  /* 0x0000007103717224 */ /* 0x040fe200078e0275 */
[----:B------:R-:W-:Y:S01]  /*d800*/  ISETP.GT.U32.AND P5, PT, R3, R4, PT ;  /* 0x000000040300720c */ /* 0x000fe20003fa4070 */
[----:B------:R-:W-:Y:S01]  /*d810*/  IMAD.HI.U32 R117, R5, R115, RZ ;  /* 0x0000007305757227 */ /* 0x000fe200078e00ff */
[----:B-1----:R-:W-:-:S02]  /*d820*/  MOV R2, R112 ;  /* 0x0000007000027202 */ /* 0x002fc40000000f00 */
[----:B------:R-:W-:Y:S01]  /*d830*/  ISETP.GE.AND P6, PT, R119, RZ, PT ;  /* 0x000000ff7700720c */ /* 0x000fe20003fc6270 */
[----:B------:R-:W-:Y:S01]  /*d840*/  VIADD R112, R10, 0xff ;  /* 0x000000ff0a707836 */ /* 0x000fe20000000000 */
[----:B------:R-:W-:Y:S01]  /*d850*/  @!P3 IADD3 R2, -R2, RZ, RZ ;  /* 0x000000ff0202b210 */ /* 0x000fe20007ffe1ff */
[----:B------:R-:W-:Y:S01]  /*d860*/  IMAD.MOV.U32 R6, RZ, RZ, R111 ;  /* 0x000000ffff067224 */ /* 0x000fe200078e006f */
[C---:B------:R-:W-:Y:S01]  /*d870*/  ISETP.GT.U32.AND P3, PT, R3.reuse, R110, PT ;  /* 0x0000006e0300720c */ /* 0x040fe20003f64070 */
[----:B------:R-:W-:Y:S01]  /*d880*/  IMAD.MOV R111, RZ, RZ, -R117 ;  /* 0x000000ffff6f7224 */ /* 0x000fe200078e0a75 */
[----:B------:R-:W-:Y:S01]  /*d890*/  IABS R116, R112 ;  /* 0x0000007000747213 */ /* 0x000fe20000000000 */
[----:B------:R1:W-:Y:S01]  /*d8a0*/  STL [R1+0x5d0], R2 ;  /* 0x0005d00201007387 */ /* 0x0003e20000100800 */
[----:B------:R-:W-:Y:S01]  /*d8b0*/  @!P4 IMAD.MOV R6, RZ, RZ, -R6 ;  /* 0x000000ffff06c224 */ /* 0x000fe200078e0a06 */
[----:B------:R-:W-:Y:S01]  /*d8c0*/  IADD3 R118, R10, 0x100, RZ ;  /* 0x000001000a767810 */ /* 0x000fe20007ffe0ff */
[C---:B------:R-:W-:Y:S01]  /*d8d0*/  IMAD R111, R3.reuse, R111, R115 ;  /* 0x0000006f036f7224 */ /* 0x040fe200078e0273 */
[----:B------:R-:W-:Y:S01]  /*d8e0*/  ISETP.GE.AND P0, PT, R120, RZ, PT ;  /* 0x000000ff7800720c */ /* 0x000fe20003f06270 */
[----:B------:R-:W-:Y:S01]  /*d8f0*/  @!P5 IMAD.IADD R4, R4, 0x1, -R3 ;  /* 0x000000010404d824 */ /* 0x000fe200078e0a03 */
[----:B------:R2:W-:Y:S01]  /*d900*/  STL [R1+0x62c], R6 ;  /* 0x00062c0601007387 */ /* 0x0005e20000100800 */
[----:B------:R-:W-:Y:S01]  /*d910*/  VIADD R115, R10, 0x101 ;  /* 0x000001010a737836 */ /* 0x000fe20000000000 */
[----:B------:R-:W-:-:S02]  /*d920*/  ISETP.GT.U32.AND P5, PT, R3, R111, PT ;  /* 0x0000006f0300720c */ /* 0x000fc40003fa4070 */
[----:B-1----:R-:W-:Y:S01]  /*d930*/  MOV R2, R0 ;  /* 0x0000000000027202 */ /* 0x002fe20000000f00 */
[----:B------:R-:W-:Y:S01]  /*d940*/  IMAD.HI.U32 R0, R5, R116, RZ ;  /* 0x0000007405007227 */ /* 0x000fe200078e00ff */
[----:B------:R-:W-:Y:S02]  /*d950*/  @!P3 IADD3 R110, R110, -R3, RZ ;  /* 0x800000036e6eb210 */ /* 0x000fe40007ffe0ff */
[----:B------:R-:W-:Y:S01]  /*d960*/  ISETP.GE.AND P4, PT, R114, RZ, PT ;  /* 0x000000ff7200720c */ /* 0x000fe20003f86270 */
[----:B------:R-:W-:Y:S01]  /*d970*/  @!P2 IMAD.MOV R2, RZ, RZ, -R2 ;  /* 0x000000ffff02a224 */ /* 0x000fe200078e0a02 */
[C---:B------:R-:W-:Y:S01]  /*d980*/  ISETP.GT.U32.AND P2, PT, R3.reuse, R113, PT ;  /* 0x000000710300720c */ /* 0x040fe20003f44070 */
[----:B------:R-:W-:Y:S01]  /*d990*/  IMAD.MOV R0, RZ, RZ, -R0 ;  /* 0x000000ffff007224 */ /* 0x000fe200078e0a00 */
[----:B------:R-:W-:Y:S01]  /*d9a0*/  IABS R114, R115 ;  /* 0x0000007300727213 */ /* 0x000fe20000000000 */
[----:B--2---:R-:W-:Y:S01]  /*d9b0*/  IMAD.MOV.U32 R6, RZ, RZ, R110 ;  /* 0x000000ffff067224 */ /* 0x004fe200078e006e */
[----:B------:R1:W-:Y:S01]  /*d9c0*/  STL [R1+0x640], R2 ;  /* 0x0006400201007387 */ /* 0x0003e20000100800 */
[----:B------:R-:W-:Y:S01]  /*d9d0*/  IMAD R0, R3, R0, R116 ;  /* 0x0000000003007224 */ /* 0x000fe200078e0274 */
[----:B------:R-:W-:Y:S01]  /*d9e0*/  IABS R116, R118 ;  /* 0x0000007600747213 */ /* 0x000fe20000000000 */
[----:B------:R-:W-:Y:S01]  /*d9f0*/  @!P1 IMAD.MOV R6, RZ, RZ, -R6 ;  /* 0x000000ffff069224 */ /* 0x000fe200078e0a06 */
[----:B------:R-:W-:Y:S01]  /*da00*/  ISETP.GE.AND P3, PT, R112, RZ, PT ;  /* 0x000000ff7000720c */ /* 0x000fe20003f66270 */
[----:B------:R-:W-:Y:S01]  /*da10*/  @!P5 IMAD.IADD R111, R111, 0x1, -R3 ;  /* 0x000000016f6fd824 */ /* 0x000fe200078e0a03 */
[----:B------:R-:W-:Y:S01]  /*da20*/  ISETP.GT.U32.AND P1, PT, R3, R0, PT ;  /* 0x000000000300720c */ /* 0x000fe20003f24070 */
[----:B------:R-:W-:Y:S01]  /*da30*/  IMAD.HI.U32 R110, R5, R116, RZ ;  /* 0x00000074056e7227 */ /* 0x000fe200078e00ff */
[----:B------:R-:W-:Y:S01]  /*da40*/  STL [R1+0x644], R6 ;  /* 0x0006440601007387 */ /* 0x000fe20000100800 */
[----:B------:R-:W-:-:S02]  /*da50*/  @!P2 IADD3 R113, R113, -R3, RZ ;  /* 0x800000037171a210 */ /* 0x000fc40007ffe0ff */
[----:B-1----:R-:W-:Y:S01]  /*da60*/  MOV R2, R4 ;  /* 0x0000000400027202 */ /* 0x002fe20000000f00 */
[----:B------:R-:W-:Y:S01]  /*da70*/  VIADD R112, R10, 0x102 ;  /* 0x000001020a707836 */ /* 0x000fe20000000000 */
[----:B------:R-:W-:Y:S01]  /*da80*/  ISETP.GT.U32.AND P2, PT, R3, R113, PT ;  /* 0x000000710300720c */ /* 0x000fe20003f44070 */
[----:B------:R-:W-:Y:S01]  /*da90*/  IMAD.HI.U32 R4, R5, R114, RZ ;  /* 0x0000007205047227 */ /* 0x000fe200078e00ff */
[----:B------:R-:W-:Y:S02]  /*daa0*/  ISETP.GT.U32.AND P5, PT, R3, R111, PT ;  /* 0x0000006f0300720c */ /* 0x000fe40003fa4070 */
[----:B------:R-:W-:Y:S01]  /*dab0*/  IABS R117, R112 ;  /* 0x0000007000757213 */ /* 0x000fe20000000000 */
[----:B------:R-:W-:Y:S01]  /*dac0*/  @!P6 IMAD.MOV R2, RZ, RZ, -R2 ;  /* 0x000000ffff02e224 */ /* 0x000fe200078e0a02 */
[----:B------:R-:W-:Y:S01]  /*dad0*/  ISETP.GE.AND P6, PT, R118, RZ, PT ;  /* 0x000000ff7600720c */ /* 0x000fe20003fc6270 */
[----:B------:R-:W-:Y:S01]  /*dae0*/  IMAD.MOV R4, RZ, RZ, -R4 ;  /* 0x000000ffff047224 */ /* 0x000fe200078e0a04 */
[----:B------:R-:W-:Y:S01]  /*daf0*/  IADD3 R118, -R110, RZ, RZ ;  /* 0x000000ff6e767210 */ /* 0x000fe20007ffe1ff */
[----:B------:R-:W-:Y:S01]  /*db00*/  IMAD.HI.U32 R110, R5, R117, RZ ;  /* 0x00000075056e7227 */ /* 0x000fe200078e00ff */
[----:B------:R-:W-:Y:S01]  /*db10*/  @!P1 IADD3 R0, R0, -R3, RZ ;  /* 0x8000000300009210 */ /* 0x000fe20007ffe0ff */
[----:B------:R1:W-:Y:S02]  /*db20*/  STL [R1+0x648], R2 ;  /* 0x0006480201007387 */ /* 0x0003e40000100800 */
[--C-:B------:R-:W-:Y:S01]  /*db30*/  @!P2 IMAD.IADD R113, R113, 0x1, -R3.reuse ;  /* 0x000000017171a824 */ /* 0x100fe200078e0a03 */
[----:B------:R-:W-:Y:S01]  /*db40*/  ISETP.GE.AND P2, PT, R115, RZ, PT ;  /* 0x000000ff7300720c */ /* 0x000fe20003f46270 */
[C---:B------:R-:W-:Y:S01]  /*db50*/  IMAD R115, R3.reuse, R118, R116 ;  /* 0x0000007603737224 */ /* 0x040fe200078e0274 */
[----:B------:R-:W-:Y:S01]  /*db60*/  ISETP.GT.U32.AND P1, PT, R3, R0, PT ;  /* 0x000000000300720c */ /* 0x000fe20003f24070 */
[----:B------:R-:W-:Y:S01]  /*db70*/  @!P5 IMAD.IADD R111, R111, 0x1, -R3 ;  /* 0x000000016f6fd824 */ /* 0x000fe200078e0a03 */
[----:B------:R-:W-:Y:S01]  /*db80*/  IADD3 R116, -R110, RZ, RZ ;  /* 0x000000ff6e747210 */ /* 0x000fe20007ffe1ff */
[C---:B------:R-:W-:Y:S01]  /*db90*/  IMAD R110, R3.reuse, R4, R114 ;  /* 0x00000004036e7224 */ /* 0x040fe200078e0272 */
[----:B------:R-:W-:Y:S01]  /*dba0*/  ISETP.GT.U32.AND P5, PT, R3, R115, PT ;  /* 0x000000730300720c */ /* 0x000fe20003fa4070 */
[----:B-1----:R-:W-:Y:S01]  /*dbb0*/  IMAD.MOV.U32 R2, RZ, RZ, R113 ;  /* 0x000000ffff027224 */ /* 0x002fe200078e0071 */
[C---:B------:R-:W-:Y:S01]  /*dbc0*/  IADD3 R118, R10.reuse, 0x106, RZ ;  /* 0x000001060a767810 */ /* 0x040fe20007ffe0ff */
[----:B------:R-:W-:-:S02]  /*dbd0*/  VIADD R113, R10, 0x103 ;  /* 0x000001030a717836 */ /* 0x000fc40000000000 */
[----:B------:R-:W-:Y:S01]  /*dbe0*/  @!P0 IMAD.MOV R2, RZ, RZ, -R2 ;  /* 0x000000ffff028224 */ /* 0x000fe200078e0a02 */
[----:B------:R-:W-:Y:S01]  /*dbf0*/  ISETP.GE.AND P0, PT, R112, RZ, PT ;  /* 0x000000ff7000720c */ /* 0x000fe20003f06270 */
[----:B------:R-:W-:Y:S01]  /*dc00*/  IMAD R117, R3, R116, R117 ;  /* 0x0000007403757224 */ /* 0x000fe200078e0275 */
[C---:B------:R-:W-:Y:S01]  /*dc10*/  IADD3 R112, R10.reuse, 0x104, RZ ;  /* 0x000001040a707810 */ /* 0x040fe20007ffe0ff */
[----:B------:R-:W-:Y:S01]  /*dc20*/  VIADD R4, R10, 0x105 ;  /* 0x000001050a047836 */ /* 0x000fe20000000000 */
[----:B------:R1:W-:Y:S01]  /*dc30*/  STL [R1+0x64c], R2 ;  /* 0x00064c0201007387 */ /* 0x0003e20000100800 */
[----:B------:R-:W-:Y:S02]  /*dc40*/  @!P1 IADD3 R0, R0, -R3, RZ ;  /* 0x8000000300009210 */ /* 0x000fe40007ffe0ff */
[----:B------:R-:W-:Y:S01]  /*dc50*/  @!P5 IMAD.IADD R115, R115, 0x1, -R3 ;  /* 0x000000017373d824 */ /* 0x000fe200078e0a03 */
[----:B------:R-:W-:Y:S02]  /*dc60*/  ISETP.GE.AND P1, PT, R112, RZ, PT ;  /* 0x000000ff7000720c */ /* 0x000fe40003f26270 */
[----:B------:R-:W-:-:S02]  /*dc70*/  IABS R119, R118 ;  /* 0x0000007600777213 */ /* 0x000fc40000000000 */
[----:B------:R-:W-:Y:S01]  /*dc80*/  ISETP.GT.U32.AND P5, PT, R3, R115, PT ;  /* 0x000000730300720c */ /* 0x000fe20003fa4070 */
[----:B-1----:R-:W-:Y:S01]  /*dc90*/  IMAD.MOV.U32 R2, RZ, RZ, R111 ;  /* 0x000000ffff027224 */ /* 0x002fe200078e006f */
[----:B------:R-:W-:Y:S02]  /*dca0*/  IABS R112, R112 ;  /* 0x0000007000707213 */ /* 0x000fe40000000000 */
[----:B------:R-:W-:Y:S01]  /*dcb0*/  IABS R111, R10 ;  /* 0x0000000a006f7213 */ /* 0x000fe20000000000 */
[----:B------:R-:W-:Y:S01]  /*dcc0*/  @!P4 IMAD.MOV R2, RZ, RZ, -R2 ;  /* 0x000000ffff02c224 */ /* 0x000fe200078e0a02 */
[----:B------:R-:W-:Y:S01]  /*dcd0*/  ISETP.GE.AND P4, PT, R113, RZ, PT ;  /* 0x000000ff7100720c */ /* 0x000fe20003f86270 */
[----:B------:R-:W-:Y:S01]  /*dce0*/  IMAD.HI.U32 R120, R5, R112, RZ ;  /* 0x0000007005787227 */ /* 0x000fe200078e00ff */
[----:B------:R-:W-:Y:S02]  /*dcf0*/  IABS R113, R113 ;  /* 0x0000007100717213 */ /* 0x000fe40000000000 */
[----:B------:R1:W-:Y:S01]  /*dd00*/  STL [R1+0x650], R2 ;  /* 0x0006500201007387 */ /* 0x0003e20000100800 */
[----:B------:R-:W-:-:S02]  /*dd10*/  IABS R114, R4 ;  /* 0x0000000400727213 */ /* 0x000fc40000000000 */
[----:B------:R-:W-:Y:S01]  /*dd20*/  @!P5 IMAD.IADD R115, R115, 0x1, -R3 ;  /* 0x000000017373d824 */ /* 0x000fe200078e0a03 */
[----:B------:R-:W-:Y:S01]  /*dd30*/  ISETP.GT.U32.AND P5, PT, R3, R117, PT ;  /* 0x000000750300720c */ /* 0x000fe20003fa4070 */
[----:B------:R-:W-:-:S04]  /*dd40*/  IMAD.HI.U32 R121, R5, R111, RZ ;  /* 0x0000006f05797227 */ /* 0x000fc800078e00ff */
[----:B------:R-:W-:Y:S02]  /*dd50*/  IMAD.MOV R120, RZ, RZ, -R120 ;  /* 0x000000ffff787224 */ /* 0x000fe400078e0a78 */
[----:B-1----:R-:W-:Y:S02]  /*dd60*/  IMAD.MOV.U32 R2, RZ, RZ, R0 ;  /* 0x000000ffff027224 */ /* 0x002fe400078e0000 */
[----:B------:R-:W-:-:S04]  /*dd70*/  IMAD.HI.U32 R0, R5, R113, RZ ;  /* 0x0000007105007227 */ /* 0x000fc800078e00ff */
[----:B------:R-:W-:Y:S01]  /*dd80*/  @!P3 IMAD.MOV R2, RZ, RZ, -R2 ;  /* 0x000000ffff02b224 */ /* 0x000fe200078e0a02 */
[----:B------:R-:W-:Y:S01]  /*dd90*/  ISETP.GT.U32.AND P3, PT, R3, R110, PT ;  /* 0x0000006e0300720c */ /* 0x000fe20003f64070 */
[----:B------:R-:W-:Y:S01]  /*dda0*/  IMAD.MOV R121, RZ, RZ, -R121 ;  /* 0x000000ffff797224 */ /* 0x000fe200078e0a79 */
[----:B------:R-:W-:Y:S01]  /*ddb0*/  IADD3 R0, -R0, RZ, RZ ;  /* 0x000000ff00007210 */ /* 0x000fe20007ffe1ff */
[----:B------:R-:W-:Y:S01]  /*ddc0*/  IMAD.HI.U32 R116, R5, R114, RZ ;  /* 0x0000007205747227 */ /* 0x000fe200078e00ff */
[----:B------:R-:W-:Y:S01]  /*ddd0*/  @!P5 IADD3 R117, R117, -R3, RZ ;  /* 0x800000037575d210 */ /* 0x000fe20007ffe0ff */
[----:B------:R1:W-:Y:S02]  /*dde0*/  STL [R1+0x654], R2 ;  /* 0x0006540201007387 */ /* 0x0003e40000100800 */
[----:B------:R-:W-:Y:S02]  /*ddf0*/  IMAD R113, R3, R0, R113 ;  /* 0x0000000003717224 */ /* 0x000fe400078e0271 */
[----:B------:R-:W-:-:S04]  /*de00*/  IMAD.HI.U32 R0, R5, R119, RZ ;  /* 0x0000007705007227 */ /* 0x000fc800078e00ff */
[----:B------:R-:W-:Y:S01]  /*de10*/  @!P3 IADD3 R110, R110, -R3, RZ ;  /* 0x800000036e6eb210 */ /* 0x000fe20007ffe0ff */
[----:B------:R-:W-:Y:S01]  /*de20*/  IMAD.MOV R0, RZ, RZ, -R0 ;  /* 0x000000ffff007224 */ /* 0x000fe200078e0a00 */
[C---:B------:R-:W-:Y:S01]  /*de30*/  ISETP.GT.U32.AND P3, PT, R3.reuse, R113, PT ;  /* 0x000000710300720c */ /* 0x040fe20003f64070 */
[----:B-1----:R-:W-:Y:S01]  /*de40*/  IMAD.MOV.U32 R2, RZ, RZ, R115 ;  /* 0x000000ffff027224 */ /* 0x002fe200078e0073 */
[C---:B------:R-:W-:Y:S01]  /*de50*/  ISETP.GT.U32.AND P5, PT, R3.reuse, R110, PT ;  /* 0x0000006e0300720c */ /* 0x040fe20003fa4070 */
[C---:B------:R-:W-:Y:S01]  /*de60*/  IMAD R119, R3.reuse, R0, R119 ;  /* 0x0000000003777224 */ /* 0x040fe200078e0277 */
[----:B------:R-:W-:Y:S01]  /*de70*/  IADD3 R0, R10, 0x107, RZ ;  /* 0x000001070a007810 */ /* 0x000fe20007ffe0ff */
[----:B------:R-:W-:Y:S02]  /*de80*/  @!P6 IMAD.MOV R2, RZ, RZ, -R2 ;  /* 0x000000ffff02e224 */ /* 0x000fe400078e0a02 */
[C---:B------:R-:W-:Y:S02]  /*de90*/  IMAD R112, R3.reuse, R120, R112 ;  /* 0x0000007803707224 */ /* 0x040fe400078e0270 */
[----:B------:R-:W-:Y:S01]  /*dea0*/  IMAD R111, R3, R121, R111 ;  /* 0x00000079036f7224 */ /* 0x000fe200078e026f */
[----:B------:R-:W-:Y:S01]  /*deb0*/  IABS R121, R0 ;  /* 0x0000000000797213 */ /* 0x000fe20000000000 */
[----:B------:R-:W-:Y:S01]  /*dec0*/  IMAD.MOV R116, RZ, RZ, -R116 ;  /* 0x000000ffff747224 */ /* 0x000fe200078e0a74 */
[----:B------:R1:W-:Y:S01]  /*ded0*/  STL [R1+0x638], R2 ;  /* 0x0006380201007387 */ /* 0x0003e20000100800 */
[----:B------:R-:W-:Y:S01]  /*dee0*/  @!P3 IMAD.IADD R113, R113, 0x1, -R3 ;  /* 0x000000017171b824 */ /* 0x000fe200078e0a03 */
[C---:B------:R-:W-:Y:S01]  /*def0*/  ISETP.GT.U32.AND P3, PT, R3.reuse, R117, PT ;  /* 0x000000750300720c */ /* 0x040fe20003f64070 */
[----:B------:R-:W-:Y:S01]  /*df00*/  IMAD R114, R3, R116, R114 ;  /* 0x0000007403727224 */ /* 0x000fe200078e0272 */
[----:B------:R-:W-:Y:S01]  /*df10*/  @!P5 IADD3 R110, R110, -R3, RZ ;  /* 0x800000036e6ed210 */ /* 0x000fe20007ffe0ff */
[----:B------:R-:W-:Y:S01]  /*df20*/  IMAD.HI.U32 R122, R5, R121, RZ ;  /* 0x00000079057a7227 */ /* 0x000fe200078e00ff */
[----:B------:R-:W-:-:S02]  /*df30*/  ISETP.GT.U32.AND P6, PT, R3, R113, PT ;  /* 0x000000710300720c */ /* 0x000fc40003fc4070 */
[----:B------:R-:W-:Y:S01]  /*df40*/  ISETP.GT.U32.AND P5, PT, R3, R112, PT ;  /* 0x000000700300720c */ /* 0x000fe20003fa4070 */
[----:B------:R-:W-:Y:S01]  /*df50*/  VIADD R116, R10, 0x108 ;  /* 0x000001080a747836 */ /* 0x000fe20000000000 */
[----:B------:R-:W-:Y:S01]  /*df60*/  IADD3 R122, -R122, RZ, RZ ;  /* 0x000000ff7a7a7210 */ /* 0x000fe20007ffe1ff */
[----:B-1----:R-:W-:Y:S01]  /*df70*/  IMAD.MOV.U32 R2, RZ, RZ, R110 ;  /* 0x000000ffff027224 */ /* 0x002fe200078e006e */
[----:B------:R-:W-:Y:S02]  /*df80*/  IADD3 R110, R10, 0x109, RZ ;  /* 0x000001090a6e7810 */ /* 0x000fe40007ffe0ff */
[----:B------:R-:W-:Y:S01]  /*df90*/  IABS R120, R116 ;  /* 0x0000007400787213 */ /* 0x000fe20000000000 */
[--C-:B------:R-:W-:Y:S01]  /*dfa0*/  @!P3 IMAD.IADD R117, R117, 0x1, -R3.reuse ;  /* 0x000000017575b824 */ /* 0x100fe200078e0a03 */
[C---:B------:R-:W-:Y:S01]  /*dfb0*/  ISETP.GT.U32.AND P3, PT, R3.reuse, R119, PT ;  /* 0x000000770300720c */ /* 0x040fe20003f64070 */
[----:B------:R-:W-:Y:S01]  /*dfc0*/  @!P2 IMAD.MOV R2, RZ, RZ, -R2 ;  /* 0x000000ffff02a224 */ /* 0x000fe200078e0a02 */
[----:B------:R-:W-:Y:S01]  /*dfd0*/  ISETP.GT.U32.AND P2, PT, R3, R114, PT ;  /* 0x000000720300720c */ /* 0x000fe20003f44070 */
[--C-:B------:R-:W-:Y:S01]  /*dfe0*/  @!P6 IMAD.IADD R113, R113, 0x1, -R3.reuse ;  /* 0x000000017171e824 */ /* 0x100fe200078e0a03 */
[C---:B------:R-:W-:Y:S01]  /*dff0*/  ISETP.GT.U32.AND P6, PT, R3.reuse, R111, PT ;  /* 0x0000006f0300720c */ /* 0x040fe20003fc4070 */
[----:B------:R-:W-:Y:S01]  /*e000*/  @!P5 IMAD.IADD R112, R112, 0x1, -R3 ;  /* 0x000000017070d824 */ /* 0x000fe200078e0a03 */
[----:B------:R-:W-:Y:S01]  /*e010*/  ISETP.GE.AND P5, PT, R4, RZ, PT ;  /* 0x000000ff0400720c */ /* 0x000fe20003fa6270 */
[----:B------:R-:W-:Y:S01]  /*e020*/  IMAD R4, R3, R122, R121 ;  /* 0x0000007a03047224 */ /* 0x000fe200078e0279 */
[----:B------:R1:W-:Y:S01]  /*e030*/  STL [R1+0x63c], R2 ;  /* 0x00063c0201007387 */ /* 0x0003e20000100800 */
[----:B------:R-:W-:Y:S01]  /*e040*/  IMAD.HI.U32 R121, R5, R120, RZ ;  /* 0x0000007805797227 */ /* 0x000fe200078e00ff */
[----:B------:R-:W-:-:S02]  /*e050*/  IABS R115, R110 ;  /* 0x0000006e00737213 */ /* 0x000fc40000000000 */
[----:B------:R-:W-:Y:S01]  /*e060*/  IADD3 R122, R10, 0x11e, RZ ;  /* 0x0000011e0a7a7810 */ /* 0x000fe20007ffe0ff */
[----:B------:R-:W-:Y:S01]  /*e070*/  @!P3 IMAD.IADD R119, R119, 0x1, -R3 ;  /* 0x000000017777b824 */ /* 0x000fe200078e0a03 */
[----:B------:R-:W-:Y:S01]  /*e080*/  IADD3 R121, -R121, RZ, RZ ;  /* 0x000000ff79797210 */ /* 0x000fe20007ffe1ff */
[----:B------:R-:W-:Y:S01]  /*e090*/  IMAD.MOV.U32 R6, RZ, RZ, R117 ;  /* 0x000000ffff067224 */ /* 0x000fe200078e0075 */
[----:B------:R-:W-:Y:S01]  /*e0a0*/  @!P2 IADD3 R114, R114, -R3, RZ ;  /* 0x800000037272a210 */ /* 0x000fe20007ffe0ff */
[----:B------:R-:W-:Y:S01]  /*e0b0*/  IMAD.HI.U32 R117, R5, R115, RZ ;  /* 0x0000007305757227 */ /* 0x000fe200078e00ff */
[----:B------:R-:W-:Y:S02]  /*e0c0*/  @!P6 IADD3 R111, R111, -R3, RZ ;  /* 0x800000036f6fe210 */ /* 0x000fe40007ffe0ff */
[C---:B------:R-:W-:Y:S01]  /*e0d0*/  ISETP.GT.U32.AND P6, PT, R3.reuse, R119, PT ;  /* 0x000000770300720c */ /* 0x040fe20003fc4070 */
[----:B-1----:R-:W-:Y:S01]  /*e0e0*/  IMAD.MOV.U32 R2, RZ, RZ, R113 ;  /* 0x000000ffff027224 */ /* 0x002fe200078e0071 */
[C---:B------:R-:W-:Y:S01]  /*e0f0*/  ISETP.GT.U32.AND P2, PT, R3.reuse, R112, PT ;  /* 0x000000700300720c */ /* 0x040fe20003f44070 */
[C---:B------:R-:W-:Y:S01]  /*e100*/  IMAD R113, R3.reuse, R121, R120 ;  /* 0x0000007903717224 */ /* 0x040fe200078e0278 */
[C---:B------:R-:W-:Y:S01]  /*e110*/  ISETP.GT.U32.AND P3, PT, R3.reuse, R114, PT ;  /* 0x000000720300720c */ /* 0x040fe20003f64070 */
[----:B------:R-:W-:Y:S01]  /*e120*/  @!P0 IMAD.MOV R6, RZ, RZ, -R6 ;  /* 0x000000ffff068224 */ /* 0x000fe200078e0a06 */
[C---:B------:R-:W-:Y:S01]  /*e130*/  ISETP.GT.U32.AND P0, PT, R3.reuse, R111, PT ;  /* 0x0000006f0300720c */ /* 0x040fe20003f04070 */
[----:B------:R-:W-:Y:S01]  /*e140*/  IMAD.MOV R117, RZ, RZ, -R117 ;  /* 0x000000ffff757224 */ /* 0x000fe200078e0a75 */
[----:B------:R-:W-:Y:S01]  /*e150*/  IABS R123, R122 ;  /* 0x0000007a007b7213 */ /* 0x000fe20000000000 */
[----:B------:R-:W-:Y:S01]  /*e160*/  @!P4 IMAD.MOV R2, RZ, RZ, -R2 ;  /* 0x000000ffff02c224 */ /* 0x000fe200078e0a02 */
[----:B------:R-:W-:Y:S01]  /*e170*/  STL [R1+0x634], R6 ;  /* 0x0006340601007387 */ /* 0x000fe20000100800 */
[----:B------:R-:W-:Y:S01]  /*e180*/  IMAD R115, R3, R117, R115 ;  /* 0x0000007503737224 */ /* 0x000fe200078e0273 */
[----:B------:R-:W-:Y:S01]  /*e190*/  ISETP.GE.AND P4, PT, R118, RZ, PT ;  /* 0x000000ff7600720c */ /* 0x000fe20003f86270 */
[----:B------:R-:W-:Y:S01]  /*e1a0*/  IMAD.HI.U32 R126, R5, R123, RZ ;  /* 0x0000007b057e7227 */ /* 0x000fe200078e00ff */
[----:B------:R-:W-:Y:S01]  /*e1b0*/  @!P6 IADD3 R119, R119, -R3, RZ ;  /* 0x800000037777e210 */ /* 0x000fe20007ffe0ff */
[----:B------:R1:W-:Y:S01]  /*e1c0*/  STL [R1+0x630], R2 ;  /* 0x0006300201007387 */ /* 0x0003e20000100800 */
[C---:B------:R-:W-:Y:S01]  /*e1d0*/  ISETP.GT.U32.AND P6, PT, R3.reuse, R113, PT ;  /* 0x000000710300720c */ /* 0x040fe20003fc4070 */
[--C-:B------:R-:W-:Y:S01]  /*e1e0*/  @!P2 IMAD.IADD R112, R112, 0x1, -R3.reuse ;  /* 0x000000017070a824 */ /* 0x100fe200078e0a03 */
[----:B------:R-:W-:Y:S01]  /*e1f0*/  ISETP.GT.U32.AND P2, PT, R3, R4, PT ;  /* 0x000000040300720c */ /* 0x000fe20003f44070 */
[--C-:B------:R-:W-:Y:S01]  /*e200*/  @!P0 IMAD.IADD R111, R111, 0x1, -R3.reuse ;  /* 0x000000016f6f8824 */ /* 0x100fe200078e0a03 */
[----:B------:R-:W-:Y:S01]  /*e210*/  @!P3 IADD3 R114, R114, -R3, RZ ;  /* 0x800000037272b210 */ /* 0x000fe20007ffe0ff */
[----:B------:R-:W-:Y:S01]  /*e220*/  IMAD.MOV R126, RZ, RZ, -R126 ;  /* 0x000000ffff7e7224 */ /* 0x000fe200078e0a7e */
[----:B------:R-:W-:Y:S01]  /*e230*/  ISETP.GE.AND P3, PT, R0, RZ, PT ;  /* 0x000000ff0000720c */ /* 0x000fe20003f66270 */
[----:B------:R-:W-:Y:S01]  /*e240*/  VIADD R0, R10, 0x10a ;  /* 0x0000010a0a007836 */ /* 0x000fe20000000000 */
[----:B------:R-:W-:Y:S01]  /*e250*/  ISETP.GE.AND P0, PT, R116, RZ, PT ;  /* 0x000000ff7400720c */ /* 0x000fe20003f06270 */
[----:B-1----:R-:W-:Y:S01]  /*e260*/  IMAD.MOV.U32 R2, RZ, RZ, R112 ;  /* 0x000000ffff027224 */ /* 0x002fe200078e0070 */
[----:B------:R-:W-:Y:S01]  /*e270*/  MOV R9, R111 ;  /* 0x0000006f00097202 */ /* 0x000fe20000000f00 */
[----:B------:R-:W-:Y:S01]  /*e280*/  VIADD R112, R10, 0x10b ;  /* 0x0000010b0a707836 */ /* 0x000fe20000000000 */
[----:B------:R-:W-:Y:S01]  /*e290*/  IABS R117, R0 ;  /* 0x0000000000757213 */ /* 0x000fe20000000000 */
[----:B------:R-:W-:-:S02]  /*e2a0*/  @!P6 IMAD.IADD R113, R113, 0x1, -R3 ;  /* 0x000000017171e824 */ /* 0x000fc400078e0a03 */
[----:B------:R-:W-:Y:S01]  /*e2b0*/  @!P2 IADD3 R4, R4, -R3, RZ ;  /* 0x800000030404a210 */ /* 0x000fe20007ffe0ff */
[----:B------:R-:W-:Y:S01]  /*e2c0*/  @!P1 IMAD.MOV R2, RZ, RZ, -R2 ;  /* 0x000000ffff029224 */ /* 0x000fe200078e0a02 */
[C---:B------:R-:W-:Y:S01]  /*e2d0*/  ISETP.GE.AND P2, PT, R10.reuse, RZ, PT ;  /* 0x000000ff0a00720c */ /* 0x040fe20003f46270 */
[----:B------:R-:W-:Y:S01]  /*e2e0*/  IMAD.HI.U32 R116, R5, R117, RZ ;  /* 0x0000007505747227 */ /* 0x000fe200078e00ff */
[C---:B------:R-:W-:Y:S02]  /*e2f0*/  ISETP.GT.U32.AND P6, PT, R3.reuse, R113, PT ;  /* 0x000000710300720c */ /* 0x040fe40003fc4070 */
[----:B------:R1:W-:Y:S01]  /*e300*/  STL [R1+0x5e0], R2 ;  /* 0x0005e00201007387 */ /* 0x0003e20000100800 */
[----:B------:R-:W-:Y:S01]  /*e310*/  IMAD.MOV R116, RZ, RZ, -R116 ;  /* 0x000000ffff747224 */ /* 0x000fe200078e0a74 */
[C---:B------:R-:W-:Y:S01]  /*e320*/  ISETP.GT.U32.AND P1, PT, R3.reuse, R4, PT ;  /* 0x000000040300720c */ /* 0x040fe20003f24070 */
[----:B------:R-:W-:Y:S02]  /*e330*/  VIADD R111, R10, 0x10d ;  /* 0x0000010d0a6f7836 */ /* 0x000fe40000000000 */
[----:B------:R-:W-:-:S02]  /*e340*/  IMAD R117, R3, R116, R117 ;  /* 0x0000007403757224 */ /* 0x000fc400078e0275 */
[----:B------:R-:W-:Y:S01]  /*e350*/  IMAD R123, R3, R126, R123 ;  /* 0x0000007e037b7224 */ /* 0x000fe200078e027b */
[----:B------:R-:W-:Y:S01]  /*e360*/  IABS R116, R111 ;  /* 0x0000006f00747213 */ /* 0x000fe20000000000 */
[----:B------:R-:W-:Y:S01]  /*e370*/  @!P2 IMAD.MOV R9, RZ, RZ, -R9 ;  /* 0x000000ffff09a224 */ /* 0x000fe200078e0a09 */
[----:B-1----:R-:W-:Y:S02]  /*e380*/  MOV R2, R114 ;  /* 0x0000007200027202 */ /* 0x002fe40000000f00 */
[----:B------:R-:W-:Y:S02]  /*e390*/  @!P6 IADD3 R113, R113, -R3, RZ ;  /* 0x800000037171e210 */ /* 0x000fe40007ffe0ff */
[C---:B------:R-:W-:Y:S01]  /*e3a0*/  ISETP.GT.U32.AND P6, PT, R3.reuse, R117, PT ;  /* 0x000000750300720c */ /* 0x040fe20003fc4070 */
[----:B------:R-:W-:Y:S01]  /*e3b0*/  @!P5 IMAD.MOV R2, RZ, RZ, -R2 ;  /* 0x000000ffff02d224 */ /* 0x000fe200078e0a02 */
[----:B------:R-:W-:Y:S02]  /*e3c0*/  ISETP.GT.U32.AND P2, PT, R3, R115, PT ;  /* 0x000000730300720c */ /* 0x000fe40003f44070 */
[----:B------:R-:W-:-:S02]  /*e3d0*/  IABS R114, R112 ;  /* 0x0000007000727213 */ /* 0x000fc40000000000 */
[----:B------:R1:W-:Y:S01]  /*e3e0*/  STL [R1+0x600], R2 ;  /* 0x0006000201007387 */ /* 0x0003e20000100800 */
[----:B------:R-:W-:Y:S01]  /*e3f0*/  ISETP.GE.AND P5, PT, R110, RZ, PT ;  /* 0x000000ff6e00720c */ /* 0x000fe20003fa6270 */
[----:B------:R-:W-:Y:S01]  /*e400*/  VIADD R110, R10, 0x10c ;  /* 0x0000010c0a6e7836 */ /* 0x000fe20000000000 */
[-C--:B------:R-:W-:Y:S01]  /*e410*/  @!P1 IADD3 R4, R4, -R3.reuse, RZ ;  /* 0x8000000304049210 */ /* 0x080fe20007ffe0ff */
[----:B------:R-:W-:Y:S01]  /*e420*/  IMAD.HI.U32 R118, R5, R114, RZ ;  /* 0x0000007205767227 */ /* 0x000fe200078e00ff */
[----:B------:R-:W-:Y:S01]  /*e430*/  ISETP.GE.AND P1, PT, R0, RZ, PT ;  /* 0x000000ff0000720c */ /* 0x000fe20003f26270 */
[----:B------:R2:W-:Y:S01]  /*e440*/  STL [R1+0x4eb8], R9 ;  /* 0x004eb80901007387 */ /* 0x0005e20000100800 */
[----:B------:R-:W-:Y:S01]  /*e450*/  IABS R0, R110 ;  /* 0x0000006e00007213 */ /* 0x000fe20000000000 */
[----:B------:R-:W-:Y:S01]  /*e460*/  IMAD.MOV R118, RZ, RZ, -R118 ;  /* 0x000000ffff767224 */ /* 0x000fe200078e0a76 */
[----:B------:R-:W-:Y:S01]  /*e470*/  @!P2 IADD3 R115, R115, -R3, RZ ;  /* 0x800000037373a210 */ /* 0x000fe20007ffe0ff */
[----:B-1----:R-:W-:Y:S01]  /*e480*/  IMAD.MOV.U32 R2, RZ, RZ, R119 ;  /* 0x000000ffff027224 */ /* 0x002fe200078e0077 */
[----:B------:R-:W-:Y:S01]  /*e490*/  MOV R6, R4 ;  /* 0x0000000400067202 */ /* 0x000fe20000000f00 */
[----:B------:R-:W-:Y:S01]  /*e4a0*/  @!P6 IMAD.IADD R117, R117, 0x1, -R3 ;  /* 0x000000017575e824 */ /* 0x000fe200078e0a03 */
[C---:B------:R-:W-:Y:S01]  /*e4b0*/  ISETP.GT.U32.AND P2, PT, R3.reuse, R115, PT ;  /* 0x000000730300720c */ /* 0x040fe20003f44070 */
[----:B------:R-:W-:Y:S01]  /*e4c0*/  @!P4 IMAD.MOV R2, RZ, RZ, -R2 ;  /* 0x000000ffff02c224 */ /* 0x000fe200078e0a02 */
[----:B------:R-:W-:Y:S01]  /*e4d0*/  ISETP.GE.AND P4, PT, R112, RZ, PT ;  /* 0x000000ff7000720c */ /* 0x000fe20003f86270 */
[C---:B------:R-:W-:Y:S01]  /*e4e0*/  IMAD R114, R3.reuse, R118, R114 ;  /* 0x0000007603727224 */ /* 0x040fe200078e0272 */
[----:B------:R-:W-:Y:S01]  /*e4f0*/  ISETP.GT.U32.AND P6, PT, R3, R117, PT ;  /* 0x000000750300720c */ /* 0x000fe20003fc4070 */
[----:B------:R-:W-:Y:S01]  /*e500*/  IMAD.HI.U32 R112, R5, R0, RZ ;  /* 0x0000000005707227 */ /* 0x000fe200078e00ff */
[----:B------:R1:W-:Y:S01]  /*e510*/  STL [R1+0x60c], R2 ;  /* 0x00060c0201007387 */ /* 0x0003e20000100800 */
[----:B--2---:R-:W-:-:S02]  /*e520*/  IADD3 R9, R10, 0x199, RZ ;  /* 0x000001990a097810 */ /* 0x004fc40007ffe0ff */
[----:B------:R-:W-:Y:S01]  /*e530*/  @!P3 IMAD.MOV R6, RZ, RZ, -R6 ;  /* 0x000000ffff06b224 */ /* 0x000fe200078e0a06 */
[----:B------:R-:W-:Y:S01]  /*e540*/  ISETP.GT.U32.AND P3, PT, R3, R114, PT ;  /* 0x000000720300720c */ /* 0x000fe20003f64070 */
[----:B------:R-:W-:Y:S02]  /*e550*/  IMAD.HI.U32 R4, R5, R116, RZ ;  /* 0x0000007405047227 */ /* 0x000fe400078e00ff */
[-C--:B------:R-:W-:Y:S01]  /*e560*/  @!P2 IADD3 R115, R115, -R3.reuse, RZ ;  /* 0x800000037373a210 */ /* 0x080fe20007ffe0ff */
[----:B------:R2:W-:Y:S01]  /*e570*/  STL [R1+0x610], R6 ;  /* 0x0006100601007387 */ /* 0x0005e20000100800 */
[----:B------:R-:W-:Y:S01]  /*e580*/  IMAD.MOV R4, RZ, RZ, -R4 ;  /* 0x000000ffff047224 */ /* 0x000fe200078e0a04 */
[----:B------:R-:W-:Y:S01]  /*e590*/  ISETP.GE.AND P2, PT, R111, RZ, PT ;  /* 0x000000ff6f00720c */ /* 0x000fe20003f46270 */
[----:B-1----:R-:W-:Y:S01]  /*e5a0*/  IMAD.MOV.U32 R2, RZ, RZ, R113 ;  /* 0x000000ffff027224 */ /* 0x002fe200078e0071 */
[----:B------:R-:W-:Y:S01]  /*e5b0*/  @!P6 IADD3 R117, R117, -R3, RZ ;  /* 0x800000037575e210 */ /* 0x000fe20007ffe0ff */
[----:B------:R-:W-:-:S02]  /*e5c0*/  IMAD R116, R3, R4, R116 ;  /* 0x0000000403747224 */ /* 0x000fc400078e0274 */
[----:B------:R-:W-:Y:S01]  /*e5d0*/  VIADD R113, R10, 0x10e ;  /* 0x0000010e0a717836 */ /* 0x000fe20000000000 */
[----:B------:R-:W-:Y:S01]  /*e5e0*/  @!P0 IADD3 R2, -R2, RZ, RZ ;  /* 0x000000ff02028210 */ /* 0x000fe20007ffe1ff */
[----:B------:R-:W-:Y:S01]  /*e5f0*/  @!P3 IMAD.IADD R114, R114, 0x1, -R3 ;  /* 0x000000017272b824 */ /* 0x000fe200078e0a03 */
[----:B------:R-:W-:Y:S01]  /*e600*/  ISETP.GE.AND P0, PT, R110, RZ, PT ;  /* 0x000000ff6e00720c */ /* 0x000fe20003f06270 */
[----:B------:R-:W-:Y:S01]  /*e610*/  IMAD.MOV R110, RZ, RZ, -R112 ;  /* 0x000000ffff6e7224 */ /* 0x000fe200078e0a70 */
[----:B--2---:R-:W-:Y:S01]  /*e620*/  MOV R6, R115 ;  /* 0x0000007300067202 */ /* 0x004fe20000000f00 */
[----:B------:R1:W-:Y:S01]  /*e630*/  STL [R1+0x628], R2 ;  /* 0x0006280201007387 */ /* 0x0003e20000100800 */
[C---:B------:R-:W-:Y:S01]  /*e640*/  ISETP.GT.U32.AND P3, PT, R3.reuse, R114, PT ;  /* 0x000000720300720c */ /* 0x040fe20003f64070 */
[C---:B------:R-:W-:Y:S01]  /*e650*/  IMAD R0, R3.reuse, R110, R0 ;  /* 0x0000006e03007224 */ /* 0x040fe200078e0200 */
[----:B------:R-:W-:Y:S01]  /*e660*/  IABS R4, R113 ;  /* 0x0000007100047213 */ /* 0x000fe20000000000 */
[----:B------:R-:W-:Y:S01]  /*e670*/  @!P5 IMAD.MOV R6, RZ, RZ, -R6 ;  /* 0x000000ffff06d224 */ /* 0x000fe200078e0a06 */
[C---:B------:R-:W-:Y:S01]  /*e680*/  ISETP.GT.U32.AND P5, PT, R3.reuse, R116, PT ;  /* 0x000000740300720c */ /* 0x040fe20003fa4070 */
[C---:B------:R-:W-:Y:S01]  /*e690*/  VIADD R112, R10.reuse, 0x10f ;  /* 0x0000010f0a707836 */ /* 0x040fe20000000000 */
[----:B------:R-:W-:Y:S01]  /*e6a0*/  ISETP.GT.U32.AND P6, PT, R3, R0, PT ;  /* 0x000000000300720c */ /* 0x000fe20003fc4070 */
[----:B------:R-:W-:Y:S01]  /*e6b0*/  VIADD R110, R10, 0x110 ;  /* 0x000001100a6e7836 */ /* 0x000fe20000000000 */
[----:B------:R-:W-:Y:S01]  /*e6c0*/  STL [R1+0x624], R6 ;  /* 0x0006240601007387 */ /* 0x000fe20000100800 */
[----:B-1----:R-:W-:Y:S01]  /*e6d0*/  IMAD.MOV.U32 R2, RZ, RZ, R117 ;  /* 0x000000ffff027224 */ /* 0x002fe200078e0075 */
[----:B------:R-:W-:Y:S01]  /*e6e0*/  IABS R111, R112 ;  /* 0x00000070006f7213 */ /* 0x000fe20000000000 */
[----:B------:R-:W-:Y:S01]  /*e6f0*/  IMAD.HI.U32 R117, R5, R4, RZ ;  /* 0x0000000405757227 */ /* 0x000fe200078e00ff */
[----:B------:R-:W-:-:S02]  /*e700*/  IABS R115, R110 ;  /* 0x0000006e00737213 */ /* 0x000fc40000000000 */
[----:B------:R-:W-:Y:S01]  /*e710*/  @!P1 IADD3 R2, -R2, RZ, RZ ;  /* 0x000000ff02029210 */ /* 0x000fe20007ffe1ff */
[----:B------:R-:W-:Y:S01]  /*e720*/  IMAD.MOV R117, RZ, RZ, -R117 ;  /* 0x000000ffff757224 */ /* 0x000fe200078e0a75 */
[----:B------:R-:W-:Y:S01]  /*e730*/  @!P3 IADD3 R114, R114, -R3, RZ ;  /* 0x800000037272b210 */ /* 0x000fe20007ffe0ff */
[--C-:B------:R-:W-:Y:S01]  /*e740*/  @!P5 IMAD.IADD R116, R116, 0x1, -R3.reuse ;  /* 0x000000017474d824 */ /* 0x100fe200078e0a03 */
[----:B------:R-:W-:Y:S01]  /*e750*/  ISETP.GE.AND P3, PT, R112, RZ, PT ;  /* 0x000000ff7000720c */ /* 0x000fe20003f66270 */
[----:B------:R-:W-:Y:S01]  /*e760*/  @!P6 IMAD.IADD R0, R0, 0x1, -R3 ;  /* 0x000000010000e824 */ /* 0x000fe200078e0a03 */
[----:B------:R1:W-:Y:S01]  /*e770*/  STL [R1+0x620], R2 ;  /* 0x0006200201007387 */ /* 0x0003e20000100800 */
[----:B------:R-:W-:Y:S01]  /*e780*/  IMAD.HI.U32 R112, R5, R111, RZ ;  /* 0x0000006f05707227 */ /* 0x000fe200078e00ff */
[C---:B------:R-:W-:Y:S02]  /*e790*/  ISETP.GT.U32.AND P5, PT, R3.reuse, R116, PT ;  /* 0x000000740300720c */ /* 0x040fe40003fa4070 */
[C---:B------:R-:W-:Y:S01]  /*e7a0*/  ISETP.GT.U32.AND P6, PT, R3.reuse, R0, PT ;  /* 0x000000000300720c */ /* 0x040fe20003fc4070 */
[----:B------:R-:W-:Y:S01]  /*e7b0*/  IMAD R4, R3, R117, R4 ;  /* 0x0000007503047224 */ /* 0x000fe200078e0204 */
[----:B------:R-:W-:Y:S01]  /*e7c0*/  IADD3 R112, -R112, RZ, RZ ;  /* 0x000000ff70707210 */ /* 0x000fe20007ffe1ff */
[----:B------:R-:W-:Y:S01]  /*e7d0*/  VIADD R119, R10, 0x111 ;  /* 0x000001110a777836 */ /* 0x000fe20000000000 */
[----:B------:R-:W-:Y:S01]  /*e7e0*/  ISETP.GE.AND P1, PT, R113, RZ, PT ;  /* 0x000000ff7100720c */ /* 0x000fe20003f26270 */
[----:B------:R-:W-:-:S04]  /*e7f0*/  IMAD.HI.U32 R113, R5, R115, RZ ;  /* 0x0000007305717227 */ /* 0x000fc800078e00ff */
[----:B-1----:R-:W-:Y:S01]  /*e800*/  IMAD.MOV.U32 R2, RZ, RZ, R114 ;  /* 0x000000ffff027224 */ /* 0x002fe200078e0072 */
[----:B------:R-:W-:Y:S01]  /*e810*/  IADD3 R114, R10, 0x112, RZ ;  /* 0x000001120a727810 */ /* 0x000fe20007ffe0ff */
[----:B------:R-:W-:Y:S02]  /*e820*/  IMAD.MOV R113, RZ, RZ, -R113 ;  /* 0x000000ffff717224 */ /* 0x000fe400078e0a71 */
[----:B------:R-:W-:Y:S01]  /*e830*/  @!P4 IMAD.MOV R2, RZ, RZ, -R2 ;  /* 0x000000ffff02c224 */ /* 0x000fe200078e0a02 */
[----:B------:R-:W-:Y:S01]  /*e840*/  @!P6 IADD3 R0, R0, -R3, RZ ;  /* 0x800000030000e210 */ /* 0x000fe20007ffe0ff */
[----:B------:R-:W-:Y:S01]  /*e850*/  @!P5 IMAD.IADD R116, R116, 0x1, -R3 ;  /* 0x000000017474d824 */ /* 0x000fe200078e0a03 */
[----:B------:R-:W-:Y:S01]  /*e860*/  ISETP.GE.AND P4, PT, R110, RZ, PT ;  /* 0x000000ff6e00720c */ /* 0x000fe20003f86270 */
[C---:B------:R-:W-:Y:S01]  /*e870*/  IMAD R110, R3.reuse, R112, R111 ;  /* 0x00000070036e7224 */ /* 0x040fe200078e026f */
[----:B------:R1:W-:Y:S01]  /*e880*/  STL [R1+0x618], R2 ;  /* 0x0006180201007387 */ /* 0x0003e20000100800 */
[C---:B------:R-:W-:Y:S01]  /*e890*/  ISETP.GT.U32.AND P6, PT, R3.reuse, R4, PT ;  /* 0x000000040300720c */ /* 0x040fe20003fc4070 */
[----:B------:R-:W-:Y:S01]  /*e8a0*/  IMAD R115, R3, R113, R115 ;  /* 0x0000007103737224 */ /* 0x000fe200078e0273 */
[----:B------:R-:W-:Y:S01]  /*e8b0*/  ISETP.GE.AND P5, PT, R119, RZ, PT ;  /* 0x000000ff7700720c */ /* 0x000fe20003fa6270 */
[----:B------:R-:W-:Y:S01]  /*e8c0*/  VIADD R111, R10, 0x113 ;  /* 0x000001130a6f7836 */ /* 0x000fe20000000000 */
[----:B------:R-:W-:-:S02]  /*e8d0*/  IABS R119, R119 ;  /* 0x0000007700777213 */ /* 0x000fc40000000000 */
[----:B------:R-:W-:Y:S02]  /*e8e0*/  IABS R117, R114 ;  /* 0x0000007200757213 */ /* 0x000fe40000000000 */
[----:B------:R-:W-:Y:S01]  /*e8f0*/  IADD3 R113, R10, 0x114, RZ ;  /* 0x000001140a717810 */ /* 0x000fe20007ffe0ff */
[----:B-1----:R-:W-:Y:S01]  /*e900*/  IMAD.MOV.U32 R2, RZ, RZ, R0 ;  /* 0x000000ffff027224 */ /* 0x002fe200078e0000 */
[----:B------:R-:W-:Y:S01]  /*e910*/  IABS R112, R111 ;  /* 0x0000006f00707213 */ /* 0x000fe20000000000 */
[----:B------:R-:W-:Y:S01]  /*e920*/  IMAD.HI.U32 R120, R5, R119, RZ ;  /* 0x0000007705787227 */ /* 0x000fe200078e00ff */
[----:B------:R-:W-:-:S03]  /*e930*/  IABS R0, R113 ;  /* 0x0000007100007213 */ /* 0x000fc60000000000 */
[----:B------:R-:W-:Y:S01]  /*e940*/  @!P0 IMAD.MOV R2, RZ, RZ, -R2 ;  /* 0x000000ffff028224 */ /* 0x000fe200078e0a02 */
[----:B------:R-:W-:Y:S01]  /*e950*/  ISETP.GT.U32.AND P0, PT, R3, R110, PT ;  /* 0x0000006e0300720c */ /* 0x000fe20003f04070 */
[----:B------:R-:W-:Y:S01]  /*e960*/  @!P6 IMAD.IADD R4, R4, 0x1, -R3 ;  /* 0x000000010404e824 */ /* 0x000fe200078e0a03 */
[----:B------:R-:W-:Y:S01]  /*e970*/  IADD3 R120, -R120, RZ, RZ ;  /* 0x000000ff78787210 */ /* 0x000fe20007ffe1ff */
[----:B------:R-:W-:Y:S01]  /*e980*/  IMAD.HI.U32 R118, R5, R117, RZ ;  /* 0x0000007505767227 */ /* 0x000fe200078e00ff */
[----:B------:R1:W-:Y:S02]  /*e990*/  STL [R1+0x61c], R2 ;  /* 0x00061c0201007387 */ /* 0x0003e40000100800 */
[----:B------:R-:W-:Y:S01]  /*e9a0*/  ISETP.GT.U32.AND P6, PT, R3, R4, PT ;  /* 0x000000040300720c */ /* 0x000fe20003fc4070 */
[----:B------:R-:W-:-:S04]  /*e9b0*/  IMAD.MOV R118, RZ, RZ, -R118 ;  /* 0x000000ffff767224 */ /* 0x000fc800078e0a76 */
[----:B------:R-:W-:Y:S02]  /*e9c0*/  IMAD R117, R3, R118, R117 ;  /* 0x0000007603757224 */ /* 0x000fe400078e0275 */
[----:B------:R-:W-:Y:S01]  /*e9d0*/  @!P0 IADD3 R110, R110, -R3, RZ ;  /* 0x800000036e6e8210 */ /* 0x000fe20007ffe0ff */
[----:B-1----:R-:W-:Y:S02]  /*e9e0*/  IMAD.MOV.U32 R2, RZ, RZ, R116 ;  /* 0x000000ffff027224 */ /* 0x002fe400078e0074 */
[----:B------:R-:W-:Y:S01]  /*e9f0*/  IMAD.HI.U32 R116, R5, R112, RZ ;  /* 0x0000007005747227 */ /* 0x000fe200078e00ff */
[----:B------:R-:W-:-:S03]  /*ea00*/  ISETP.GT.U32.AND P0, PT, R3, R110, PT ;  /* 0x0000006e0300720c */ /* 0x000fc60003f04070 */
[----:B------:R-:W-:Y:S01]  /*ea10*/  @!P2 IMAD.MOV R2, RZ, RZ, -R2 ;  /* 0x000000ffff02a224 */ /* 0x000fe200078e0a02 */
[C---:B------:R-:W-:Y:S01]  /*ea20*/  ISETP.GT.U32.AND P2, PT, R3.reuse, R115, PT ;  /* 0x000000730300720c */ /* 0x040fe20003f44070 */
[----:B------:R-:W-:Y:S01]  /*ea30*/  @!P6 IMAD.IADD R4, R4, 0x1, -R3 ;  /* 0x000000010404e824 */ /* 0x000fe200078e0a03 */
[----:B------:R-:W-:Y:S01]  /*ea40*/  ISETP.GE.AND P6, PT, R114, RZ, PT ;  /* 0x000000ff7200720c */ /* 0x000fe20003fc6270 */
[----:B------:R-:W-:Y:S01]  /*ea50*/  IMAD R114, R3, R120, R119 ;  /* 0x0000007803727224 */ /* 0x000fe200078e0277 */
[----:B------:R1:W-:Y:S01]  /*ea60*/  STL [R1+0x614], R2 ;  /* 0x0006140201007387 */ /* 0x0003e20000100800 */
[----:B------:R-:W-:Y:S01]  /*ea70*/  IMAD.HI.U32 R119, R5, R0, RZ ;  /* 0x0000000005777227 */ /* 0x000fe200078e00ff */
[----:B------:R-:W-:Y:S02]  /*ea80*/  MOV R6, R4 ;  /* 0x0000000400067202 */ /* 0x000fe40000000f00 */
[----:B------:R-:W-:Y:S01]  /*ea90*/  IADD3 R118, -R116, RZ, RZ ;  /* 0x000000ff74767210 */ /* 0x000fe20007ffe1ff */
[----:B------:R-:W-:Y:S01]  /*eaa0*/  @!P0 IMAD.IADD R110, R110, 0x1, -R3 ;  /* 0x000000016e6e8824 */ /* 0x000fe200078e0a03 */
[----:B------:R-:W-:Y:S01]  /*eab0*/  ISETP.GT.U32.AND P0, PT, R3, R114, PT ;  /* 0x000000720300720c */ /* 0x000fe20003f04070 */
[----:B------:R-:W-:Y:S01]  /*eac0*/  IMAD.MOV R116, RZ, RZ, -R119 ;  /* 0x000000ffff747224 */ /* 0x000fe200078e0a77 */
[----:B------:R-:W-:Y:S01]  /*ead0*/  @!P1 IADD3 R6, -R6, RZ, RZ ;  /* 0x000000ff06069210 */ /* 0x000fe20007ffe1ff */
[----:B------:R-:W-:Y:S01]  /*eae0*/  @!P2 IMAD.IADD R115, R115, 0x1, -R3 ;  /* 0x000000017373a824 */ /* 0x000fe200078e0a03 */
[----:B------:R-:W-:Y:S01]  /*eaf0*/  ISETP.GT.U32.AND P1, PT, R3, R117, PT ;  /* 0x000000750300720c */ /* 0x000fe20003f24070 */
[----:B-1----:R-:W-:-:S02]  /*eb00*/  IMAD.MOV.U32 R2, RZ, RZ, R110 ;  /* 0x000000ffff027224 */ /* 0x002fc400078e006e */
[----:B------:R-:W-:Y:S01]  /*eb10*/  STL [R1+0x608], R6 ;  /* 0x0006080601007387 */ /* 0x000fe20000100800 */
[----:B------:R-:W-:Y:S01]  /*eb20*/  ISETP.GT.U32.AND P2, PT, R3, R115, PT ;  /* 0x000000730300720c */ /* 0x000fe20003f44070 */
[----:B------:R-:W-:Y:S01]  /*eb30*/  @!P3 IMAD.MOV R2, RZ, RZ, -R2 ;  /* 0x000000ffff02b224 */ /* 0x000fe200078e0a02 */
[----:B------:R-:W-:Y:S01]  /*eb40*/  ISETP.GE.AND P3, PT, R111, RZ, PT ;  /* 0x000000ff6f00720c */ /* 0x000fe20003f66270 */
[C---:B------:R-:W-:Y:S02]  /*eb50*/  IMAD R0, R3.reuse, R116, R0 ;  /* 0x0000007403007224 */ /* 0x040fe400078e0200 */
[----:B------:R-:W-:Y:S01]  /*eb60*/  @!P0 IADD3 R114, R114, -R3, RZ ;  /* 0x8000000372728210 */ /* 0x000fe20007ffe0ff */
[----:B------:R1:W-:Y:S01]  /*eb70*/  STL [R1+0x604], R2 ;  /* 0x0006040201007387 */ /* 0x0003e20000100800 */
[----:B------:R-:W-:Y:S02]  /*eb80*/  VIADD R110, R10, 0x115 ;  /* 0x000001150a6e7836 */ /* 0x000fe40000000000 */
[C---:B------:R-:W-:Y:S01]  /*eb90*/  ISETP.GT.U32.AND P0, PT, R3.reuse, R114, PT ;  /* 0x000000720300720c */ /* 0x040fe20003f04070 */
[----:B------:R-:W-:-:S02]  /*eba0*/  IMAD R4, R3, R118, R112 ;  /* 0x0000007603047224 */ /* 0x000fc400078e0270 */
[----:B------:R-:W-:Y:S01]  /*ebb0*/  @!P1 IMAD.IADD R117, R117, 0x1, -R3 ;  /* 0x0000000175759824 */ /* 0x000fe200078e0a03 */
[----:B------:R-:W-:Y:S01]  /*ebc0*/  @!P2 IADD3 R115, R115, -R3, RZ ;  /* 0x800000037373a210 */ /* 0x000fe20007ffe0ff */
[C---:B------:R-:W-:Y:S01]  /*ebd0*/  VIADD R111, R10.reuse, 0x116 ;  /* 0x000001160a6f7836 */ /* 0x040fe20000000000 */
[----:B------:R-:W-:Y:S01]  /*ebe0*/  IABS R116, R110 ;  /* 0x0000006e00747213 */ /* 0x000fe20000000000 */
[----:B------:R-:W-:Y:S01]  /*ebf0*/  VIADD R112, R10, 0x117 ;  /* 0x000001170a707836 */ /* 0x000fe20000000000 */
[C---:B------:R-:W-:Y:S01]  /*ec00*/  ISETP.GT.U32.AND P2, PT, R3.reuse, R4, PT ;  /* 0x000000040300720c */ /* 0x040fe20003f44070 */
[----:B-1----:R-:W-:Y:S01]  /*ec10*/  IMAD.MOV.U32 R2, RZ, RZ, R115 ;  /* 0x000000ffff027224 */ /* 0x002fe200078e0073 */
[----:B------:R-:W-:Y:S01]  /*ec20*/  ISETP.GT.U32.AND P1, PT, R3, R117, PT ;  /* 0x000000750300720c */ /* 0x000fe20003f24070 */
[----:B------:R-:W-:Y:S01]  /*ec30*/  IMAD.HI.U32 R118, R5, R116, RZ ;  /* 0x0000007405767227 */ /* 0x000fe200078e00ff */
[----:B------:R-:W-:Y:S02]  /*ec40*/  IABS R115, R111 ;  /* 0x0000006f00737213 */ /* 0x000fe40000000000 */
[----:B------:R-:W-:Y:S01]  /*ec50*/  @!P4 IADD3 R2, -R2, RZ, RZ ;  /* 0x000000ff0202c210 */ /* 0x000fe20007ffe1ff */
[----:B------:R-:W-:Y:S01]  /*ec60*/  IMAD.MOV R118, RZ, RZ, -R118 ;  /* 0x000000ffff767224 */ /* 0x000fe200078e0a76 */
[----:B------:R-:W-:Y:S01]  /*ec70*/  ISETP.GT.U32.AND P4, PT, R3, R0, PT ;  /* 0x000000000300720c */ /* 0x000fe20003f84070 */
[--C-:B------:R-:W-:Y:S01]  /*ec80*/  @!P0 IMAD.IADD R114, R114, 0x1, -R3.reuse ;  /* 0x0000000172728824 */ /* 0x100fe200078e0a03 */
[----:B------:R-:W-:Y:S01]  /*ec90*/  ISETP.GE.AND P0, PT, R113, RZ, PT ;  /* 0x000000ff7100720c */ /* 0x000fe20003f06270 */
[----:B------:R-:W-:Y:S01]  /*eca0*/  IMAD R116, R3, R118, R116 ;  /* 0x0000007603747224 */ /* 0x000fe200078e0274 */
[----:B------:R-:W-:Y:S01]  /*ecb0*/  IABS R119, R112 ;  /* 0x0000007000777213 */ /* 0x000fe20000000000 */
[----:B------:R-:W-:Y:S01]  /*ecc0*/  IMAD.HI.U32 R113, R5, R115, RZ ;  /* 0x0000007305717227 */ /* 0x000fe200078e00ff */
[----:B------:R-:W-:Y:S01]  /*ecd0*/  @!P2 IADD3 R4, R4, -R3, RZ ;  /* 0x800000030404a210 */ /* 0x000fe20007ffe0ff */
[----:B------:R1:W-:Y:S01]  /*ece0*/  STL [R1+0x5e4], R2 ;  /* 0x0005e40201007387 */ /* 0x0003e20000100800 */
[----:B------:R-:W-:Y:S01]  /*ecf0*/  MOV R6, R114 ;  /* 0x0000007200067202 */ /* 0x000fe20000000f00 */
[----:B------:R-:W-:Y:S01]  /*ed00*/  @!P1 IMAD.IADD R117, R117, 0x1, -R3 ;  /* 0x0000000175759824 */ /* 0x000fe200078e0a03 */
[C---:B------:R-:W-:Y:S01]  /*ed10*/  ISETP.GT.U32.AND P1, PT, R3.reuse, R116, PT ;  /* 0x000000740300720c */ /* 0x040fe20003f24070 */
[----:B------:R-:W-:Y:S01]  /*ed20*/  IMAD.MOV R113, RZ, RZ, -R113 ;  /* 0x000000ffff717224 */ /* 0x000fe200078e0a71 */
[----:B------:R-:W-:Y:S01]  /*ed30*/  ISETP.GT.U32.AND P2, PT, R3, R4, PT ;  /* 0x000000040300720c */ /* 0x000fe20003f44070 */
[----:B------:R-:W-:-:S02]  /*ed40*/  @!P4 IMAD.IADD R0, R0, 0x1, -R3 ;  /* 0x000000010000c824 */ /* 0x000fc400078e0a03 */
[C---:B------:R-:W-:Y:S01]  /*ed50*/  IMAD R115, R3.reuse, R113, R115 ;  /* 0x0000007103737224 */ /* 0x040fe200078e0273 */
[----:B------:R-:W-:Y:S01]  /*ed60*/  IADD3 R113, R10, 0x11b, RZ ;  /* 0x0000011b0a717810 */ /* 0x000fe20007ffe0ff */
[----:B-1----:R-:W-:Y:S01]  /*ed70*/  IMAD.MOV.U32 R2, RZ, RZ, R117 ;  /* 0x000000ffff027224 */ /* 0x002fe200078e0075 */
[----:B------:R-:W-:Y:S01]  /*ed80*/  ISETP.GT.U32.AND P4, PT, R3, R0, PT ;  /* 0x000000000300720c */ /* 0x000fe20003f84070 */
[----:B------:R-:W-:Y:S01]  /*ed90*/  @!P5 IMAD.MOV R6, RZ, RZ, -R6 ;  /* 0x000000ffff06d224 */ /* 0x000fe200078e0a06 */
[----:B------:R-:W-:Y:S01]  /*eda0*/  ISETP.GE.AND P5, PT, R110, RZ, PT ;  /* 0x000000ff6e00720c */ /* 0x000fe20003fa6270 */
[----:B------:R-:W-:Y:S01]  /*edb0*/  VIADD R110, R10, 0x118 ;  /* 0x000001180a6e7836 */ /* 0x000fe20000000000 */
[----:B------:R-:W-:Y:S01]  /*edc0*/  @!P6 IADD3 R2, -R2, RZ, RZ ;  /* 0x000000ff0202e210 */ /* 0x000fe20007ffe1ff */
[----:B------:R-:W-:Y:S01]  /*edd0*/  @!P1 IMAD.IADD R116, R116, 0x1, -R3 ;  /* 0x0000000174749824 */ /* 0x000fe200078e0a03 */
[----:B------:R1:W-:Y:S01]  /*ede0*/  STL [R1+0x5e8], R6 ;  /* 0x0005e80601007387 */ /* 0x0003e20000100800 */
[----:B------:R-:W-:Y:S01]  /*edf0*/  @!P2 IADD3 R4, R4, -R3, RZ ;  /* 0x800000030404a210 */ /* 0x000fe20007ffe0ff */
[----:B------:R-:W-:Y:S01]  /*ee00*/  IMAD.HI.U32 R114, R5, R119, RZ ;  /* 0x0000007705727227 */ /* 0x000fe200078e00ff */
[----:B------:R-:W-:Y:S01]  /*ee10*/  IABS R118, R110 ;  /* 0x0000006e00767213 */ /* 0x000fe20000000000 */
[----:B------:R2:W-:Y:S01]  /*ee20*/  STL [R1+0x5f4], R2 ;  /* 0x0005f40201007387 */ /* 0x0005e20000100800 */
[----:B------:R-:W-:Y:S01]  /*ee30*/  ISETP.GT.U32.AND P1, PT, R3, R116, PT ;  /* 0x000000740300720c */ /* 0x000fe20003f24070 */
[----:B------:R-:W-:Y:S01]  /*ee40*/  IMAD.MOV R114, RZ, RZ, -R114 ;  /* 0x000000ffff727224 */ /* 0x000fe200078e0a72 */
[----:B------:R-:W-:-:S02]  /*ee50*/  @!P4 IADD3 R0, R0, -R3, RZ ;  /* 0x800000030000c210 */ /* 0x000fc40007ffe0ff */
[----:B------:R-:W-:Y:S01]  /*ee60*/  ISETP.GT.U32.AND P4, PT, R3, R115, PT ;  /* 0x000000730300720c */ /* 0x000fe20003f84070 */
[----:B-1----:R-:W-:Y:S01]  /*ee70*/  IMAD.MOV.U32 R6, RZ, RZ, R4 ;  /* 0x000000ffff067224 */ /* 0x002fe200078e0004 */
[----:B------:R-:W-:Y:S01]  /*ee80*/  ISETP.GE.AND P2, PT, R112, RZ, PT ;  /* 0x000000ff7000720c */ /* 0x000fe20003f46270 */
[----:B------:R-:W-:Y:S01]  /*ee90*/  VIADD R4, R10, 0x119 ;  /* 0x000001190a047836 */ /* 0x000fe20000000000 */
[----:B------:R-:W-:Y:S01]  /*eea0*/  ISETP.GE.AND P6, PT, R111, RZ, PT ;  /* 0x000000ff6f00720c */ /* 0x000fe20003fc6270 */
[----:B------:R-:W-:Y:S01]  /*eeb0*/  @!P3 IMAD.MOV R6, RZ, RZ, -R6 ;  /* 0x000000ffff06b224 */ /* 0x000fe200078e0a06 */
[----:B--2---:R-:W-:Y:S01]  /*eec0*/  MOV R2, R0 ;  /* 0x0000000000027202 */ /* 0x004fe20000000f00 */
[----:B------:R-:W-:Y:S01]  /*eed0*/  IMAD R119, R3, R114, R119 ;  /* 0x0000007203777224 */ /* 0x000fe200078e0277 */
[----:B------:R-:W-:Y:S01]  /*eee0*/  ISETP.GE.AND P3, PT, R110, RZ, PT ;  /* 0x000000ff6e00720c */ /* 0x000fe20003f66270 */
[----:B------:R-:W-:Y:S01]  /*eef0*/  IMAD.HI.U32 R114, R5, R118, RZ ;  /* 0x0000007605727227 */ /* 0x000fe200078e00ff */
[----:B------:R-:W-:Y:S01]  /*ef00*/  IABS R110, R4 ;  /* 0x00000004006e7213 */ /* 0x000fe20000000000 */
[----:B------:R1:W-:Y:S01]  /*ef10*/  STL [R1+0x5f8], R6 ;  /* 0x0005f80601007387 */ /* 0x0003e20000100800 */
[----:B------:R-:W-:Y:S01]  /*ef20*/  @!P1 IADD3 R116, R116, -R3, RZ ;  /* 0x8000000374749210 */ /* 0x000fe20007ffe0ff */
[----:B------:R-:W-:Y:S01]  /*ef30*/  @!P4 IMAD.IADD R115, R115, 0x1, -R3 ;  /* 0x000000017373c824 */ /* 0x000fe200078e0a03 */
[C---:B------:R-:W-:Y:S01]  /*ef40*/  ISETP.GT.U32.AND P1, PT, R3.reuse, R119, PT ;  /* 0x000000770300720c */ /* 0x040fe20003f24070 */
[----:B------:R-:W-:Y:S01]  /*ef50*/  @!P0 IMAD.MOV R2, RZ, RZ, -R2 ;  /* 0x000000ffff028224 */ /* 0x000fe200078e0a02 */
[----:B------:R-:W-:Y:S01]  /*ef60*/  ISETP.GE.AND P0, PT, R4, RZ, PT ;  /* 0x000000ff0400720c */ /* 0x000fe20003f06270 */
[----:B------:R-:W-:Y:S01]  /*ef70*/  IMAD.MOV R114, RZ, RZ, -R114 ;  /* 0x000000ffff727224 */ /* 0x000fe200078e0a72 */
[----:B------:R-:W-:Y:S01]  /*ef80*/  ISETP.GT.U32.AND P4, PT, R3, R115, PT ;  /* 0x000000730300720c */ /* 0x000fe20003f84070 */
[----:B------:R-:W-:Y:S01]  /*ef90*/  IMAD.HI.U32 R4, R5, R110, RZ ;  /* 0x0000006e05047227 */ /* 0x000fe200078e00ff */
[----:B------:R-:W-:Y:S01]  /*efa0*/  IABS R111, R113 ;  /* 0x00000071006f7213 */ /* 0x000fe20000000000 */
[----:B------:R2:W-:Y:S02]  /*efb0*/  STL [R1+0x5fc], R2 ;  /* 0x0005fc0201007387 */ /* 0x0005e40000100800 */
[----:B------:R-:W-:-:S02]  /*efc0*/  IMAD R118, R3, R114, R118 ;  /* 0x0000007203767224 */ /* 0x000fc400078e0276 */
[----:B------:R-:W-:Y:S02]  /*efd0*/  IMAD.MOV R4, RZ, RZ, -R4 ;  /* 0x000000ffff047224 */ /* 0x000fe400078e0a04 */
[----:B-1----:R-:W-:Y:S01]  /*efe0*/  IMAD.MOV.U32 R6, RZ, RZ, R116 ;  /* 0x000000ffff067224 */ /* 0x002fe200078e0074 */
[----:B------:R-:W-:Y:S01]  /*eff0*/  @!P1 IADD3 R119, R119, -R3, RZ ;  /* 0x8000000377779210 */ /* 0x000fe20007ffe0ff */
[----:B------:R-:W-:Y:S02]  /*f000*/  IMAD R110, R3, R4, R110 ;  /* 0x00000004036e7224 */ /* 0x000fe400078e026e */
[----:B------:R-:W-:Y:S01]  /*f010*/  @!P4 IMAD.IADD R115, R115, 0x1, -R3 ;  /* 0x000000017373c824 */ /* 0x000fe200078e0a03 */
[----:B------:R-:W-:Y:S01]  /*f020*/  ISETP.GT.U32.AND P4, PT, R3, R118, PT ;  /* 0x000000760300720c */ /* 0x000fe20003f84070 */
[----:B------:R-:W-:Y:S01]  /*f030*/  VIADD R0, R10, 0x11a ;  /* 0x0000011a0a007836 */ /* 0x000fe20000000000 */
[----:B------:R-:W-:Y:S01]  /*f040*/  @!P5 IADD3 R6, -R6, RZ, RZ ;  /* 0x000000ff0606d210 */ /* 0x000fe20007ffe1ff */
[----:B------:R-:W-:Y:S01]  /*f050*/  IMAD.HI.U32 R4, R5, R111, RZ ;  /* 0x0000006f05047227 */ /* 0x000fe200078e00ff */
[----:B------:R-:W-:-:S02]  /*f060*/  ISETP.GT.U32.AND P5, PT, R3, R110, PT ;  /* 0x0000006e0300720c */ /* 0x000fc40003fa4070 */
[----:B------:R-:W-:Y:S01]  /*f070*/  ISETP.GT.U32.AND P1, PT, R3, R119, PT ;  /* 0x000000770300720c */ /* 0x000fe20003f24070 */
[----:B--2---:R-:W-:Y:S01]  /*f080*/  IMAD.MOV.U32 R2, RZ, RZ, R115 ;  /* 0x000000ffff027224 */ /* 0x004fe200078e0073 */
[----:B------:R-:W-:Y:S01]  /*f090*/  IABS R112, R0 ;  /* 0x0000000000707213 */ /* 0x000fe20000000000 */
[----:B------:R-:W-:Y:S01]  /*f0a0*/  IMAD.MOV R4, RZ, RZ, -R4 ;  /* 0x000000ffff047224 */ /* 0x000fe200078e0a04 */
[----:B------:R-:W-:Y:S01]  /*f0b0*/  STL [R1+0x5ec], R6 ;  /* 0x0005ec0601007387 */ /* 0x000fe20000100800 */
[----:B------:R-:W-:Y:S01]  /*f0c0*/  @!P6 IMAD.MOV R2, RZ, RZ, -R2 ;  /* 0x000000ffff02e224 */ /* 0x000fe200078e0a02 */
[----:B------:R-:W-:Y:S01]  /*f0d0*/  ISETP.GE.AND P6, PT, R0, RZ, PT ;  /* 0x000000ff0000720c */ /* 0x000fe20003fc6270 */
[----:B------:R-:W-:Y:S02]  /*f0e0*/  @!P4 IMAD.IADD R118, R118, 0x1, -R3 ;  /* 0x000000017676c824 */ /* 0x000fe400078e0a03 */
[----:B------:R-:W-:Y:S01]  /*f0f0*/  IMAD.HI.U32 R114, R5, R112, RZ ;  /* 0x0000007005727227 */ /* 0x000fe200078e00ff */
[----:B------:R1:W-:Y:S01]  /*f100*/  STL [R1+0x5f0], R2 ;  /* 0x0005f00201007387 */ /* 0x0003e20000100800 */
[----:B------:R-:W-:-:S02]  /*f110*/  @!P5 IADD3 R110, R110, -R3, RZ ;  /* 0x800000036e6ed210 */ /* 0x000fc40007ffe0ff */
[----:B------:R-:W-:Y:S01]  /*f120*/  ISETP.GT.U32.AND P4, PT, R3, R118, PT ;  /* 0x000000760300720c */ /* 0x000fe20003f84070 */
[----:B------:R-:W-:Y:S01]  /*f130*/  @!P1 IMAD.IADD R119, R119, 0x1, -R3 ;  /* 0x0000000177779824 */ /* 0x000fe200078e0a03 */
[----:B------:R-:W-:Y:S01]  /*f140*/  IADD3 R114, -R114, RZ, RZ ;  /* 0x000000ff72727210 */ /* 0x000fe20007ffe1ff */
[C---:B------:R-:W-:Y:S01]  /*f150*/  IMAD R111, R3.reuse, R4, R111 ;  /* 0x00000004036f7224 */ /* 0x040fe200078e026f */
[----:B------:R-:W-:Y:S01]  /*f160*/  ISETP.GT.U32.AND P5, PT, R3, R110, PT ;  /* 0x0000006e0300720c */ /* 0x000fe20003fa4070 */
[C---:B------:R-:W-:Y:S01]  /*f170*/  VIADD R4, R10.reuse, 0x11d ;  /* 0x0000011d0a047836 */ /* 0x040fe20000000000 */
[----:B------:R-:W-:Y:S01]  /*f180*/  ISETP.GE.AND P1, PT, R113, RZ, PT ;  /* 0x000000ff7100720c */ /* 0x000fe20003f26270 */
[C---:B------:R-:W-:Y:S01]  /*f190*/  IMAD R0, R3.reuse, R114, R112 ;  /* 0x0000007203007224 */ /* 0x040fe200078e0270 */
[C---:B------:R-:W-:Y:S01]  /*f1a0*/  IADD3 R113, R10.reuse, 0x11c, RZ ;  /* 0x0000011c0a717810 */ /* 0x040fe20007ffe0ff */
[----:B-1----:R-:W-:Y:S01]  /*f1b0*/  IMAD.MOV.U32 R2, RZ, RZ, R119 ;  /* 0x000000ffff027224 */ /* 0x002fe200078e0077 */
[----:B------:R-:W-:Y:S01]  /*f1c0*/  IABS R125, R4 ;  /* 0x00000004007d7213 */ /* 0x000fe20000000000 */
[----:B------:R-:W-:Y:S01]  /*f1d0*/  VIADD R116, R10, 0x11f ;  /* 0x0000011f0a747836 */ /* 0x000fe20000000000 */
[----:B------:R-:W-:Y:S01]  /*f1e0*/  IABS R115, R113 ;  /* 0x0000007100737213 */ /* 0x000fe20000000000 */
[----:B------:R-:W-:Y:S01]  /*f1f0*/  @!P4 IMAD.IADD R118, R118, 0x1, -R3 ;  /* 0x000000017676c824 */ /* 0x000fe200078e0a03 */
[----:B------:R-:W-:Y:S01]  /*f200*/  ISETP.GT.U32.AND P4, PT, R3, R0, PT ;  /* 0x000000000300720c */ /* 0x000fe20003f84070 */
[----:B------:R-:W-:Y:S01]  /*f210*/  IMAD.HI.U32 R124, R5, R125, RZ ;  /* 0x0000007d057c7227 */ /* 0x000fe200078e00ff */
[----:B------:R-:W-:-:S02]  /*f220*/  IABS R114, R116 ;  /* 0x0000007400727213 */ /* 0x000fc40000000000 */
[----:B------:R-:W-:Y:S01]  /*f230*/  @!P5 IADD3 R110, R110, -R3, RZ ;  /* 0x800000036e6ed210 */ /* 0x000fe20007ffe0ff */
[----:B------:R-:W-:Y:S01]  /*f240*/  IMAD.HI.U32 R117, R5, R115, RZ ;  /* 0x0000007305757227 */ /* 0x000fe200078e00ff */
[C---:B------:R-:W-:Y:S02]  /*f250*/  ISETP.GT.U32.AND P5, PT, R3.reuse, R111, PT ;  /* 0x0000006f0300720c */ /* 0x040fe40003fa4070 */
[----:B------:R-:W-:Y:S01]  /*f260*/  IADD3 R119, R10, 0x122, RZ ;  /* 0x000001220a777810 */ /* 0x000fe20007ffe0ff */
[----:B------:R-:W-:Y:S02]  /*f270*/  IMAD.MOV R117, RZ, RZ, -R117 ;  /* 0x000000ffff757224 */ /* 0x000fe400078e0a75 */
[----:B------:R-:W-:Y:S02]  /*f280*/  IMAD.MOV R124, RZ, RZ, -R124 ;  /* 0x000000ffff7c7224 */ /* 0x000fe400078e0a7c */
[C---:B------:R-:W-:Y:S01]  /*f290*/  IMAD R115, R3.reuse, R117, R115 ;  /* 0x0000007503737224 */ /* 0x040fe200078e0273 */
[----:B------:R-:W-:Y:S01]  /*f2a0*/  @!P4 IADD3 R0, R0, -R3, RZ ;  /* 0x800000030000c210 */ /* 0x000fe20007ffe0ff */
[----:B------:R-:W-:-:S02]  /*f2b0*/  IMAD R124, R3, R124, R125 ;  /* 0x0000007c037c7224 */ /* 0x000fc400078e027d */
[----:B------:R-:W-:Y:S01]  /*f2c0*/  @!P2 IMAD.MOV R2, RZ, RZ, -R2 ;  /* 0x000000ffff02a224 */ /* 0x000fe200078e0a02 */
[----:B------:R-:W-:Y:S01]  /*f2d0*/  ISETP.GT.U32.AND P4, PT, R3, R115, PT ;  /* 0x000000730300720c */ /* 0x000fe20003f84070 */
[----:B------:R-:W-:Y:S01]  /*f2e0*/  VIADD R112, R10, 0x120 ;  /* 0x000001200a707836 */ /* 0x000fe20000000000 */
[----:B------:R-:W-:Y:S01]  /*f2f0*/  @!P5 IADD3 R111, R111, -R3, RZ ;  /* 0x800000036f6fd210 */ /* 0x000fe20007ffe0ff */
[----:B------:R-:W-:Y:S01]  /*f300*/  IMAD.HI.U32 R121, R5, R114, RZ ;  /* 0x0000007205797227 */ /* 0x000fe200078e00ff */
[C---:B------:R-:W-:Y:S01]  /*f310*/  ISETP.GT.U32.AND P5, PT, R3.reuse, R124, PT ;  /* 0x0000007c0300720c */ /* 0x040fe20003fa4070 */
[----:B------:R1:W-:Y:S01]  /*f320*/  STL [R1+0x5dc], R2 ;  /* 0x0005dc0201007387 */ /* 0x0003e20000100800 */
[----:B------:R-:W-:Y:S01]  /*f330*/  IABS R120, R112 ;  /* 0x0000007000787213 */ /* 0x000fe20000000000 */
[----:B------:R-:W-:Y:S01]  /*f340*/  IMAD.MOV R121, RZ, RZ, -R121 ;  /* 0x000000ffff797224 */ /* 0x000fe200078e0a79 */
[----:B------:R-:W-:-:S03]  /*f350*/  ISETP.GT.U32.AND P2, PT, R3, R111, PT ;  /* 0x0000006f0300720c */ /* 0x000fc60003f44070 */
[----:B------:R-:W-:Y:S01]  /*f360*/  IMAD.HI.U32 R117, R5, R120, RZ ;  /* 0x0000007805757227 */ /* 0x000fe200078e00ff */
[----:B-1----:R-:W-:-:S03]  /*f370*/  MOV R2, R118 ;  /* 0x0000007600027202 */ /* 0x002fc60000000f00 */
[--C-:B------:R-:W-:Y:S01]  /*f380*/  @!P4 IMAD.IADD R115, R115, 0x1, -R3.reuse ;  /* 0x000000017373c824 */ /* 0x100fe200078e0a03 */
[C---:B------:R-:W-:Y:S01]  /*f390*/  ISETP.GT.U32.AND P4, PT, R3.reuse, R0, PT ;  /* 0x000000000300720c */ /* 0x040fe20003f84070 */
[----:B------:R-:W-:Y:S01]  /*f3a0*/  @!P5 IMAD.IADD R124, R124, 0x1, -R3 ;  /* 0x000000017c7cd824 */ /* 0x000fe200078e0a03 */
[----:B------:R-:W-:Y:S01]  /*f3b0*/  IABS R118, R119 ;  /* 0x0000007700767213 */ /* 0x000fe20000000000 */
[----:B------:R-:W-:Y:S01]  /*f3c0*/  @!P3 IMAD.MOV R2, RZ, RZ, -R2 ;  /* 0x000000ffff02b224 */ /* 0x000fe200078e0a02 */
[C---:B------:R-:W-:Y:S01]  /*f3d0*/  ISETP.GT.U32.AND P5, PT, R3.reuse, R115, PT ;  /* 0x000000730300720c */ /* 0x040fe20003fa4070 */
[----:B------:R-:W-:Y:S01]  /*f3e0*/  IMAD.MOV R117, RZ, RZ, -R117 ;  /* 0x000000ffff757224 */ /* 0x000fe200078e0a75 */
[C---:B------:R-:W-:Y:S01]  /*f3f0*/  ISETP.GT.U32.AND P3, PT, R3.reuse, R124, PT ;  /* 0x0000007c0300720c */ /* 0x040fe20003f64070 */
[C---:B------:R-:W-:Y:S01]  /*f400*/  IMAD R114, R3.reuse, R121, R114 ;  /* 0x0000007903727224 */ /* 0x040fe200078e0272 */
[----:B------:R1:W-:Y:S01]  /*f410*/  STL [R1+0x5d8], R2 ;  /* 0x0005d80201007387 */ /* 0x0003e20000100800 */
[----:B------:R-:W-:Y:S01]  /*f420*/  IMAD R117, R3, R117, R120 ;  /* 0x0000007503757224 */ /* 0x000fe200078e0278 */
[----:B------:R-:W-:Y:S01]  /*f430*/  @!P2 IADD3 R111, R111, -R3, RZ ;  /* 0x800000036f6fa210 */ /* 0x000fe20007ffe0ff */
[----:B------:R-:W-:Y:S01]  /*f440*/  VIADD R121, R10, 0x121 ;  /* 0x000001210a797836 */ /* 0x000fe20000000000 */
[----:B------:R-:W-:Y:S01]  /*f450*/  ISETP.GE.AND P2, PT, R113, RZ, PT ;  /* 0x000000ff7100720c */ /* 0x000fe20003f46270 */
[----:B------:R-:W-:Y:S01]  /*f460*/  @!P4 IMAD.IADD R0, R0, 0x1, -R3 ;  /* 0x000000010000c824 */ /* 0x000fe200078e0a03 */
[----:B------:R-:W-:Y:S01]  /*f470*/  ISETP.GT.U32.AND P4, PT, R3, R114, PT ;  /* 0x000000720300720c */ /* 0x000fe20003f84070 */
[----:B------:R-:W-:Y:S01]  /*f480*/  IMAD.HI.U32 R113, R5, R118, RZ ;  /* 0x0000007605717227 */ /* 0x000fe200078e00ff */
[----:B------:R-:W-:-:S02]  /*f490*/  IABS R120, R121 ;  /* 0x0000007900787213 */ /* 0x000fc40000000000 */
[----:B-1----:R-:W-:Y:S01]  /*f4a0*/  MOV R2, R110 ;  /* 0x0000006e00027202 */ /* 0x002fe20000000f00 */
[--C-:B------:R-:W-:Y:S01]  /*f4b0*/  @!P5 IMAD.IADD R115, R115, 0x1, -R3.reuse ;  /* 0x000000017373d824 */ /* 0x100fe200078e0a03 */
[C---:B------:R-:W-:Y:S01]  /*f4c0*/  ISETP.GT.U32.AND P5, PT, R3.reuse, R117, PT ;  /* 0x000000750300720c */ /* 0x040fe20003fa4070 */
[----:B------:R-:W-:Y:S02]  /*f4d0*/  IMAD.MOV.U32 R6, RZ, RZ, R0 ;  /* 0x000000ffff067224 */ /* 0x000fe400078e0000 */
[----:B------:R-:W-:Y:S01]  /*f4e0*/  @!P0 IMAD.MOV R2, RZ, RZ, -R2 ;  /* 0x000000ffff028224 */ /* 0x000fe200078e0a02 */
[----:B------:R-:W-:Y:S01]  /*f4f0*/  ISETP.GT.U32.AND P0, PT, R3, R123, PT ;  /* 0x0000007b0300720c */ /* 0x000fe20003f04070 */
[----:B------:R-:W-:Y:S01]  /*f500*/  @!P3 IMAD.IADD R124, R124, 0x1, -R3 ;  /* 0x000000017c7cb824 */ /* 0x000fe200078e0a03 */
[----:B------:R-:W-:Y:S01]  /*f510*/  ISETP.GE.AND P3, PT, R4, RZ, PT ;  /* 0x000000ff0400720c */ /* 0x000fe20003f66270 */
[----:B------:R-:W-:Y:S01]  /*f520*/  IMAD.HI.U32 R110, R5, R120, RZ ;  /* 0x00000078056e7227 */ /* 0x000fe200078e00ff */
[----:B------:R1:W-:Y:S01]  /*f530*/  STL [R1+0x5d4], R2 ;  /* 0x0005d40201007387 */ /* 0x0003e20000100800 */
[----:B------:R-:W-:-:S02]  /*f540*/  @!P4 IADD3 R114, R114, -R3, RZ ;  /* 0x800000037272c210 */ /* 0x000fc40007ffe0ff */
[----:B------:R-:W-:Y:S01]  /*f550*/  @!P6 IMAD.MOV R6, RZ, RZ, -R6 ;  /* 0x000000ffff06e224 */ /* 0x000fe200078e0a06 */
[----:B------:R-:W-:Y:S01]  /*f560*/  IADD3 R110, -R110, RZ, RZ ;  /* 0x000000ff6e6e7210 */ /* 0x000fe20007ffe1ff */
[----:B------:R-:W-:Y:S01]  /*f570*/  @!P5 IMAD.IADD R117, R117, 0x1, -R3 ;  /* 0x000000017575d824 */ /* 0x000fe200078e0a03 */
[----:B------:R-:W-:Y:S01]  /*f580*/  ISETP.GT.U32.AND P6, PT, R3, R114, PT ;  /* 0x000000720300720c */ /* 0x000fe20003fc4070 */
[----:B------:R-:W-:Y:S01]  /*f590*/  IMAD.MOV R113, RZ, RZ, -R113 ;  /* 0x000000ffff717224 */ /* 0x000fe200078e0a71 */
[----:B------:R2:W-:Y:S01]  /*f5a0*/  STL [R1+0x5cc], R6 ;  /* 0x0005cc0601007387 */ /* 0x0005e20000100800 */
[----:B------:R-:W-:Y:S01]  /*f5b0*/  @!P0 IMAD.IADD R123, R123, 0x1, -R3 ;  /* 0x000000017b7b8824 */ /* 0x000fe200078e0a03 */
[----:B-1----:R-:W-:Y:S01]  /*f5c0*/  MOV R2, R111 ;  /* 0x0000006f00027202 */ /* 0x002fe20000000f00 */
[C---:B------:R-:W-:Y:S01]  /*f5d0*/  IMAD R110, R3.reuse, R110, R120 ;  /* 0x0000006e036e7224 */ /* 0x040fe200078e0278 */
[----:B------:R-:W-:Y:S01]  /*f5e0*/  ISETP.GE.AND P0, PT, R122, RZ, PT ;  /* 0x000000ff7a00720c */ /* 0x000fe20003f06270 */
[----:B------:R-:W-:Y:S01]  /*f5f0*/  VIADD R0, R10, 0x123 ;  /* 0x000001230a007836 */ /* 0x000fe20000000000 */
[C---:B------:R-:W-:Y:S01]  /*f600*/  ISETP.GT.U32.AND P5, PT, R3.reuse, R123, PT ;  /* 0x0000007b0300720c */ /* 0x040fe20003fa4070 */
[C---:B------:R-:W-:Y:S01]  /*f610*/  IMAD R113, R3.reuse, R113, R118 ;  /* 0x0000007103717224 */ /* 0x040fe200078e0276 */
[----:B------:R-:W-:Y:S01]  /*f620*/  @!P1 IADD3 R2, -R2, RZ, RZ ;  /* 0x000000ff02029210 */ /* 0x000fe20007ffe1ff */
[----:B------:R-:W-:Y:S01]  /*f630*/  VIADD R4, R10, 0x124 ;  /* 0x000001240a047836 */ /* 0x000fe20000000000 */
[----:B------:R-:W-:Y:S01]  /*f640*/  ISETP.GE.AND P4, PT, R116, RZ, PT ;  /* 0x000000ff7400720c */ /* 0x000fe20003f86270 */
[----:B--2---:R-:W-:Y:S01]  /*f650*/  IMAD.MOV.U32 R6, RZ, RZ, R115 ;  /* 0x000000ffff067224 */ /* 0x004fe200078e0073 */
[C---:B------:R-:W-:Y:S01]  /*f660*/  ISETP.GT.U32.AND P1, PT, R3.reuse, R117, PT ;  /* 0x000000750300720c */ /* 0x040fe20003f24070 */
[----:B------:R1:W-:Y:S01]  /*f670*/  STL [R1+0x5c8], R2 ;  /* 0x0005c80201007387 */ /* 0x0003e20000100800 */
[----:B------:R-:W-:Y:S01]  /*f680*/  @!P6 IMAD.IADD R114, R114, 0x1, -R3 ;  /* 0x000000017272e824 */ /* 0x000fe200078e0a03 */
[----:B------:R-:W-:Y:S01]  /*f690*/  IABS R111, R0 ;  /* 0x00000000006f7213 */ /* 0x000fe20000000000 */
[----:B------:R-:W-:Y:S01]  /*f6a0*/  @!P2 IMAD.MOV R6, RZ, RZ, -R6 ;  /* 0x000000ffff06a224 */ /* 0x000fe200078e0a06 */
[----:B------:R-:W-:-:S02]  /*f6b0*/  ISETP.GT.U32.AND P2, PT, R3, R110, PT ;  /* 0x0000006e0300720c */ /* 0x000fc40003f44070 */
[----:B------:R-:W-:Y:S02]  /*f6c0*/  @!P5 IADD3 R123, R123, -R3, RZ ;  /* 0x800000037b7bd210 */ /* 0x000fe40007ffe0ff */
[----:B------:R2:W-:Y:S01]  /*f6d0*/  STL [R1+0x5c4], R6 ;  /* 0x0005c40601007387 */ /* 0x0005e20000100800 */
[----:B------:R-:W-:Y:S02]  /*f6e0*/  ISETP.GT.U32.AND P5, PT, R3, R113, PT ;  /* 0x000000710300720c */ /* 0x000fe40003fa4070 */
[----:B-1----:R-:W-:Y:S01]  /*f6f0*/  MOV R2, R124 ;  /* 0x0000007c00027202 */ /* 0x002fe20000000f00 */
[----:B------:R-:W-:Y:S01]  /*f700*/  @!P1 IMAD.IADD R117, R117, 0x1, -R3 ;  /* 0x0000000175759824 */ /* 0x000fe200078e0a03 */
[----:B------:R-:W-:Y:S02]  /*f710*/  ISETP.GE.AND P1, PT, R119, RZ, PT ;  /* 0x000000ff7700720c */ /* 0x000fe40003f26270 */
[----:B------:R-:W-:Y:S01]  /*f720*/  IABS R120, R4 ;  /* 0x0000000400787213 */ /* 0x000fe20000000000 */
[----:B------:R-:W-:Y:S01]  /*f730*/  @!P3 IMAD.MOV R2, RZ, RZ, -R2 ;  /* 0x000000ffff02b224 */ /* 0x000fe200078e0a02 */
[----:B------:R-:W-:Y:S01]  /*f740*/  ISETP.GE.AND P3, PT, R112, RZ, PT ;  /* 0x000000ff7000720c */ /* 0x000fe20003f66270 */
[----:B--2---:R-:W-:Y:S01]  /*f750*/  IMAD.MOV.U32 R6, RZ, RZ, R123 ;  /* 0x000000ffff067224 */ /* 0x004fe200078e007b */
[----:B------:R-:W-:Y:S01]  /*f760*/  @!P2 IADD3 R110, R110, -R3, RZ ;  /* 0x800000036e6ea210 */ /* 0x000fe20007ffe0ff */
[----:B------:R-:W-:Y:S01]  /*f770*/  IMAD.HI.U32 R112, R5, R111, RZ ;  /* 0x0000006f05707227 */ /* 0x000fe200078e00ff */
[----:B------:R1:W-:Y:S01]  /*f780*/  STL [R1+0x5c0], R2 ;  /* 0x0005c00201007387 */ /* 0x0003e20000100800 */
[----:B------:R-:W-:-:S02]  /*f790*/  @!P5 IADD3 R113, R113, -R3, RZ ;  /* 0x800000037171d210 */ /* 0x000fc40007ffe0ff */
[----:B------:R-:W-:Y:S01]  /*f7a0*/  @!P0 IMAD.MOV R6, RZ, RZ, -R6 ;  /* 0x000000ffff068224 */ /* 0x000fe200078e0a06 */
[----:B------:R-:W-:Y:S01]  /*f7b0*/  ISETP.GT.U32.AND P0, PT, R3, R110, PT ;  /* 0x0000006e0300720c */ /* 0x000fe20003f04070 */
[----:B------:R-:W-:Y:S01]  /*f7c0*/  IMAD.MOV R112, RZ, RZ, -R112 ;  /* 0x000000ffff707224 */ /* 0x000fe200078e0a70 */
[----:B------:R-:W-:Y:S01]  /*f7d0*/  ISETP.GE.AND P2, PT, R0, RZ, PT ;  /* 0x000000ff0000720c */ /* 0x000fe20003f46270 */
[----:B------:R-:W-:Y:S01]  /*f7e0*/  IMAD.HI.U32 R0, R5, R120, RZ ;  /* 0x0000007805007227 */ /* 0x000fe200078e00ff */
[----:B------:R-:W-:Y:S01]  /*f7f0*/  STL [R1+0x5bc], R6 ;  /* 0x0005bc0601007387 */ /* 0x000fe20000100800 */
[C---:B------:R-:W-:Y:S02]  /*f800*/  ISETP.GT.U32.AND P5, PT, R3.reuse, R113, PT ;  /* 0x000000710300720c */ /* 0x040fe40003fa4070 */
[----:B-1----:R-:W-:Y:S01]  /*f810*/  IMAD.MOV.U32 R2, RZ, RZ, R114 ;  /* 0x000000ffff027224 */ /* 0x002fe200078e0072 */
[----:B------:R-:W-:Y:S01]  /*f820*/  IADD3 R0, -R0, RZ, RZ ;  /* 0x000000ff00007210 */ /* 0x000fe20007ffe1ff */
[----:B------:R-:W-:Y:S01]  /*f830*/  IMAD R119, R3, R112, R111 ;  /* 0x0000007003777224 */ /* 0x000fe200078e026f */
[----:B------:R-:W-:Y:S01]  /*f840*/  IADD3 R118, R10, 0x125, RZ ;  /* 0x000001250a767810 */ /* 0x000fe20007ffe0ff */
[----:B------:R-:W-:Y:S01]  /*f850*/  @!P4 IMAD.MOV R2, RZ, RZ, -R2 ;  /* 0x000000ffff02c224 */ /* 0x000fe200078e0a02 */
[----:B------:R-:W-:Y:S01]  /*f860*/  ISETP.GE.AND P6, PT, R121, RZ, PT ;  /* 0x000000ff7900720c */ /* 0x000fe20003fc6270 */
[----:B------:R-:W-:Y:S01]  /*f870*/  IMAD R120, R3, R0, R120 ;  /* 0x0000000003787224 */ /* 0x000fe200078e0278 */
[----:B------:R-:W-:Y:S01]  /*f880*/  ISETP.GE.AND P4, PT, R4, RZ, PT ;  /* 0x000000ff0400720c */ /* 0x000fe20003f86270 */
[--C-:B------:R-:W-:Y:S01]  /*f890*/  @!P0 IMAD.IADD R110, R110, 0x1, -R3.reuse ;  /* 0x000000016e6e8824 */ /* 0x100fe200078e0a03 */
[----:B------:R1:W-:Y:S01]  /*f8a0*/  STL [R1+0x5b8], R2 ;  /* 0x0005b80201007387 */ /* 0x0003e20000100800 */
[----:B------:R-:W-:Y:S01]  /*f8b0*/  ISETP.GE.AND P0, PT, R118, RZ, PT ;  /* 0x000000ff7600720c */ /* 0x000fe20003f06270 */
[----:B------:R-:W-:Y:S01]  /*f8c0*/  @!P5 IMAD.IADD R113, R113, 0x1, -R3 ;  /* 0x000000017171d824 */ /* 0x000fe200078e0a03 */
[----:B------:R-:W-:Y:S01]  /*f8d0*/  IABS R118, R118 ;  /* 0x0000007600767213 */ /* 0x000fe20000000000 */
[----:B------:R-:W-:Y:S01]  /*f8e0*/  VIADD R111, R10, 0x126 ;  /* 0x000001260a6f7836 */ /* 0x000fe20000000000 */
[----:B------:R-:W-:-:S02]  /*f8f0*/  ISETP.GT.U32.AND P5, PT, R3, R120, PT ;  /* 0x000000780300720c */ /* 0x000fc40003fa4070 */
[C---:B------:R-:W-:Y:S01]  /*f900*/  IADD3 R4, R10.reuse, 0x127, RZ ;  /* 0x000001270a047810 */ /* 0x040fe20007ffe0ff */
[----:B------:R-:W-:Y:S01]  /*f910*/  IMAD.HI.U32 R112, R5, R118, RZ ;  /* 0x0000007605707227 */ /* 0x000fe200078e00ff */
[----:B------:R-:W-:Y:S02]  /*f920*/  IABS R0, R111 ;  /* 0x0000006f00007213 */ /* 0x000fe40000000000 */
[----:B------:R-:W-:Y:S01]  /*f930*/  IABS R115, R4 ;  /* 0x0000000400737213 */ /* 0x000fe20000000000 */
[----:B-1----:R-:W-:Y:S01]  /*f940*/  IMAD.MOV.U32 R2, RZ, RZ, R117 ;  /* 0x000000ffff027224 */ /* 0x002fe200078e0075 */
[----:B------:R-:W-:Y:S01]  /*f950*/  IADD3 R114, R10, 0x12a, RZ ;  /* 0x0000012a0a727810 */ /* 0x000fe20007ffe0ff */
[----:B------:R-:W-:Y:S02]  /*f960*/  IMAD.MOV R112, RZ, RZ, -R112 ;  /* 0x000000ffff707224 */ /* 0x000fe400078e0a70 */
[----:B------:R-:W-:Y:S01]  /*f970*/  @!P3 IMAD.MOV R2, RZ, RZ, -R2 ;  /* 0x000000ffff02b224 */ /* 0x000fe200078e0a02 */
[C---:B------:R-:W-:Y:S01]  /*f980*/  ISETP.GT.U32.AND P3, PT, R3.reuse, R119, PT ;  /* 0x000000770300720c */ /* 0x040fe20003f64070 */
[----:B------:R-:W-:Y:S01]  /*f990*/  IMAD R118, R3, R112, R118 ;  /* 0x0000007003767224 */ /* 0x000fe200078e0276 */
[----:B------:R-:W-:Y:S01]  /*f9a0*/  @!P5 IADD3 R120, R120, -R3, RZ ;  /* 0x800000037878d210 */ /* 0x000fe20007ffe0ff */
[----:B------:R-:W-:Y:S01]  /*f9b0*/  VIADD R112, R10, 0x129 ;  /* 0x000001290a707836 */ /* 0x000fe20000000000 */
[----:B------:R1:W-:Y:S01]  /*f9c0*/  STL [R1+0x5b4], R2 ;  /* 0x0005b40201007387 */ /* 0x0003e20000100800 */
[----:B------:R-:W-:-:S02]  /*f9d0*/  IABS R116, R114 ;  /* 0x0000007200747213 */ /* 0x000fc40000000000 */
[----:B------:R-:W-:Y:S02]  /*f9e0*/  ISETP.GT.U32.AND P5, PT, R3, R120, PT ;  /* 0x000000780300720c */ /* 0x000fe40003fa4070 */
[----:B------:R-:W-:-:S04]  /*f9f0*/  IABS R117, R112 ;  /* 0x0000007000757213 */ /* 0x000fc80000000000 */
[----:B------:R-:W-:Y:S01]  /*fa00*/  @!P3 IMAD.IADD R119, R119, 0x1, -R3 ;  /* 0x000000017777b824 */ /* 0x000fe200078e0a03 */
[----:B-1----:R-:W-:Y:S01]  /*fa10*/  MOV R2, R110 ;  /* 0x0000006e00027202 */ /* 0x002fe20000000f00 */
[----:B------:R-:W-:-:S03]  /*fa20*/  IMAD.HI.U32 R110, R5, R115, RZ ;  /* 0x00000073056e7227 */ /* 0x000fc600078e00ff */
[----:B------:R-:W-:Y:S01]  /*fa30*/  ISETP.GT.U32.AND P3, PT, R3, R119, PT ;  /* 0x000000770300720c */ /* 0x000fe20003f64070 */
[----:B------:R-:W-:Y:S01]  /*fa40*/  @!P6 IMAD.MOV R2, RZ, RZ, -R2 ;  /* 0x000000ffff02e224 */ /* 0x000fe200078e0a02 */
[----:B------:R-:W-:Y:S01]  /*fa50*/  ISETP.GE.AND P6, PT, R111, RZ, PT ;  /* 0x000000ff6f00720c */ /* 0x000fe20003fc6270 */
[----:B------:R-:W-:-:S03]  /*fa60*/  IMAD.HI.U32 R111, R5, R0, RZ ;  /* 0x00000000056f7227 */ /* 0x000fc600078e00ff */
[----:B------:R1:W-:Y:S01]  /*fa70*/  STL [R1+0x564], R2 ;  /* 0x0005640201007387 */ /* 0x0003e20000100800 */
[----:B------:R-:W-:Y:S01]  /*fa80*/  IMAD.MOV R110, RZ, RZ, -R110 ;  /* 0x000000ffff6e7224 */ /* 0x000fe200078e0a6e */
[----:B------:R-:W-:Y:S01]  /*fa90*/  IADD3 R111, -R111, RZ, RZ ;  /* 0x000000ff6f6f7210 */ /* 0x000fe20007ffe1ff */
[----:B------:R-:W-:Y:S02]  /*faa0*/  @!P5 IMAD.IADD R120, R120, 0x1, -R3 ;  /* 0x000000017878d824 */ /* 0x000fe400078e0a03 */
[----:B------:R-:W-:Y:S02]  /*fab0*/  IMAD R115, R3, R110, R115 ;  /* 0x0000006e03737224 */ /* 0x000fe400078e0273 */
[----:B------:R-:W-:Y:S01]  /*fac0*/  @!P3 IMAD.IADD R119, R119, 0x1, -R3 ;  /* 0x000000017777b824 */ /* 0x000fe200078e0a03 */
[C---:B------:R-:W-:Y:S01]  /*fad0*/  ISETP.GT.U32.AND P3, PT, R3.reuse, R118, PT ;  /* 0x000000760300720c */ /* 0x040fe20003f64070 */
[----:B-1----:R-:W-:Y:S02]  /*fae0*/  IMAD.MOV.U32 R2, RZ, RZ, R113 ;  /* 0x000000ffff027224 */ /* 0x002fe400078e0071 */
[----:B------:R-:W-:Y:S01]  /*faf0*/  IMAD R113, R3, R111, R0 ;  /* 0x0000006f03717224 */ /* 0x000fe200078e0200 */
[----:B------:R-:W-:Y:S01]  /*fb00*/  IADD3 R0, R10, 0x128, RZ ;  /* 0x000001280a007810 */ /* 0x000fe20007ffe0ff */
[----:B------:R-:W-:Y:S01]  /*fb10*/  @!P1 IMAD.MOV R2, RZ, RZ, -R2 ;  /* 0x000000ffff029224 */ /* 0x000fe200078e0a02 */
[----:B------:R-:W-:Y:S01]  /*fb20*/  ISETP.GE.AND P1, PT, R4, RZ, PT ;  /* 0x000000ff0400720c */ /* 0x000fe20003f26270 */
[----:B------:R-:W-:Y:S01]  /*fb30*/  VIADD R4, R10, 0x12b ;  /* 0x0000012b0a047836 */ /* 0x000fe20000000000 */
[----:B------:R-:W-:-:S02]  /*fb40*/  IABS R110, R0 ;  /* 0x00000000006e7213 */ /* 0x000fc40000000000 */
[----:B------:R1:W-:Y:S01]  /*fb50*/  STL [R1+0x5b0], R2 ;  /* 0x0005b00201007387 */ /* 0x0003e20000100800 */
[C---:B------:R-:W-:Y:S02]  /*fb60*/  ISETP.GT.U32.AND P5, PT, R3.reuse, R113, PT ;  /* 0x000000710300720c */ /* 0x040fe40003fa4070 */
[----:B------:R-:W-:Y:S01]  /*fb70*/  @!P3 IMAD.IADD R118, R118, 0x1, -R3 ;  /* 0x000000017676b824 */ /* 0x000fe200078e0a03 */
[----:B------:R-:W-:Y:S02]  /*fb80*/  ISETP.GT.U32.AND P3, PT, R3, R115, PT ;  /* 0x000000730300720c */ /* 0x000fe40003f64070 */
[----:B------:R-:W-:Y:S02]  /*fb90*/  IABS R111, R4 ;  /* 0x00000004006f7213 */ /* 0x000fe40000000000 */
[----:B-1----:R-:W-:Y:S01]  /*fba0*/  MOV R2, R119 ;  /* 0x0000007700027202 */ /* 0x002fe20000000f00 */
[----:B------:R-:W-:Y:S02]  /*fbb0*/  IMAD.MOV.U32 R119, RZ, RZ, R117 ;  /* 0x000000ffff777224 */ /* 0x000fe400078e0075 */
[----:B------:R-:W-:Y:S01]  /*fbc0*/  IMAD.HI.U32 R117, R5, R110, RZ ;  /* 0x0000006e05757227 */ /* 0x000fe200078e00ff */
[----:B------:R-:W-:-:S02]  /*fbd0*/  @!P2 IADD3 R2, -R2, RZ, RZ ;  /* 0x000000ff0202a210 */ /* 0x000fc40007ffe1ff */
[----:B------:R-:W-:Y:S01]  /*fbe0*/  ISETP.GT.U32.AND P2, PT, R3, R118, PT ;  /* 0x000000760300720c */ /* 0x000fe20003f44070 */
[----:B------:R-:W-:Y:S01]  /*fbf0*/  @!P5 IMAD.IADD R113, R113, 0x1, -R3 ;  /* 0x000000017171d824 */ /* 0x000fe200078e0a03 */
[----:B------:R-:W-:Y:S01]  /*fc00*/  IADD3 R117, -R117, RZ, RZ ;  /* 0x000000ff75757210 */ /* 0x000fe20007ffe1ff */
[----:B------:R1:W-:Y:S01]  /*fc10*/  STL [R1+0x578], R2 ;  /* 0x0005780201007387 */ /* 0x0003e20000100800 */
[----:B------:R-:W-:Y:S02]  /*fc20*/  @!P3 IADD3 R115, R115, -R3, RZ ;  /* 0x800000037373b210 */ /* 0x000fe40007ffe0ff */
[C---:B------:R-:W-:Y:S02]  /*fc30*/  ISETP.GT.U32.AND P5, PT, R3.reuse, R113, PT ;  /* 0x000000710300720c */ /* 0x040fe40003fa4070 */
[----:B------:R-:W-:Y:S01]  /*fc40*/  ISETP.GT.U32.AND P3, PT, R3, R115, PT ;  /* 0x000000730300720c */ /* 0x000fe20003f64070 */
[----:B-1----:R-:W-:-:S04]  /*fc50*/  IMAD.MOV.U32 R2, RZ, RZ, R120 ;  /* 0x000000ffff027224 */ /* 0x002fc800078e0078 */
[----:B------:R-:W-:Y:S02]  /*fc60*/  @!P2 IMAD.IADD R118, R118, 0x1, -R3 ;  /* 0x000000017676a824 */ /* 0x000fe400078e0a03 */
[----:B------:R-:W-:Y:S01]  /*fc70*/  @!P4 IMAD.MOV R2, RZ, RZ, -R2 ;  /* 0x000000ffff02c224 */ /* 0x000fe200078e0a02 */
[----:B------:R-:W-:Y:S01]  /*fc80*/  ISETP.GE.AND P4, PT, R0, RZ, PT ;  /* 0x000000ff0000720c */ /* 0x000fe20003f86270 */
[----:B------:R-:W-:Y:S02]  /*fc90*/  IMAD R0, R3, R117, R110 ;  /* 0x0000007503007224 */ /* 0x000fe400078e026e */
[----:B------:R-:W-:Y:S01]  /*fca0*/  @!P5 IADD3 R113, R113, -R3, RZ ;  /* 0x800000037171d210 */ /* 0x000fe20007ffe0ff */
[----:B------:R-:W-:Y:S01]  /*fcb0*/  IMAD.HI.U32 R120, R5, R119, RZ ;  /* 0x0000007705787227 */ /* 0x000fe200078e00ff */
[----:B------:R1:W-:Y:S01]  /*fcc0*/  STL [R1+0x5ac], R2 ;  /* 0x0005ac0201007387 */ /* 0x0003e20000100800 */
[----:B------:R-:W-:Y:S02]  /*fcd0*/  @!P3 IADD3 R115, R115, -R3, RZ ;  /* 0x800000037373b210 */ /* 0x000fe40007ffe0ff */
[----:B------:R-:W-:Y:S01]  /*fce0*/  ISETP.GT.U32.AND P2, PT, R3, R0, PT ;  /* 0x000000000300720c */ /* 0x000fe20003f44070 */
[----:B------:R-:W-:Y:S01]  /*fcf0*/  IMAD.HI.U32 R117, R5, R111, RZ ;  /* 0x0000006f05757227 */ /* 0x000fe200078e00ff */
[----:B------:R-:W-:-:S03]  /*fd00*/  ISETP.GE.AND P5, PT, R112, RZ, PT ;  /* 0x000000ff7000720c */ /* 0x000fc60003fa6270 */
[----:B------:R-:W-:Y:S01]  /*fd10*/  IMAD.HI.U32 R110, R5, R116, RZ ;  /* 0x00000074056e7227 */ /* 0x000fe200078e00ff */
[----:B-1----:R-:W-:-:S03]  /*fd20*/  MOV R2, R118 ;  /* 0x0000007600027202 */ /* 0x002fc60000000f00 */
[----:B------:R-:W-:Y:S02]  /*fd30*/  IMAD.MOV R120, RZ, RZ, -R120 ;  /* 0x000000ffff787224 */ /* 0x000fe400078e0a78 */
[----:B------:R-:W-:Y:S02]  /*fd40*/  IMAD.MOV R117, RZ, RZ, -R117 ;  /* 0x000000ffff757224 */ /* 0x000fe400078e0a75 */
[----:B------:R-:W-:Y:S02]  /*fd50*/  @!P0 IMAD.MOV R2, RZ, RZ, -R2 ;  /* 0x000000ffff028224 */ /* 0x000fe400078e0a02 */
[----:B------:R-:W-:Y:S02]  /*fd60*/  IMAD.MOV R110, RZ, RZ, -R110 ;  /* 0x000000ffff6e7224 */ /* 0x000fe400078e0a6e */
[----:B------:R-:W-:Y:S01]  /*fd70*/  @!P2 IMAD.IADD R0, R0, 0x1, -R3 ;  /* 0x000000010000a824 */ /* 0x000fe200078e0a03 */
[----:B------:R1:W-:Y:S01]  /*fd80*/  STL [R1+0x598], R2 ;  /* 0x0005980201007387 */ /* 0x0003e20000100800 */
[----:B------:R-:W-:-:S02]  /*fd90*/  IMAD R112, R3, R120, R119 ;  /* 0x0000007803707224 */ /* 0x000fc400078e0277 */
[C---:B------:R-:W-:Y:S01]  /*fda0*/  IMAD R111, R3.reuse, R117, R111 ;  /* 0x00000075036f7224 */ /* 0x040fe200078e026f */
[C---:B------:R-:W-:Y:S01]  /*fdb0*/  ISETP.GT.U32.AND P2, PT, R3.reuse, R0, PT ;  /* 0x000000000300720c */ /* 0x040fe20003f44070 */
[C---:B------:R-:W-:Y:S01]  /*fdc0*/  IMAD R116, R3.reuse, R110, R116 ;  /* 0x0000006e03747224 */ /* 0x040fe200078e0274 */
[----:B------:R-:W-:Y:S01]  /*fdd0*/  ISETP.GT.U32.AND P0, PT, R3, R112, PT ;  /* 0x000000700300720c */ /* 0x000fe20003f04070 */
[----:B------:R-:W-:Y:S02]  /*fde0*/  VIADD R110, R10, 0x12c ;  /* 0x0000012c0a6e7836 */ /* 0x000fe40000000000 */
[----:B------:R-:W-:Y:S01]  /*fdf0*/  IMAD.MOV.U32 R6, RZ, RZ, R113 ;  /* 0x000000ffff067224 */ /* 0x000fe200078e0071 */
[----:B-1----:R-:W-:Y:S02]  /*fe00*/  MOV R2, R115 ;  /* 0x0000007300027202 */ /* 0x002fe40000000f00 */
[----:B------:R-:W-:Y:S01]  /*fe10*/  IABS R117, R110 ;  /* 0x0000006e00757213 */ /* 0x000fe20000000000 */
[----:B------:R-:W-:Y:S01]  /*fe20*/  @!P6 IMAD.MOV R6, RZ, RZ, -R6 ;  /* 0x000000ffff06e224 */ /* 0x000fe200078e0a06 */
[----:B------:R-:W-:-:S02]  /*fe30*/  @!P1 IADD3 R2, -R2, RZ, RZ ;  /* 0x000000ff02029210 */ /* 0x000fc40007ffe1ff */
[C---:B------:R-:W-:Y:S01]  /*fe40*/  ISETP.GT.U32.AND P1, PT, R3.reuse, R111, PT ;  /* 0x0000006f0300720c */ /* 0x040fe20003f24070 */
[----:B------:R-:W-:Y:S01]  /*fe50*/  IMAD.MOV.U32 R113, RZ, RZ, R117 ;  /* 0x000000ffff717224 */ /* 0x000fe200078e0075 */
[----:B------:R-:W-:Y:S01]  /*fe60*/  ISETP.GT.U32.AND P3, PT, R3, R116, PT ;  /* 0x000000740300720c */ /* 0x000fe20003f64070 */
[--C-:B------:R-:W-:Y:S01]  /*fe70*/  @!P2 IMAD.IADD R0, R0, 0x1, -R3.reuse ;  /* 0x000000010000a824 */ /* 0x100fe200078e0a03 */
[----:B------:R-:W-:Y:S01]  /*fe80*/  ISETP.GE.AND P6, PT, R114, RZ, PT ;  /* 0x000000ff7200720c */ /* 0x000fe20003fc6270 */
[----:B------:R-:W-:Y:S01]  /*fe90*/  IMAD.HI.U32 R115, R5, R113, RZ ;  /* 0x0000007105737227 */ /* 0x000fe200078e00ff */
[----:B------:R-:W-:Y:S01]  /*fea0*/  STL [R1+0x5a0], R6 ;  /* 0x0005a00601007387 */ /* 0x000fe20000100800 */
[----:B------:R-:W-:Y:S02]  /*feb0*/  ISETP.GE.AND P2, PT, R4, RZ, PT ;  /* 0x000000ff0400720c */ /* 0x000fe40003f46270 */
[----:B------:R-:W-:Y:S01]  /*fec0*/  VIADD R114, R10, 0x12d ;  /* 0x0000012d0a727836 */ /* 0x000fe20000000000 */
[----:B------:R1:W-:Y:S01]  /*fed0*/  STL [R1+0x5a4], R2 ;  /* 0x0005a40201007387 */ /* 0x0003e20000100800 */
[--C-:B------:R-:W-:Y:S01]  /*fee0*/  @!P0 IMAD.IADD R112, R112, 0x1, -R3.reuse ;  /* 0x0000000170708824 */ /* 0x100fe200078e0a03 */
[----:B------:R-:W-:Y:S01]  /*fef0*/  IADD3 R115, -R115, RZ, RZ ;  /* 0x000000ff73737210 */ /* 0x000fe20007ffe1ff */
[----:B------:R-:W-:Y:S01]  /*ff00*/  VIADD R4, R10, 0x130 ;  /* 0x000001300a047836 */ /* 0x000fe20000000000 */
[----:B------:R-:W-:Y:S01]  /*ff10*/  @!P1 IADD3 R111, R111, -R3, RZ ;  /* 0x800000036f6f9210 */ /* 0x000fe20007ffe0ff */
[----:B------:R-:W-:Y:S01]  /*ff20*/  @!P3 IMAD.IADD R116, R116, 0x1, -R3 ;  /* 0x000000017474b824 */ /* 0x000fe200078e0a03 */
[----:B------:R-:W-:Y:S01]  /*ff30*/  IABS R117, R114 ;  /* 0x0000007200757213 */ /* 0x000fe20000000000 */
[C---:B------:R-:W-:Y:S01]  /*ff40*/  IMAD R113, R3.reuse, R115, R113 ;  /* 0x0000007303717224 */ /* 0x040fe200078e0271 */
[C---:B------:R-:W-:Y:S01]  /*ff50*/  ISETP.GT.U32.AND P1, PT, R3.reuse, R111, PT ;  /* 0x0000006f0300720c */ /* 0x040fe20003f24070 */
[----:B-1----:R-:W-:Y:S01]  /*ff60*/  IMAD.MOV.U32 R2, RZ, RZ, R0 ;  /* 0x000000ffff027224 */ /* 0x002fe200078e0000 */
[----:B------:R-:W-:Y:S01]  /*ff70*/  ISETP.GT.U32.AND P3, PT, R3, R112, PT ;  /* 0x000000700300720c */ /* 0x000fe20003f64070 */
[----:B------:R-:W-:Y:S01]  /*ff80*/  IMAD.HI.U32 R115, R5, R117, RZ ;  /* 0x0000007505737227 */ /* 0x000fe200078e00ff */
[----:B------:R-:W-:-:S02]  /*ff90*/  ISETP.GE.AND P0, PT, R110, RZ, PT ;  /* 0x000000ff6e00720c */ /* 0x000fc40003f06270 */
[----:B------:R-:W-:Y:S01]  /*ffa0*/  IABS R119, R4 ;  /* 0x0000000400777213 */ /* 0x000fe20000000000 */
[----:B------:R-:W-:Y:S01]  /*ffb0*/  @!P4 IMAD.MOV R2, RZ, RZ, -R2 ;  /* 0x000000ffff02c224 */ /* 0x000fe200078e0a02 */
[----:B------:R-:W-:Y:S01]  /*ffc0*/  ISETP.GT.U32.AND P4, PT, R3, R116, PT ;  /* 0x000000740300720c */ /* 0x000fe20003f84070 */
[C---:B------:R-:W-:Y:S01]  /*ffd0*/  VIADD R110, R10.reuse, 0x12e ;  /* 0x0000012e0a6e7836 */ /* 0x040fe20000000000 */
[----:B------:R-:W-:Y:S01]  /*ffe0*/  IADD3 R0, R10, 0x12f, RZ ;  /* 0x0000012f0a007810 */ /* 0x000fe20007ffe0ff */
[----:B------:R-:W-:Y:S01]  /*fff0*/  IMAD.MOV R115, RZ, RZ, -R115 ;  /* 0x000000ffff737224 */ /* 0x000fe200078e0a73 */
[----:B------:R1:W-:Y:S01]  /*10000*/  STL [R1+0x5a8], R2 ;  /* 0x0005a80201007387 */ /* 0x0003e20000100800 */
[----:B------:R-:W-:Y:S01]  /*10010*/  @!P1 IMAD.IADD R111, R111, 0x1, -R3 ;  /* 0x000000016f6f9824 */ /* 0x000fe200078e0a03 */
[----:B------:R-:W-:Y:S01]  /*10020*/  IABS R118, R110 ;  /* 0x0000006e00767213 */ /* 0x000fe20000000000 */
[----:B------:R-:W-:Y:S01]  /*10030*/  IMAD R117, R3, R115, R117 ;  /* 0x0000007303757224 */ /* 0x000fe200078e0275 */
[----:B------:R-:W-:-:S02]  /*10040*/  @!P3 IADD3 R112, R112, -R3, RZ ;  /* 0x800000037070b210 */ /* 0x000fc40007ffe0ff */
[----:B------:R-:W-:Y:S02]  /*10050*/  ISETP.GE.AND P1, PT, R114, RZ, PT ;  /* 0x000000ff7200720c */ /* 0x000fe40003f26270 */
[----:B------:R-:W-:Y:S01]  /*10060*/  MOV R114, R119 ;  /* 0x0000007700727202 */ /* 0x000fe20000000f00 */
[----:B------:R-:W-:Y:S01]  /*10070*/  IMAD.HI.U32 R119, R5, R118, RZ ;  /* 0x0000007605777227 */ /* 0x000fe200078e00ff */
[----:B------:R-:W-:Y:S02]  /*10080*/  IABS R115, R0 ;  /* 0x0000000000737213 */ /* 0x000fe40000000000 */
[C---:B------:R-:W-:Y:S01]  /*10090*/  ISETP.GT.U32.AND P3, PT, R3.reuse, R113, PT ;  /* 0x000000710300720c */ /* 0x040fe20003f64070 */
[----:B------:R-:W-:Y:S01]  /*100a0*/  @!P4 IMAD.IADD R116, R116, 0x1, -R3 ;  /* 0x000000017474c824 */ /* 0x000fe200078e0a03 */
[----:B------:R-:W-:Y:S01]  /*100b0*/  ISETP.GT.U32.AND P4, PT, R3, R117, PT ;  /* 0x000000750300720c */ /* 0x000fe20003f84070 */
[----:B-1----:R-:W-:Y:S01]  /*100c0*/  IMAD.MOV.U32 R2, RZ, RZ, R112 ;  /* 0x000000ffff027224 */ /* 0x002fe200078e0070 */
[----:B------:R-:W-:Y:S01]  /*100d0*/  IADD3 R119, -R119, RZ, RZ ;  /* 0x000000ff77777210 */ /* 0x000fe20007ffe1ff */
[----:B------:R-:W-:-:S03]  /*100e0*/  IMAD.HI.U32 R120, R5, R115, RZ ;  /* 0x0000007305787227 */ /* 0x000fc600078e00ff */
[----:B------:R-:W-:Y:S01]  /*100f0*/  @!P5 IADD3 R2, -R2, RZ, RZ ;  /* 0x000000ff0202d210 */ /* 0x000fe20007ffe1ff */
[----:B------:R-:W-:Y:S02]  /*10100*/  IMAD.MOV R112, RZ, RZ, -R120 ;  /* 0x000000ffff707224 */ /* 0x000fe400078e0a78 */
[C---:B------:R-:W-:Y:S02]  /*10110*/  IMAD R118, R3.reuse, R119, R118 ;  /* 0x0000007703767224 */ /* 0x040fe400078e0276 */
[----:B------:R-:W-:Y:S01]  /*10120*/  IMAD.MOV.U32 R6, RZ, RZ, R116 ;  /* 0x000000ffff067224 */ /* 0x000fe200078e0074 */
[----:B------:R1:W-:Y:S01]  /*10130*/  STL [R1+0x59c], R2 ;  /* 0x00059c0201007387 */ /* 0x0003e20000100800 */
[C---:B------:R-:W-:Y:S02]  /*10140*/  IMAD R115, R3.reuse, R112, R115 ;  /* 0x0000007003737224 */ /* 0x040fe400078e0273 */
[----:B------:R-:W-:Y:S01]  /*10150*/  @!P6 IMAD.MOV R6, RZ, RZ, -R6 ;  /* 0x000000ffff06e224 */ /* 0x000fe200078e0a06 */
[----:B------:R-:W-:Y:S01]  /*10160*/  ISETP.GT.U32.AND P6, PT, R3, R118, PT ;  /* 0x000000760300720c */ /* 0x000fe20003fc4070 */
[----:B------:R-:W-:-:S02]  /*10170*/  @!P4 IMAD.IADD R117, R117, 0x1, -R3 ;  /* 0x000000017575c824 */ /* 0x000fc400078e0a03 */
[--C-:B------:R-:W-:Y:S01]  /*10180*/  @!P3 IMAD.IADD R113, R113, 0x1, -R3.reuse ;  /* 0x000000017171b824 */ /* 0x100fe200078e0a03 */
[----:B------:R-:W-:Y:S01]  /*10190*/  ISETP.GE.AND P3, PT, R110, RZ, PT ;  /* 0x000000ff6e00720c */ /* 0x000fe20003f66270 */
[----:B------:R-:W-:Y:S01]  /*101a0*/  IMAD.HI.U32 R110, R5, R114, RZ ;  /* 0x00000072056e7227 */ /* 0x000fe200078e00ff */
[----:B-1----:R-:W-:Y:S01]  /*101b0*/  MOV R2, R111 ;  /* 0x0000006f00027202 */ /* 0x002fe20000000f00 */
[----:B------:R-:W-:Y:S01]  /*101c0*/  STL [R1+0x58c], R6 ;  /* 0x00058c0601007387 */ /* 0x000fe20000100800 */
[C---:B------:R-:W-:Y:S01]  /*101d0*/  ISETP.GT.U32.AND P4, PT, R3.reuse, R117, PT ;  /* 0x000000750300720c */ /* 0x040fe20003f84070 */
[----:B------:R-:W-:Y:S01]  /*101e0*/  IMAD.MOV R110, RZ, RZ, -R110 ;  /* 0x000000ffff6e7224 */ /* 0x000fe200078e0a6e */
[----:B------:R-:W-:Y:S01]  /*101f0*/  @!P2 IADD3 R2, -R2, RZ, RZ ;  /* 0x000000ff0202a210 */ /* 0x000fe20007ffe1ff */
[----:B------:R-:W-:Y:S01]  /*10200*/  VIADD R119, R10, 0x131 ;  /* 0x000001310a777836 */ /* 0x000fe20000000000 */
[C---:B------:R-:W-:Y:S01]  /*10210*/  ISETP.GT.U32.AND P2, PT, R3.reuse, R115, PT ;  /* 0x000000730300720c */ /* 0x040fe20003f44070 */
[C---:B------:R-:W-:Y:S01]  /*10220*/  IMAD R114, R3.reuse, R110, R114 ;  /* 0x0000006e03727224 */ /* 0x040fe200078e0272 */
[----:B------:R-:W-:Y:S01]  /*10230*/  ISETP.GT.U32.AND P5, PT, R3, R113, PT ;  /* 0x000000710300720c */ /* 0x000fe20003fa4070 */
[----:B------:R-:W-:Y:S01]  /*10240*/  @!P6 IMAD.IADD R118, R118, 0x1, -R3 ;  /* 0x000000017676e824 */ /* 0x000fe200078e0a03 */
[----:B------:R-:W-:Y:S01]  /*10250*/  IABS R110, R119 ;  /* 0x00000077006e7213 */ /* 0x000fe20000000000 */
[----:B------:R1:W-:Y:S01]  /*10260*/  STL [R1+0x590], R2 ;  /* 0x0005900201007387 */ /* 0x0003e20000100800 */
[----:B------:R-:W-:Y:S01]  /*10270*/  ISETP.GE.AND P6, PT, R4, RZ, PT ;  /* 0x000000ff0400720c */ /* 0x000fe20003fc6270 */
[----:B------:R-:W-:-:S02]  /*10280*/  VIADD R4, R10, 0x133 ;  /* 0x000001330a047836 */ /* 0x000fc40000000000 */
[-C--:B------:R-:W-:Y:S01]  /*10290*/  @!P4 IADD3 R117, R117, -R3.reuse, RZ ;  /* 0x800000037575c210 */ /* 0x080fe20007ffe0ff */
[----:B------:R-:W-:Y:S01]  /*102a0*/  IMAD.HI.U32 R112, R5, R110, RZ ;  /* 0x0000006e05707227 */ /* 0x000fe200078e00ff */
[----:B------:R-:W-:Y:S02]  /*102b0*/  ISETP.GT.U32.AND P4, PT, R3, R114, PT ;  /* 0x000000720300720c */ /* 0x000fe40003f84070 */
[-C--:B------:R-:W-:Y:S01]  /*102c0*/  @!P2 IADD3 R115, R115, -R3.reuse, RZ ;  /* 0x800000037373a210 */ /* 0x080fe20007ffe0ff */
[----:B------:R-:W-:Y:S01]  /*102d0*/  IMAD.MOV R112, RZ, RZ, -R112 ;  /* 0x000000ffff707224 */ /* 0x000fe200078e0a70 */
[----:B------:R-:W-:Y:S01]  /*102e0*/  ISETP.GT.U32.AND P2, PT, R3, R118, PT ;  /* 0x000000760300720c */ /* 0x000fe20003f44070 */
[----:B------:R-:W-:Y:S01]  /*102f0*/  @!P5 IMAD.IADD R113, R113, 0x1, -R3 ;  /* 0x000000017171d824 */ /* 0x000fe200078e0a03 */
[----:B------:R-:W-:Y:S01]  /*10300*/  ISETP.GE.AND P5, PT, R0, RZ, PT ;  /* 0x000000ff0000720c */ /* 0x000fe20003fa6270 */
[C---:B------:R-:W-:Y:S01]  /*10310*/  VIADD R0, R10.reuse, 0x132 ;  /* 0x000001320a007836 */ /* 0x040fe20000000000 */
[----:B------:R-:W-:Y:S01]  /*10320*/  IABS R121, R4 ;  /* 0x0000000400797213 */ /* 0x000fe20000000000 */
[C---:B------:R-:W-:Y:S01]  /*10330*/  IMAD R110, R3.reuse, R112, R110 ;  /* 0x00000070036e7224 */ /* 0x040fe200078e026e */
[----:B------:R-:W-:Y:S01]  /*10340*/  IADD3 R112, R10, 0x134, RZ ;  /* 0x000001340a707810 */ /* 0x000fe20007ffe0ff */
[----:B-1----:R-:W-:Y:S01]  /*10350*/  IMAD.MOV.U32 R2, RZ, RZ, R113 ;  /* 0x000000ffff027224 */ /* 0x002fe200078e0071 */
[----:B------:R-:W-:Y:S01]  /*10360*/  IABS R111, R0 ;  /* 0x00000000006f7213 */ /* 0x000fe20000000000 */
[----:B------:R-:W-:Y:S01]  /*10370*/  IMAD.MOV.U32 R6, RZ, RZ, R117 ;  /* 0x000000ffff067224 */ /* 0x000fe200078e0075 */
[----:B------:R-:W-:Y:S01]  /*10380*/  @!P4 IADD3 R114, R114, -R3, RZ ;  /* 0x800000037272c210 */ /* 0x000fe20007ffe0ff */
[----:B------:R-:W-:Y:S01]  /*10390*/  @!P0 IMAD.MOV R2, RZ, RZ, -R2 ;  /* 0x000000ffff028224 */ /* 0x000fe200078e0a02 */
[C---:B------:R-:W-:Y:S01]  /*103a0*/  ISETP.GT.U32.AND P4, PT, R3.reuse, R115, PT ;  /* 0x000000730300720c */ /* 0x040fe20003f84070 */
[----:B------:R-:W-:Y:S01]  /*103b0*/  @!P2 IMAD.IADD R118, R118, 0x1, -R3 ;  /* 0x000000017676a824 */ /* 0x000fe200078e0a03 */
[----:B------:R-:W-:Y:S01]  /*103c0*/  ISETP.GT.U32.AND P2, PT, R3, R110, PT ;  /* 0x0000006e0300720c */ /* 0x000fe20003f44070 */
[----:B------:R-:W-:Y:S01]  /*103d0*/  IMAD.HI.U32 R113, R5, R111, RZ ;  /* 0x0000006f05717227 */ /* 0x000fe200078e00ff */
[----:B------:R-:W-:Y:S01]  /*103e0*/  ISETP.GT.U32.AND P0, PT, R3, R114, PT ;  /* 0x000000720300720c */ /* 0x000fe20003f04070 */
[----:B------:R1:W-:Y:S02]  /*103f0*/  STL [R1+0x594], R2 ;  /* 0x0005940201007387 */ /* 0x0003e40000100800 */
[----:B------:R-:W-:-:S02]  /*10400*/  IMAD.MOV R113, RZ, RZ, -R113 ;  /* 0x000000ffff717224 */ /* 0x000fc400078e0a71 */
[----:B------:R-:W-:-:S04]  /*10410*/  IMAD.HI.U32 R122, R5, R121, RZ ;  /* 0x00000079057a7227 */ /* 0x000fc800078e00ff */
[----:B------:R-:W-:Y:S01]  /*10420*/  IMAD R111, R3, R113, R111 ;  /* 0x00000071036f7224 */ /* 0x000fe200078e026f */
[----:B------:R-:W-:Y:S01]  /*10430*/  IABS R113, R112 ;  /* 0x0000007000717213 */ /* 0x000fe20000000000 */
[----:B-1----:R-:W-:Y:S01]  /*10440*/  IMAD.MOV.U32 R2, RZ, RZ, R118 ;  /* 0x000000ffff027224 */ /* 0x002fe200078e0076 */
[-C--:B------:R-:W-:Y:S01]  /*10450*/  @!P2 IADD3 R110, R110, -R3.reuse, RZ ;  /* 0x800000036e6ea210 */ /* 0x080fe20007ffe0ff */
[----:B------:R-:W-:Y:S01]  /*10460*/  @!P1 IMAD.MOV R6, RZ, RZ, -R6 ;  /* 0x000000ffff069224 */ /* 0x000fe200078e0a06 */
[----:B------:R-:W-:Y:S01]  /*10470*/  @!P4 IADD3 R115, R115, -R3, RZ ;  /* 0x800000037373c210 */ /* 0x000fe20007ffe0ff */
[----:B------:R-:W-:Y:S01]  /*10480*/  IMAD.HI.U32 R120, R5, R113, RZ ;  /* 0x0000007105787227 */ /* 0x000fe200078e00ff */
[C---:B------:R-:W-:Y:S02]  /*10490*/  ISETP.GT.U32.AND P4, PT, R3.reuse, R111, PT ;  /* 0x0000006f0300720c */ /* 0x040fe40003f84070 */
[----:B------:R-:W-:Y:S01]  /*104a0*/  ISETP.GT.U32.AND P1, PT, R3, R110, PT ;  /* 0x0000006e0300720c */ /* 0x000fe20003f24070 */
[----:B------:R-:W-:Y:S01]  /*104b0*/  IMAD.MOV R122, RZ, RZ, -R122 ;  /* 0x000000ffff7a7224 */ /* 0x000fe200078e0a7a */
[----:B------:R-:W-:Y:S01]  /*104c0*/  ISETP.GE.AND P2, PT, R0, RZ, PT ;  /* 0x000000ff0000720c */ /* 0x000fe20003f46270 */
[----:B------:R-:W-:Y:S01]  /*104d0*/  @!P3 IMAD.MOV R2, RZ, RZ, -R2 ;  /* 0x000000ffff02b224 */ /* 0x000fe200078e0a02 */
[----:B------:R1:W-:Y:S01]  /*104e0*/  STL [R1+0x588], R6 ;  /* 0x0005880601007387 */ /* 0x0003e20000100800 */
[----:B------:R-:W-:Y:S01]  /*104f0*/  @!P0 IMAD.IADD R114, R114, 0x1, -R3 ;  /* 0x0000000172728824 */ /* 0x000fe200078e0a03 */
[----:B------:R-:W-:Y:S01]  /*10500*/  ISETP.GE.AND P0, PT, R119, RZ, PT ;  /* 0x000000ff7700720c */ /* 0x000fe20003f06270 */
[----:B------:R-:W-:Y:S01]  /*10510*/  IMAD.MOV R120, RZ, RZ, -R120 ;  /* 0x000000ffff787224 */ /* 0x000fe200078e0a78 */
[----:B------:R2:W-:Y:S01]  /*10520*/  STL [R1+0x584], R2 ;  /* 0x0005840201007387 */ /* 0x0005e20000100800 */
[----:B------:R-:W-:-:S02]  /*10530*/  IMAD R0, R3, R122, R121 ;  /* 0x0000007a03007224 */ /* 0x000fc400078e0279 */
[----:B------:R-:W-:Y:S01]  /*10540*/  @!P4 IADD3 R111, R111, -R3, RZ ;  /* 0x800000036f6fc210 */ /* 0x000fe20007ffe0ff */
[----:B------:R-:W-:Y:S01]  /*10550*/  VIADD R116, R10, 0x135 ;  /* 0x000001350a747836 */ /* 0x000fe20000000000 */
[----:B-1----:R-:W-:Y:S01]  /*10560*/  MOV R6, R115 ;  /* 0x0000007300067202 */ /* 0x002fe20000000f00 */
[----:B------:R-:W-:Y:S01]  /*10570*/  @!P1 IMAD.IADD R110, R110, 0x1, -R3 ;  /* 0x000000016e6e9824 */ /* 0x000fe200078e0a03 */
[C---:B------:R-:W-:Y:S01]  /*10580*/  ISETP.GT.U32.AND P3, PT, R3.reuse, R0, PT ;  /* 0x000000000300720c */ /* 0x040fe20003f64070 */
[----:B--2---:R-:W-:Y:S01]  /*10590*/  IMAD.MOV.U32 R2, RZ, RZ, R114 ;  /* 0x000000ffff027224 */ /* 0x004fe200078e0072 */
[----:B------:R-:W-:Y:S01]  /*105a0*/  @!P5 IADD3 R6, -R6, RZ, RZ ;  /* 0x000000ff0606d210 */ /* 0x000fe20007ffe1ff */
[C---:B------:R-:W-:Y:S01]  /*105b0*/  IMAD R114, R3.reuse, R120, R113 ;  /* 0x0000007803727224 */ /* 0x040fe200078e0271 */
[C---:B------:R-:W-:Y:S01]  /*105c0*/  ISETP.GT.U32.AND P4, PT, R3.reuse, R111, PT ;  /* 0x0000006f0300720c */ /* 0x040fe20003f84070 */
[----:B------:R-:W-:Y:S01]  /*105d0*/  @!P6 IMAD.MOV R2, RZ, RZ, -R2 ;  /* 0x000000ffff02e224 */ /* 0x000fe200078e0a02 */
[----:B------:R-:W-:Y:S01]  /*105e0*/  IABS R119, R116 ;  /* 0x0000007400777213 */ /* 0x000fe20000000000 */
[----:B------:R-:W-:Y:S01]  /*105f0*/  STL [R1+0x580], R6 ;  /* 0x0005800601007387 */ /* 0x000fe20000100800 */
[----:B------:R-:W-:Y:S01]  /*10600*/  ISETP.GT.U32.AND P1, PT, R3, R114, PT ;  /* 0x000000720300720c */ /* 0x000fe20003f24070 */
[----:B------:R-:W-:Y:S01]  /*10610*/  VIADD R113, R10, 0x137 ;  /* 0x000001370a717836 */ /* 0x000fe20000000000 */
[----:B------:R-:W-:Y:S01]  /*10620*/  ISETP.GE.AND P6, PT, R112, RZ, PT ;  /* 0x000000ff7000720c */ /* 0x000fe20003fc6270 */
[----:B------:R-:W-:Y:S01]  /*10630*/  VIADD R112, R10, 0x136 ;  /* 0x000001360a707836 */ /* 0x000fe20000000000 */
[----:B------:R1:W-:Y:S01]  /*10640*/  STL [R1+0x57c], R2 ;  /* 0x00057c0201007387 */ /* 0x0003e20000100800 */
[----:B------:R-:W-:Y:S01]  /*10650*/  ISETP.GE.AND P5, PT, R4, RZ, PT ;  /* 0x000000ff0400720c */ /* 0x000fe20003fa6270 */
[----:B------:R-:W-:Y:S01]  /*10660*/  IMAD.HI.U32 R4, R5, R119, RZ ;  /* 0x0000007705047227 */ /* 0x000fe200078e00ff */
[----:B------:R-:W-:-:S02]  /*10670*/  @!P3 IADD3 R0, R0, -R3, RZ ;  /* 0x800000030000b210 */ /* 0x000fc40007ffe0ff */
[----:B------:R-:W-:Y:S01]  /*10680*/  IABS R121, R112 ;  /* 0x0000007000797213 */ /* 0x000fe20000000000 */
[--C-:B------:R-:W-:Y:S01]  /*10690*/  @!P4 IMAD.IADD R111, R111, 0x1, -R3.reuse ;  /* 0x000000016f6fc824 */ /* 0x100fe200078e0a03 */
[----:B------:R-:W-:Y:S02]  /*106a0*/  IADD3 R4, -R4, RZ, RZ ;  /* 0x000000ff04047210 */ /* 0x000fe40007ffe1ff */
[----:B------:R-:W-:Y:S01]  /*106b0*/  @!P1 IMAD.IADD R114, R114, 0x1, -R3 ;  /* 0x0000000172729824 */ /* 0x000fe200078e0a03 */
[----:B------:R-:W-:Y:S01]  /*106c0*/  ISETP.GT.U32.AND P1, PT, R3, R0, PT ;  /* 0x000000000300720c */ /* 0x000fe20003f24070 */
[----:B-1----:R-:W-:Y:S01]  /*106d0*/  IMAD.MOV.U32 R2, RZ, RZ, R110 ;  /* 0x000000ffff027224 */ /* 0x002fe200078e006e */
[----:B------:R-:W-:Y:S01]  /*106e0*/  ISETP.GE.AND P3, PT, R112, RZ, PT ;  /* 0x000000ff7000720c */ /* 0x000fe20003f66270 */
[----:B------:R-:W-:Y:S01]  /*106f0*/  IMAD.HI.U32 R110, R5, R121, RZ ;  /* 0x00000079056e7227 */ /* 0x000fe200078e00ff */
[----:B------:R-:W-:Y:S02]  /*10700*/  IABS R117, R113 ;  /* 0x0000007100757213 */ /* 0x000fe40000000000 */
[----:B------:R-:W-:Y:S01]  /*10710*/  @!P0 IADD3 R2, -R2, RZ, RZ ;  /* 0x000000ff02028210 */ /* 0x000fe20007ffe1ff */
[C---:B------:R-:W-:Y:S01]  /*10720*/  IMAD R122, R3.reuse, R4, R119 ;  /* 0x00000004037a7224 */ /* 0x040fe200078e0277 */
[C---:B------:R-:W-:Y:S01]  /*10730*/  ISETP.GT.U32.AND P0, PT, R3.reuse, R114, PT ;  /* 0x000000720300720c */ /* 0x040fe20003f04070 */
[----:B------:R-:W-:Y:S01]  /*10740*/  IMAD.MOV R110, RZ, RZ, -R110 ;  /* 0x000000ffff6e7224 */ /* 0x000fe200078e0a6e */
[C---:B------:R-:W-:Y:S01]  /*10750*/  IADD3 R4, R10.reuse, 0x139, RZ ;  /* 0x000001390a047810 */ /* 0x040fe20007ffe0ff */
[----:B------:R1:W-:Y:S01]  /*10760*/  STL [R1+0x574], R2 ;  /* 0x0005740201007387 */ /* 0x0003e20000100800 */
[----:B------:R-:W-:Y:S01]  /*10770*/  VIADD R112, R10, 0x138 ;  /* 0x000001380a707836 */ /* 0x000fe20000000000 */
[----:B------:R-:W-:Y:S01]  /*10780*/  ISETP.GE.AND P4, PT, R116, RZ, PT ;  /* 0x000000ff7400720c */ /* 0x000fe20003f86270 */
[----:B------:R-:W-:Y:S01]  /*10790*/  IMAD R121, R3, R110, R121 ;  /* 0x0000006e03797224 */ /* 0x000fe200078e0279 */
[----:B------:R-:W-:Y:S01]  /*107a0*/  IABS R119, R4 ;  /* 0x0000000400777213 */ /* 0x000fe20000000000 */
[----:B------:R-:W-:Y:S01]  /*107b0*/  @!P1 IMAD.IADD R0, R0, 0x1, -R3 ;  /* 0x0000000100009824 */ /* 0x000fe200078e0a03 */
[----:B------:R-:W-:Y:S01]  /*107c0*/  IABS R120, R112 ;  /* 0x0000007000787213 */ /* 0x000fe20000000000 */
[----:B------:R-:W-:Y:S01]  /*107d0*/  IMAD.HI.U32 R110, R5, R117, RZ ;  /* 0x00000075056e7227 */ /* 0x000fe200078e00ff */
[----:B------:R-:W-:-:S02]  /*107e0*/  ISETP.GT.U32.AND P1, PT, R3, R121, PT ;  /* 0x000000790300720c */ /* 0x000fc40003f24070 */
[----:B------:R-:W-:Y:S01]  /*107f0*/  IADD3 R116, R10, 0x13d, RZ ;  /* 0x0000013d0a747810 */ /* 0x000fe20007ffe0ff */
[----:B-1----:R-:W-:Y:S02]  /*10800*/  IMAD.MOV.U32 R2, RZ, RZ, R111 ;  /* 0x000000ffff027224 */ /* 0x002fe400078e006f */
[----:B------:R-:W-:Y:S01]  /*10810*/  @!P0 IMAD.IADD R114, R114, 0x1, -R3 ;  /* 0x0000000172728824 */ /* 0x000fe200078e0a03 */
[----:B------:R-:W-:Y:S01]  /*10820*/  ISETP.GE.AND P0, PT, R113, RZ, PT ;  /* 0x000000ff7100720c */ /* 0x000fe20003f06270 */
[----:B------:R-:W-:Y:S01]  /*10830*/  IMAD.HI.U32 R111, R5, R120, RZ ;  /* 0x00000078056f7227 */ /* 0x000fe200078e00ff */
[----:B------:R-:W-:Y:S02]  /*10840*/  @!P2 IADD3 R2, -R2, RZ, RZ ;  /* 0x000000ff0202a210 */ /* 0x000fe40007ffe1ff */
[----:B------:R-:W-:Y:S01]  /*10850*/  ISETP.GT.U32.AND P2, PT, R3, R122, PT ;  /* 0x0000007a0300720c */ /* 0x000fe20003f44070 */
[----:B------:R-:W-:Y:S01]  /*10860*/  IMAD.MOV R111, RZ, RZ, -R111 ;  /* 0x000000ffff6f7224 */ /* 0x000fe200078e0a6f */
[----:B------:R-:W-:Y:S01]  /*10870*/  IADD3 R113, -R110, RZ, RZ ;  /* 0x000000ff6e717210 */ /* 0x000fe20007ffe1ff */
[----:B------:R1:W-:Y:S01]  /*10880*/  STL [R1+0x570], R2 ;  /* 0x0005700201007387 */ /* 0x0003e20000100800 */
[----:B------:R-:W-:-:S02]  /*10890*/  @!P1 IMAD.IADD R121, R121, 0x1, -R3 ;  /* 0x0000000179799824 */ /* 0x000fc400078e0a03 */
[----:B------:R-:W-:-:S03]  /*108a0*/  IMAD.HI.U32 R110, R5, R119, RZ ;  /* 0x00000077056e7227 */ /* 0x000fc600078e00ff */
[C---:B------:R-:W-:Y:S01]  /*108b0*/  ISETP.GT.U32.AND P1, PT, R3.reuse, R121, PT ;  /* 0x000000790300720c */ /* 0x040fe20003f24070 */
[C---:B------:R-:W-:Y:S02]  /*108c0*/  IMAD R117, R3.reuse, R113, R117 ;  /* 0x0000007103757224 */ /* 0x040fe400078e0275 */
[----:B------:R-:W-:Y:S01]  /*108d0*/  IMAD.MOV R110, RZ, RZ, -R110 ;  /* 0x000000ffff6e7224 */ /* 0x000fe200078e0a6e */
[----:B-1----:R-:W-:Y:S01]  /*108e0*/  MOV R2, R0 ;  /* 0x0000000000027202 */ /* 0x002fe20000000f00 */
[----:B------:R-:W-:Y:S01]  /*108f0*/  @!P2 IMAD.IADD R122, R122, 0x1, -R3 ;  /* 0x000000017a7aa824 */ /* 0x000fe200078e0a03 */
[----:B------:R-:W-:Y:S01]  /*10900*/  IADD3 R0, R10, 0x13b, RZ ;  /* 0x0000013b0a007810 */ /* 0x000fe20007ffe0ff */
[C---:B------:R-:W-:Y:S01]  /*10910*/  IMAD R120, R3.reuse, R111, R120 ;  /* 0x0000006f03787224 */ /* 0x040fe200078e0278 */
[----:B------:R-:W-:Y:S01]  /*10920*/  @!P5 IADD3 R2, -R2, RZ, RZ ;  /* 0x000000ff0202d210 */ /* 0x000fe20007ffe1ff */
[C---:B------:R-:W-:Y:S01]  /*10930*/  IMAD R119, R3.reuse, R110, R119 ;  /* 0x0000006e03777224 */ /* 0x040fe200078e0277 */
[----:B------:R-:W-:Y:S01]  /*10940*/  ISETP.GT.U32.AND P5, PT, R3, R122, PT ;  /* 0x0000007a0300720c */ /* 0x000fe20003fa4070 */
[----:B------:R-:W-:Y:S01]  /*10950*/  VIADD R113, R10, 0x13a ;  /* 0x0000013a0a717836 */ /* 0x000fe20000000000 */
[----:B------:R-:W-:Y:S01]  /*10960*/  ISETP.GE.AND P2, PT, R112, RZ, PT ;  /* 0x000000ff7000720c */ /* 0x000fe20003f46270 */
[----:B------:R1:W-:Y:S01]  /*10970*/  STL [R1+0x56c], R2 ;  /* 0x00056c0201007387 */ /* 0x0003e20000100800 */
[----:B------:R-:W-:Y:S01]  /*10980*/  @!P1 IMAD.IADD R121, R121, 0x1, -R3 ;  /* 0x0000000179799824 */ /* 0x000fe200078e0a03 */
[----:B------:R-:W-:-:S02]  /*10990*/  ISETP.GT.U32.AND P1, PT, R3, R119, PT ;  /* 0x000000770300720c */ /* 0x000fc40003f24070 */
[----:B------:R-:W-:Y:S02]  /*109a0*/  IABS R115, R113 ;  /* 0x0000007100737213 */ /* 0x000fe40000000000 */
[----:B------:R-:W-:Y:S02]  /*109b0*/  IABS R112, R0 ;  /* 0x0000000000707213 */ /* 0x000fe40000000000 */
[----:B------:R-:W-:Y:S01]  /*109c0*/  IABS R110, R116 ;  /* 0x00000074006e7213 */ /* 0x000fe20000000000 */
[----:B------:R-:W-:-:S04]  /*109d0*/  IMAD.HI.U32 R118, R5, R115, RZ ;  /* 0x0000007305767227 */ /* 0x000fc800078e00ff */
[----:B-1----:R-:W-:Y:S02]  /*109e0*/  IMAD.MOV.U32 R2, RZ, RZ, R114 ;  /* 0x000000ffff027224 */ /* 0x002fe400078e0072 */
[--C-:B------:R-:W-:Y:S01]  /*109f0*/  @!P5 IMAD.IADD R122, R122, 0x1, -R3.reuse ;  /* 0x000000017a7ad824 */ /* 0x100fe200078e0a03 */
[C---:B------:R-:W-:Y:S01]  /*10a00*/  ISETP.GT.U32.AND P5, PT, R3.reuse, R120, PT ;  /* 0x000000780300720c */ /* 0x040fe20003fa4070 */
[----:B------:R-:W-:Y:S01]  /*10a10*/  @!P6 IMAD.MOV R2, RZ, RZ, -R2 ;  /* 0x000000ffff02e224 */ /* 0x000fe200078e0a02 */
[----:B------:R-:W-:Y:S01]  /*10a20*/  ISETP.GT.U32.AND P6, PT, R3, R117, PT ;  /* 0x000000750300720c */ /* 0x000fe20003fc4070 */
[----:B------:R-:W-:Y:S01]  /*10a30*/  @!P1 IMAD.IADD R119, R119, 0x1, -R3 ;  /* 0x0000000177779824 */ /* 0x000fe200078e0a03 */
[----:B------:R-:W-:Y:S01]  /*10a40*/  MOV R6, R122 ;  /* 0x0000007a00067202 */ /* 0x000fe20000000f00 */
[----:B------:R-:W-:Y:S01]  /*10a50*/  IMAD.MOV R118, RZ, RZ, -R118 ;  /* 0x000000ffff767224 */ /* 0x000fe200078e0a76 */
[----:B------:R1:W-:Y:S01]  /*10a60*/  STL [R1+0x568], R2 ;  /* 0x0005680201007387 */ /* 0x0003e20000100800 */
[----:B------:R-:W-:-:S02]  /*10a70*/  VIADD R114, R10, 0x13c ;  /* 0x0000013c0a727836 */ /* 0x000fc40000000000 */
[C---:B------:R-:W-:Y:S02]  /*10a80*/  IMAD R115, R3.reuse, R118, R115 ;  /* 0x0000007603737224 */ /* 0x040fe400078e0273 */
[----:B------:R-:W-:Y:S01]  /*10a90*/  @!P4 IMAD.MOV R6, RZ, RZ, -R6 ;  /* 0x000000ffff06c224 */ /* 0x000fe200078e0a06 */
[----:B------:R-:W-:Y:S01]  /*10aa0*/  IABS R111, R114 ;  /* 0x00000072006f7213 */ /* 0x000fe20000000000 */
[----:B------:R-:W-:Y:S01]  /*10ab0*/  @!P5 IMAD.IADD R120, R120, 0x1, -R3 ;  /* 0x000000017878d824 */ /* 0x000fe200078e0a03 */
[----:B------:R-:W-:Y:S01]  /*10ac0*/  ISETP.GT.U32.AND P4, PT, R3, R119, PT ;  /* 0x000000770300720c */ /* 0x000fe20003f84070 */
[----:B------:R-:W-:Y:S01]  /*10ad0*/  VIADD R122, R10, 0x140 ;  /* 0x000001400a7a7836 */ /* 0x000fe20000000000 */
[----:B------:R-:W-:Y:S01]  /*10ae0*/  @!P6 IADD3 R117, R117, -R3, RZ ;  /* 0x800000037575e210 */ /* 0x000fe20007ffe0ff */
[----:B------:R-:W-:Y:S01]  /*10af0*/  IMAD.HI.U32 R118, R5, R111, RZ ;  /* 0x0000006f05767227 */ /* 0x000fe200078e00ff */
[----:B------:R-:W-:Y:S01]  /*10b00*/  ISETP.GE.AND P6, PT, R4, RZ, PT ;  /* 0x000000ff0400720c */ /* 0x000fe20003fc6270 */
[----:B------:R2:W-:Y:S01]  /*10b10*/  STL [R1+0x560], R6 ;  /* 0x0005600601007387 */ /* 0x0005e20000100800 */
[----:B------:R-:W-:Y:S01]  /*10b20*/  ISETP.GT.U32.AND P5, PT, R3, R117, PT ;  /* 0x000000750300720c */ /* 0x000fe20003fa4070 */
[----:B------:R-:W-:Y:S01]  /*10b30*/  IMAD.HI.U32 R4, R5, R112, RZ ;  /* 0x0000007005047227 */ /* 0x000fe200078e00ff */
[----:B------:R-:W-:-:S02]  /*10b40*/  ISETP.GT.U32.AND P1, PT, R3, R120, PT ;  /* 0x000000780300720c */ /* 0x000fc40003f24070 */
[----:B-1----:R-:W-:Y:S01]  /*10b50*/  MOV R2, R121 ;  /* 0x0000007900027202 */ /* 0x002fe20000000f00 */
[----:B------:R-:W-:Y:S02]  /*10b60*/  IMAD.MOV R4, RZ, RZ, -R4 ;  /* 0x000000ffff047224 */ /* 0x000fe400078e0a04 */
[----:B------:R-:W-:Y:S02]  /*10b70*/  IMAD.MOV R118, RZ, RZ, -R118 ;  /* 0x000000ffff767224 */ /* 0x000fe400078e0a76 */
[----:B------:R-:W-:Y:S01]  /*10b80*/  @!P3 IMAD.MOV R2, RZ, RZ, -R2 ;  /* 0x000000ffff02b224 */ /* 0x000fe200078e0a02 */
[----:B------:R-:W-:Y:S01]  /*10b90*/  ISETP.GE.AND P3, PT, R113, RZ, PT ;  /* 0x000000ff7100720c */ /* 0x000fe20003f66270 */
[----:B------:R-:W-:Y:S02]  /*10ba0*/  IMAD R112, R3, R4, R112 ;  /* 0x0000000403707224 */ /* 0x000fe400078e0270 */
[----:B------:R-:W-:Y:S01]  /*10bb0*/  @!P5 IADD3 R117, R117, -R3, RZ ;  /* 0x800000037575d210 */ /* 0x000fe20007ffe0ff */
[----:B------:R-:W-:Y:S01]  /*10bc0*/  IMAD.HI.U32 R113, R5, R110, RZ ;  /* 0x0000006e05717227 */ /* 0x000fe200078e00ff */
[C---:B------:R-:W-:Y:S01]  /*10bd0*/  ISETP.GT.U32.AND P5, PT, R3.reuse, R115, PT ;  /* 0x000000730300720c */ /* 0x040fe20003fa4070 */
[----:B------:R1:W-:Y:S02]  /*10be0*/  STL [R1+0x55c], R2 ;  /* 0x00055c0201007387 */ /* 0x0003e40000100800 */
[----:B------:R-:W-:Y:S01]  /*10bf0*/  @!P1 IMAD.IADD R120, R120, 0x1, -R3 ;  /* 0x0000000178789824 */ /* 0x000fe200078e0a03 */
[C---:B------:R-:W-:Y:S01]  /*10c00*/  ISETP.GT.U32.AND P1, PT, R3.reuse, R112, PT ;  /* 0x000000700300720c */ /* 0x040fe20003f24070 */
[----:B------:R-:W-:Y:S01]  /*10c10*/  IMAD R111, R3, R118, R111 ;  /* 0x00000076036f7224 */ /* 0x000fe200078e026f */
[----:B------:R-:W-:Y:S01]  /*10c20*/  IADD3 R113, -R113, RZ, RZ ;  /* 0x000000ff71717210 */ /* 0x000fe20007ffe1ff */
[----:B--2---:R-:W-:-:S02]  /*10c30*/  IMAD.MOV.U32 R6, RZ, RZ, R120 ;  /* 0x000000ffff067224 */ /* 0x004fc400078e0078 */
[C---:B------:R-:W-:Y:S02]  /*10c40*/  VIADD R4, R10.reuse, 0x13e ;  /* 0x0000013e0a047836 */ /* 0x040fe40000000000 */
[----:B------:R-:W-:Y:S01]  /*10c50*/  IMAD R110, R3, R113, R110 ;  /* 0x00000071036e7224 */ /* 0x000fe200078e026e */
[----:B------:R-:W-:Y:S01]  /*10c60*/  IADD3 R113, R10, 0x13f, RZ ;  /* 0x0000013f0a717810 */ /* 0x000fe20007ffe0ff */
[--C-:B------:R-:W-:Y:S01]  /*10c70*/  @!P5 IMAD.IADD R115, R115, 0x1, -R3.reuse ;  /* 0x000000017373d824 */ /* 0x100fe200078e0a03 */
[C---:B------:R-:W-:Y:S01]  /*10c80*/  ISETP.GT.U32.AND P5, PT, R3.reuse, R111, PT ;  /* 0x0000006f0300720c */ /* 0x040fe20003fa4070 */
[----:B------:R-:W-:Y:S01]  /*10c90*/  @!P2 IMAD.MOV R6, RZ, RZ, -R6 ;  /* 0x000000ffff06a224 */ /* 0x000fe200078e0a06 */
[----:B------:R-:W-:Y:S01]  /*10ca0*/  ISETP.GT.U32.AND P2, PT, R3, R110, PT ;  /* 0x0000006e0300720c */ /* 0x000fe20003f44070 */
[----:B------:R-:W-:Y:S01]  /*10cb0*/  @!P4 IMAD.IADD R119, R119, 0x1, -R3 ;  /* 0x000000017777c824 */ /* 0x000fe200078e0a03 */
[----:B------:R-:W-:Y:S01]  /*10cc0*/  ISETP.GE.AND P4, PT, R0, RZ, PT ;  /* 0x000000ff0000720c */ /* 0x000fe20003f86270 */
[----:B-1----:R-:W-:Y:S01]  /*10cd0*/  IMAD.MOV.U32 R2, RZ, RZ, R117 ;  /* 0x000000ffff027224 */ /* 0x002fe200078e0075 */
[----:B------:R-:W-:Y:S01]  /*10ce0*/  @!P1 IADD3 R112, R112, -R3, RZ ;  /* 0x8000000370709210 */ /* 0x000fe20007ffe0ff */
[----:B------:R-:W-:Y:S01]  /*10cf0*/  VIADD R121, R10, 0x144 ;  /* 0x000001440a797836 */ /* 0x000fe20000000000 */
[----:B------:R-:W-:Y:S01]  /*10d00*/  IABS R0, R4 ;  /* 0x0000000400007213 */ /* 0x000fe20000000000 */
[----:B------:R-:W-:Y:S01]  /*10d10*/  @!P0 IMAD.MOV R2, RZ, RZ, -R2 ;  /* 0x000000ffff028224 */ /* 0x000fe200078e0a02 */
[----:B------:R-:W-:-:S02]  /*10d20*/  ISETP.GT.U32.AND P1, PT, R3, R115, PT ;  /* 0x000000730300720c */ /* 0x000fc40003f24070 */
[----:B------:R-:W-:Y:S01]  /*10d30*/  ISETP.GT.U32.AND P0, PT, R3, R112, PT ;  /* 0x000000700300720c */ /* 0x000fe20003f04070 */
[----:B------:R-:W-:Y:S01]  /*10d40*/  IMAD.HI.U32 R117, R5, R0, RZ ;  /* 0x0000000005757227 */ /* 0x000fe200078e00ff */
[----:B------:R-:W-:Y:S01]  /*10d50*/  IABS R118, R113 ;  /* 0x0000007100767213 */ /* 0x000fe20000000000 */
[----:B------:R1:W-:Y:S01]  /*10d60*/  STL [R1+0x558], R2 ;  /* 0x0005580201007387 */ /* 0x0003e20000100800 */
[-C--:B------:R-:W-:Y:S02]  /*10d70*/  @!P5 IADD3 R111, R111, -R3.reuse, RZ ;  /* 0x800000036f6fd210 */ /* 0x080fe40007ffe0ff */
[----:B------:R-:W-:Y:S01]  /*10d80*/  IADD3 R117, -R117, RZ, RZ ;  /* 0x000000ff75757210 */ /* 0x000fe20007ffe1ff */
[----:B------:R-:W-:Y:S01]  /*10d90*/  STL [R1+0x554], R6 ;  /* 0x0005540601007387 */ /* 0x000fe20000100800 */
[----:B------:R-:W-:Y:S01]  /*10da0*/  ISETP.GE.AND P5, PT, R114, RZ, PT ;  /* 0x000000ff7200720c */ /* 0x000fe20003fa6270 */
[----:B------:R-:W-:Y:S01]  /*10db0*/  IMAD.MOV.U32 R114, RZ, RZ, R118 ;  /* 0x000000ffff727224 */ /* 0x000fe200078e0076 */
[----:B------:R-:W-:Y:S01]  /*10dc0*/  @!P2 IADD3 R110, R110, -R3, RZ ;  /* 0x800000036e6ea210 */ /* 0x000fe20007ffe0ff */
[----:B------:R-:W-:Y:S01]  /*10dd0*/  IMAD R0, R3, R117, R0 ;  /* 0x0000007503007224 */ /* 0x000fe200078e0200 */
[----:B------:R-:W-:Y:S01]  /*10de0*/  @!P1 IADD3 R115, R115, -R3, RZ ;  /* 0x8000000373739210 */ /* 0x000fe20007ffe0ff */
[----:B-1----:R-:W-:Y:S01]  /*10df0*/  IMAD.MOV.U32 R2, RZ, RZ, R119 ;  /* 0x000000ffff027224 */ /* 0x002fe200078e0077 */
[----:B------:R-:W-:Y:S01]  /*10e00*/  ISETP.GE.AND P1, PT, R116, RZ, PT ;  /* 0x000000ff7400720c */ /* 0x000fe20003f26270 */
[----:B------:R-:W-:Y:S01]  /*10e10*/  IMAD.HI.U32 R116, R5, R114, RZ ;  /* 0x0000007205747227 */ /* 0x000fe200078e00ff */
[----:B------:R-:W-:-:S02]  /*10e20*/  ISETP.GT.U32.AND P2, PT, R3, R110, PT ;  /* 0x0000006e0300720c */ /* 0x000fc40003f44070 */
[----:B------:R-:W-:Y:S01]  /*10e30*/  IADD3 R118, R10, 0x145, RZ ;  /* 0x000001450a767810 */ /* 0x000fe20007ffe0ff */
[----:B------:R-:W-:Y:S01]  /*10e40*/  @!P6 IMAD.MOV R2, RZ, RZ, -R2 ;  /* 0x000000ffff02e224 */ /* 0x000fe200078e0a02 */
[C---:B------:R-:W-:Y:S01]  /*10e50*/  ISETP.GT.U32.AND P6, PT, R3.reuse, R111, PT ;  /* 0x0000006f0300720c */ /* 0x040fe20003fc4070 */
[----:B------:R-:W-:Y:S01]  /*10e60*/  @!P0 IMAD.IADD R112, R112, 0x1, -R3 ;  /* 0x0000000170708824 */ /* 0x000fe200078e0a03 */
[----:B------:R-:W-:Y:S01]  /*10e70*/  ISETP.GT.U32.AND P0, PT, R3, R0, PT ;  /* 0x000000000300720c */ /* 0x000fe20003f04070 */
[----:B------:R-:W-:Y:S01]  /*10e80*/  IMAD.MOV R116, RZ, RZ, -R116 ;  /* 0x000000ffff747224 */ /* 0x000fe200078e0a74 */
[----:B------:R1:W-:Y:S01]  /*10e90*/  STL [R1+0x550], R2 ;  /* 0x0005500201007387 */ /* 0x0003e20000100800 */
[----:B------:R-:W-:-:S04]  /*10ea0*/  IABS R120, R118 ;  /* 0x0000007600787213 */ /* 0x000fc80000000000 */
[----:B------:R-:W-:-:S04]  /*10eb0*/  @!P2 IMAD.IADD R110, R110, 0x1, -R3 ;  /* 0x000000016e6ea824 */ /* 0x000fc800078e0a03 */
[----:B------:R-:W-:Y:S01]  /*10ec0*/  @!P6 IADD3 R111, R111, -R3, RZ ;  /* 0x800000036f6fe210 */ /* 0x000fe20007ffe0ff */
[----:B-1----:R-:W-:Y:S01]  /*10ed0*/  IMAD.MOV.U32 R2, RZ, RZ, R115 ;  /* 0x000000ffff027224 */ /* 0x002fe200078e0073 */
[----:B------:R-:W-:Y:S01]  /*10ee0*/  ISETP.GE.AND P6, PT, R113, RZ, PT ;  /* 0x000000ff7100720c */ /* 0x000fe20003fc6270 */
[----:B------:R-:W-:Y:S01]  /*10ef0*/  @!P0 IMAD.IADD R0, R0, 0x1, -R3 ;  /* 0x0000000100008824 */ /* 0x000fe200078e0a03 */
[----:B------:R-:W-:Y:S01]  /*10f00*/  MOV R6, R111 ;  /* 0x0000006f00067202 */ /* 0x000fe20000000f00 */
[----:B------:R-:W-:Y:S01]  /*10f10*/  @!P3 IMAD.MOV R2, RZ, RZ, -R2 ;  /* 0x000000ffff02b224 */ /* 0x000fe200078e0a02 */
[----:B------:R-:W-:Y:S01]  /*10f20*/  ISETP.GE.AND P3, PT, R4, RZ, PT ;  /* 0x000000ff0400720c */ /* 0x000fe20003f66270 */
[C---:B------:R-:W-:Y:S01]  /*10f30*/  IMAD R4, R3.reuse, R116, R114 ;  /* 0x0000007403047224 */ /* 0x040fe200078e0272 */
[C---:B------:R-:W-:Y:S01]  /*10f40*/  ISETP.GT.U32.AND P0, PT, R3.reuse, R0, PT ;  /* 0x000000000300720c */ /* 0x040fe20003f04070 */
[C---:B------:R-:W-:Y:S01]  /*10f50*/  VIADD R115, R10.reuse, 0x141 ;  /* 0x000001410a737836 */ /* 0x040fe20000000000 */
[----:B------:R1:W-:Y:S01]  /*10f60*/  STL [R1+0x54c], R2 ;  /* 0x00054c0201007387 */ /* 0x0003e20000100800 */
[----:B------:R-:W-:Y:S01]  /*10f70*/  VIADD R113, R10, 0x142 ;  /* 0x000001420a717836 */ /* 0x000fe20000000000 */
[----:B------:R-:W-:Y:S01]  /*10f80*/  ISETP.GT.U32.AND P2, PT, R3, R4, PT ;  /* 0x000000040300720c */ /* 0x000fe20003f44070 */
[----:B------:R-:W-:Y:S01]  /*10f90*/  @!P5 IMAD.MOV R6, RZ, RZ, -R6 ;  /* 0x000000ffff06d224 */ /* 0x000fe200078e0a06 */
[----:B------:R-:W-:-:S02]  /*10fa0*/  ISETP.GE.AND P5, PT, R115, RZ, PT ;  /* 0x000000ff7300720c */ /* 0x000fc40003fa6270 */
[----:B------:R-:W-:Y:S02]  /*10fb0*/  IABS R115, R115 ;  /* 0x0000007300737213 */ /* 0x000fe40000000000 */
[----:B-1----:R-:W-:-:S03]  /*10fc0*/  MOV R2, R112 ;  /* 0x0000007000027202 */ /* 0x002fc60000000f00 */
[----:B------:R-:W-:Y:S01]  /*10fd0*/  @!P0 IMAD.IADD R0, R0, 0x1, -R3 ;  /* 0x0000000100008824 */ /* 0x000fe200078e0a03 */
[----:B------:R-:W-:Y:S01]  /*10fe0*/  IADD3 R112, R10, 0x143, RZ ;  /* 0x000001430a707810 */ /* 0x000fe20007ffe0ff */
[----:B------:R-:W-:-:S03]  /*10ff0*/  IMAD.HI.U32 R111, R5, R115, RZ ;  /* 0x00000073056f7227 */ /* 0x000fc600078e00ff */
[----:B------:R-:W-:Y:S01]  /*11000*/  ISETP.GE.AND P0, PT, R112, RZ, PT ;  /* 0x000000ff7000720c */ /* 0x000fe20003f06270 */
[----:B------:R-:W-:Y:S01]  /*11010*/  @!P4 IMAD.MOV R2, RZ, RZ, -R2 ;  /* 0x000000ffff02c224 */ /* 0x000fe200078e0a02 */
[----:B------:R-:W-:Y:S01]  /*11020*/  ISETP.GE.AND P4, PT, R122, RZ, PT ;  /* 0x000000ff7a00720c */ /* 0x000fe20003f86270 */
[----:B------:R-:W-:Y:S01]  /*11030*/  @!P2 IMAD.IADD R4, R4, 0x1, -R3 ;  /* 0x000000010404a824 */ /* 0x000fe200078e0a03 */
[----:B------:R-:W-:Y:S01]  /*11040*/  IABS R122, R122 ;  /* 0x0000007a007a7213 */ /* 0x000fe20000000000 */
[----:B------:R-:W-:Y:S01]  /*11050*/  IMAD.MOV R111, RZ, RZ, -R111 ;  /* 0x000000ffff6f7224 */ /* 0x000fe200078e0a6f */
[----:B------:R1:W-:Y:S01]  /*11060*/  STL [R1+0x548], R2 ;  /* 0x0005480201007387 */ /* 0x0003e20000100800 */
[----:B------:R-:W-:Y:S02]  /*11070*/  IABS R112, R112 ;  /* 0x0000007000707213 */ /* 0x000fe40000000000 */
[----:B------:R-:W-:Y:S01]  /*11080*/  IMAD.HI.U32 R114, R5, R122, RZ ;  /* 0x0000007a05727227 */ /* 0x000fe200078e00ff */
[C---:B------:R-:W-:Y:S01]  /*11090*/  ISETP.GT.U32.AND P2, PT, R3.reuse, R4, PT ;  /* 0x000000040300720c */ /* 0x040fe20003f44070 */
[----:B------:R-:W-:Y:S02]  /*110a0*/  STL [R1+0x544], R6 ;  /* 0x0005440601007387 */ /* 0x000fe40000100800 */
[----:B------:R-:W-:Y:S01]  /*110b0*/  IMAD R115, R3, R111, R115 ;  /* 0x0000006f03737224 */ /* 0x000fe200078e0273 */
[----:B------:R-:W-:Y:S01]  /*110c0*/  IADD3 R114, -R114, RZ, RZ ;  /* 0x000000ff72727210 */ /* 0x000fe20007ffe1ff */
[----:B------:R-:W-:-:S02]  /*110d0*/  VIADD R111, R10, 0x147 ;  /* 0x000001470a6f7836 */ /* 0x000fc40000000000 */
[----:B-1----:R-:W-:Y:S02]  /*110e0*/  IMAD.MOV.U32 R2, RZ, RZ, R110 ;  /* 0x000000ffff027224 */ /* 0x002fe400078e006e */
[----:B------:R-:W-:Y:S01]  /*110f0*/  IMAD R122, R3, R114, R122 ;  /* 0x00000072037a7224 */ /* 0x000fe200078e027a */
[----:B------:R-:W-:Y:S02]  /*11100*/  IABS R119, R111 ;  /* 0x0000006f00777213 */ /* 0x000fe40000000000 */
[----:B------:R-:W-:Y:S02]  /*11110*/  @!P1 IADD3 R2, -R2, RZ, RZ ;  /* 0x000000ff02029210 */ /* 0x000fe40007ffe1ff */
[----:B------:R-:W-:Y:S02]  /*11120*/  ISETP.GE.AND P1, PT, R113, RZ, PT ;  /* 0x000000ff7100720c */ /* 0x000fe40003f26270 */
[----:B------:R-:W-:Y:S01]  /*11130*/  IABS R113, R113 ;  /* 0x0000007100717213 */ /* 0x000fe20000000000 */
[----:B------:R1:W-:Y:S01]  /*11140*/  STL [R1+0x540], R2 ;  /* 0x0005400201007387 */ /* 0x0003e20000100800 */
[----:B------:R-:W-:-:S02]  /*11150*/  @!P2 IADD3 R4, R4, -R3, RZ ;  /* 0x800000030404a210 */ /* 0x000fc40007ffe0ff */
[----:B------:R-:W-:Y:S01]  /*11160*/  ISETP.GT.U32.AND P2, PT, R3, R115, PT ;  /* 0x000000730300720c */ /* 0x000fe20003f44070 */
[----:B------:R-:W-:-:S05]  /*11170*/  IMAD.HI.U32 R110, R5, R113, RZ ;  /* 0x00000071056e7227 */ /* 0x000fca00078e00ff */
[----:B------:R-:W-:Y:S01]  /*11180*/  IADD3 R110, -R110, RZ, RZ ;  /* 0x000000ff6e6e7210 */ /* 0x000fe20007ffe1ff */
[----:B-1----:R-:W-:Y:S02]  /*11190*/  IMAD.MOV.U32 R2, RZ, RZ, R0 ;  /* 0x000000ffff027224 */ /* 0x002fe400078e0000 */
[----:B------:R-:W-:-:S04]  /*111a0*/  IMAD.HI.U32 R0, R5, R112, RZ ;  /* 0x0000007005007227 */ /* 0x000fc800078e00ff */
[----:B------:R-:W-:Y:S01]  /*111b0*/  @!P3 IMAD.MOV R2, RZ, RZ, -R2 ;  /* 0x000000ffff02b224 */ /* 0x000fe200078e0a02 */
[C---:B------:R-:W-:Y:S01]  /*111c0*/  ISETP.GT.U32.AND P3, PT, R3.reuse, R122, PT ;  /* 0x0000007a0300720c */ /* 0x040fe20003f64070 */
[----:B------:R-:W-:Y:S02]  /*111d0*/  IMAD R113, R3, R110, R113 ;  /* 0x0000006e03717224 */ /* 0x000fe400078e0271 */
[----:B------:R-:W-:Y:S01]  /*111e0*/  IMAD.MOV R0, RZ, RZ, -R0 ;  /* 0x000000ffff007224 */ /* 0x000fe200078e0a00 */
[----:B------:R1:W-:Y:S01]  /*111f0*/  STL [R1+0x53c], R2 ;  /* 0x00053c0201007387 */ /* 0x0003e20000100800 */
[----:B------:R-:W-:Y:S02]  /*11200*/  @!P2 IMAD.IADD R115, R115, 0x1, -R3 ;  /* 0x000000017373a824 */ /* 0x000fe400078e0a03 */
[----:B------:R-:W-:Y:S01]  /*11210*/  IMAD R112, R3, R0, R112 ;  /* 0x0000000003707224 */ /* 0x000fe200078e0270 */
[----:B------:R-:W-:Y:S01]  /*11220*/  IABS R0, R121 ;  /* 0x0000007900007213 */ /* 0x000fe20000000000 */
[----:B------:R-:W-:Y:S01]  /*11230*/  IMAD.HI.U32 R110, R5, R120, RZ ;  /* 0x00000078056e7227 */ /* 0x000fe200078e00ff */
[----:B------:R-:W-:-:S03]  /*11240*/  ISETP.GT.U32.AND P2, PT, R3, R115, PT ;  /* 0x000000730300720c */ /* 0x000fc60003f44070 */
[----:B------:R-:W-:Y:S02]  /*11250*/  @!P3 IMAD.IADD R122, R122, 0x1, -R3 ;  /* 0x000000017a7ab824 */ /* 0x000fe400078e0a03 */
[----:B-1----:R-:W-:Y:S01]  /*11260*/  IMAD.MOV.U32 R2, RZ, RZ, R4 ;  /* 0x000000ffff027224 */ /* 0x002fe200078e0004 */
[----:B------:R-:W-:Y:S01]  /*11270*/  IADD3 R4, R10, 0x146, RZ ;  /* 0x000001460a047810 */ /* 0x000fe20007ffe0ff */
[----:B------:R-:W-:Y:S01]  /*11280*/  IMAD.HI.U32 R114, R5, R0, RZ ;  /* 0x0000000005727227 */ /* 0x000fe200078e00ff */
[C---:B------:R-:W-:Y:S02]  /*11290*/  ISETP.GT.U32.AND P3, PT, R3.reuse, R122, PT ;  /* 0x0000007a0300720c */ /* 0x040fe40003f64070 */
[----:B------:R-:W-:Y:S01]  /*112a0*/  IABS R117, R4 ;  /* 0x0000000400757213 */ /* 0x000fe20000000000 */
[----:B------:R-:W-:Y:S01]  /*112b0*/  @!P6 IMAD.MOV R2, RZ, RZ, -R2 ;  /* 0x000000ffff02e224 */ /* 0x000fe200078e0a02 */
[----:B------:R-:W-:Y:S01]  /*112c0*/  ISETP.GT.U32.AND P6, PT, R3, R113, PT ;  /* 0x000000710300720c */ /* 0x000fe20003fc4070 */
[----:B------:R-:W-:-:S02]  /*112d0*/  IMAD.MOV R114, RZ, RZ, -R114 ;  /* 0x000000ffff727224 */ /* 0x000fc400078e0a72 */
[----:B------:R-:W-:Y:S01]  /*112e0*/  IMAD.MOV R110, RZ, RZ, -R110 ;  /* 0x000000ffff6e7224 */ /* 0x000fe200078e0a6e */
[----:B------:R1:W-:Y:S01]  /*112f0*/  STL [R1+0x538], R2 ;  /* 0x0005380201007387 */ /* 0x0003e20000100800 */
[C---:B------:R-:W-:Y:S02]  /*11300*/  IMAD R0, R3.reuse, R114, R0 ;  /* 0x0000007203007224 */ /* 0x040fe400078e0200 */
[----:B------:R-:W-:Y:S02]  /*11310*/  IMAD R120, R3, R110, R120 ;  /* 0x0000006e03787224 */ /* 0x000fe400078e0278 */
[-C--:B------:R-:W-:Y:S01]  /*11320*/  @!P3 IADD3 R122, R122, -R3.reuse, RZ ;  /* 0x800000037a7ab210 */ /* 0x080fe20007ffe0ff */
[----:B------:R-:W-:Y:S01]  /*11330*/  @!P2 IMAD.IADD R115, R115, 0x1, -R3 ;  /* 0x000000017373a824 */ /* 0x000fe200078e0a03 */
[----:B------:R-:W-:Y:S01]  /*11340*/  ISETP.GT.U32.AND P3, PT, R3, R112, PT ;  /* 0x000000700300720c */ /* 0x000fe20003f64070 */
[----:B------:R-:W-:Y:S01]  /*11350*/  VIADD R110, R10, 0x148 ;  /* 0x000001480a6e7836 */ /* 0x000fe20000000000 */
[----:B------:R-:W-:Y:S01]  /*11360*/  @!P6 IADD3 R113, R113, -R3, RZ ;  /* 0x800000037171e210 */ /* 0x000fe20007ffe0ff */
[----:B------:R-:W-:Y:S01]  /*11370*/  IMAD.HI.U32 R114, R5, R119, RZ ;  /* 0x0000007705727227 */ /* 0x000fe200078e00ff */
[----:B------:R-:W-:-:S02]  /*11380*/  ISETP.GT.U32.AND P2, PT, R3, R0, PT ;  /* 0x000000000300720c */ /* 0x000fc40003f44070 */
[----:B------:R-:W-:Y:S01]  /*11390*/  ISETP.GT.U32.AND P6, PT, R3, R113, PT ;  /* 0x000000710300720c */ /* 0x000fe20003fc4070 */
[----:B------:R-:W-:Y:S01]  /*113a0*/  IMAD.MOV R114, RZ, RZ, -R114 ;  /* 0x000000ffff727224 */ /* 0x000fe200078e0a72 */
[----:B-1----:R-:W-:Y:S01]  /*113b0*/  MOV R2, R122 ;  /* 0x0000007a00027202 */ /* 0x002fe20000000f00 */
[----:B------:R-:W-:-:S03]  /*113c0*/  IMAD.HI.U32 R116, R5, R117, RZ ;  /* 0x0000007505747227 */ /* 0x000fc600078e00ff */
[----:B------:R-:W-:Y:S01]  /*113d0*/  @!P4 IADD3 R2, -R2, RZ, RZ ;  /* 0x000000ff0202c210 */ /* 0x000fe20007ffe1ff */
[----:B------:R-:W-:Y:S01]  /*113e0*/  @!P3 IMAD.IADD R112, R112, 0x1, -R3 ;  /* 0x000000017070b824 */ /* 0x000fe200078e0a03 */
[----:B------:R-:W-:Y:S01]  /*113f0*/  ISETP.GE.AND P3, PT, R121, RZ, PT ;  /* 0x000000ff7900720c */ /* 0x000fe20003f66270 */
[C---:B------:R-:W-:Y:S01]  /*11400*/  IMAD R119, R3.reuse, R114, R119 ;  /* 0x0000007203777224 */ /* 0x040fe200078e0277 */
[----:B------:R-:W-:Y:S01]  /*11410*/  IABS R121, R110 ;  /* 0x0000006e00797213 */ /* 0x000fe20000000000 */
[----:B------:R1:W-:Y:S01]  /*11420*/  STL [R1+0x534], R2 ;  /* 0x0005340201007387 */ /* 0x0003e20000100800 */
[----:B------:R-:W-:Y:S01]  /*11430*/  ISETP.GT.U32.AND P4, PT, R3, R112, PT ;  /* 0x000000700300720c */ /* 0x000fe20003f84070 */
[----:B------:R-:W-:Y:S01]  /*11440*/  @!P6 IMAD.IADD R113, R113, 0x1, -R3 ;  /* 0x000000017171e824 */ /* 0x000fe200078e0a03 */
[----:B------:R-:W-:Y:S01]  /*11450*/  ISETP.GT.U32.AND P6, PT, R3, R120, PT ;  /* 0x000000780300720c */ /* 0x000fe20003fc4070 */
[----:B------:R-:W-:Y:S01]  /*11460*/  IMAD.MOV R116, RZ, RZ, -R116 ;  /* 0x000000ffff747224 */ /* 0x000fe200078e0a74 */
[----:B------:R-:W-:-:S02]  /*11470*/  @!P2 IADD3 R0, R0, -R3, RZ ;  /* 0x800000030000a210 */ /* 0x000fc40007ffe0ff */
[----:B------:R-:W-:Y:S01]  /*11480*/  ISETP.GE.AND P2, PT, R118, RZ, PT ;  /* 0x000000ff7600720c */ /* 0x000fe20003f46270 */
[----:B------:R-:W-:Y:S01]  /*11490*/  IMAD.MOV.U32 R118, RZ, RZ, R121 ;  /* 0x000000ffff767224 */ /* 0x000fe200078e0079 */
[----:B------:R-:W-:Y:S01]  /*114a0*/  MOV R6, R113 ;  /* 0x0000007100067202 */ /* 0x000fe20000000f00 */
[----:B-1----:R-:W-:Y:S02]  /*114b0*/  IMAD.MOV.U32 R2, RZ, RZ, R115 ;  /* 0x000000ffff027224 */ /* 0x002fe400078e0073 */
[----:B------:R-:W-:Y:S01]  /*114c0*/  IMAD.HI.U32 R114, R5, R118, RZ ;  /* 0x0000007605727227 */ /* 0x000fe200078e00ff */
[----:B------:R-:W-:Y:S02]  /*114d0*/  @!P1 IADD3 R6, -R6, RZ, RZ ;  /* 0x000000ff06069210 */ /* 0x000fe40007ffe1ff */
[----:B------:R-:W-:Y:S01]  /*114e0*/  ISETP.GE.AND P1, PT, R4, RZ, PT ;  /* 0x000000ff0400720c */ /* 0x000fe20003f26270 */
[----:B------:R-:W-:Y:S01]  /*114f0*/  @!P5 IMAD.MOV R2, RZ, RZ, -R2 ;  /* 0x000000ffff02d224 */ /* 0x000fe200078e0a02 */
[----:B------:R-:W-:Y:S01]  /*11500*/  @!P6 IADD3 R120, R120, -R3, RZ ;  /* 0x800000037878e210 */ /* 0x000fe20007ffe0ff */
[----:B------:R-:W-:Y:S01]  /*11510*/  @!P4 IMAD.IADD R112, R112, 0x1, -R3 ;  /* 0x000000017070c824 */ /* 0x000fe200078e0a03 */
[C---:B------:R-:W-:Y:S01]  /*11520*/  ISETP.GT.U32.AND P5, PT, R3.reuse, R0, PT ;  /* 0x000000000300720c */ /* 0x040fe20003fa4070 */
[----:B------:R-:W-:Y:S01]  /*11530*/  IMAD.MOV R114, RZ, RZ, -R114 ;  /* 0x000000ffff727224 */ /* 0x000fe200078e0a72 */
[C---:B------:R-:W-:Y:S01]  /*11540*/  ISETP.GT.U32.AND P6, PT, R3.reuse, R120, PT ;  /* 0x000000780300720c */ /* 0x040fe20003fc4070 */
[C---:B------:R-:W-:Y:S01]  /*11550*/  IMAD R117, R3.reuse, R116, R117 ;  /* 0x0000007403757224 */ /* 0x040fe200078e0275 */
[----:B------:R1:W-:Y:S01]  /*11560*/  STL [R1+0x530], R2 ;  /* 0x0005300201007387 */ /* 0x0003e20000100800 */
[----:B------:R-:W-:-:S02]  /*11570*/  IMAD R118, R3, R114, R118 ;  /* 0x0000007203767224 */ /* 0x000fc400078e0276 */
[C---:B------:R-:W-:Y:S01]  /*11580*/  VIADD R4, R10.reuse, 0x149 ;  /* 0x000001490a047836 */ /* 0x040fe20000000000 */
[C---:B------:R-:W-:Y:S01]  /*11590*/  ISETP.GT.U32.AND P4, PT, R3.reuse, R117, PT ;  /* 0x000000750300720c */ /* 0x040fe20003f84070 */
[----:B------:R-:W-:Y:S01]  /*115a0*/  VIADD R114, R10, 0x14a ;  /* 0x0000014a0a727836 */ /* 0x000fe20000000000 */
[----:B------:R2:W-:Y:S02]  /*115b0*/  STL [R1+0x52c], R6 ;  /* 0x00052c0601007387 */ /* 0x0005e40000100800 */
[----:B------:R-:W-:Y:S01]  /*115c0*/  IABS R113, R4 ;  /* 0x0000000400717213 */ /* 0x000fe20000000000 */
[----:B-1----:R-:W-:Y:S01]  /*115d0*/  IMAD.MOV.U32 R2, RZ, RZ, R112 ;  /* 0x000000ffff027224 */ /* 0x002fe200078e0070 */
[----:B------:R-:W-:Y:S01]  /*115e0*/  @!P5 IADD3 R0, R0, -R3, RZ ;  /* 0x800000030000d210 */ /* 0x000fe20007ffe0ff */
[----:B------:R-:W-:Y:S01]  /*115f0*/  @!P6 IMAD.IADD R120, R120, 0x1, -R3 ;  /* 0x000000017878e824 */ /* 0x000fe200078e0a03 */
[C---:B------:R-:W-:Y:S01]  /*11600*/  ISETP.GT.U32.AND P6, PT, R3.reuse, R118, PT ;  /* 0x000000760300720c */ /* 0x040fe20003fc4070 */
[----:B------:R-:W-:Y:S01]  /*11610*/  @!P0 IMAD.MOV R2, RZ, RZ, -R2 ;  /* 0x000000ffff028224 */ /* 0x000fe200078e0a02 */
[----:B------:R-:W-:Y:S01]  /*11620*/  ISETP.GT.U32.AND P0, PT, R3, R119, PT ;  /* 0x000000770300720c */ /* 0x000fe20003f04070 */
[----:B------:R-:W-:-:S02]  /*11630*/  IMAD.HI.U32 R115, R5, R113, RZ ;  /* 0x0000007105737227 */ /* 0x000fc400078e00ff */
[----:B------:R-:W-:Y:S01]  /*11640*/  @!P4 IADD3 R117, R117, -R3, RZ ;  /* 0x800000037575c210 */ /* 0x000fe20007ffe0ff */
[----:B------:R1:W-:Y:S01]  /*11650*/  STL [R1+0x528], R2 ;  /* 0x0005280201007387 */ /* 0x0003e20000100800 */
[----:B------:R-:W-:Y:S01]  /*11660*/  ISETP.GE.AND P4, PT, R110, RZ, PT ;  /* 0x000000ff6e00720c */ /* 0x000fe20003f86270 */
[----:B------:R-:W-:Y:S01]  /*11670*/  IMAD.MOV R115, RZ, RZ, -R115 ;  /* 0x000000ffff737224 */ /* 0x000fe200078e0a73 */
[----:B------:R-:W-:Y:S01]  /*11680*/  IABS R110, R114 ;  /* 0x00000072006e7213 */ /* 0x000fe20000000000 */
[----:B--2---:R-:W-:Y:S01]  /*11690*/  IMAD.MOV.U32 R6, RZ, RZ, R120 ;  /* 0x000000ffff067224 */ /* 0x004fe200078e0078 */
[----:B------:R-:W-:Y:S01]  /*116a0*/  ISETP.GE.AND P5, PT, R111, RZ, PT ;  /* 0x000000ff6f00720c */ /* 0x000fe20003fa6270 */
[----:B------:R-:W-:Y:S02]  /*116b0*/  IMAD R113, R3, R115, R113 ;  /* 0x0000007303717224 */ /* 0x000fe400078e0271 */
[--C-:B------:R-:W-:Y:S02]  /*116c0*/  @!P6 IMAD.IADD R118, R118, 0x1, -R3.reuse ;  /* 0x000000017676e824 */ /* 0x100fe400078e0a03 */
[----:B------:R-:W-:Y:S01]  /*116d0*/  @!P0 IMAD.IADD R119, R119, 0x1, -R3 ;  /* 0x0000000177778824 */ /* 0x000fe200078e0a03 */
[----:B-1----:R-:W-:Y:S01]  /*116e0*/  MOV R2, R0 ;  /* 0x0000000000027202 */ /* 0x002fe20000000f00 */
[----:B------:R-:W-:Y:S01]  /*116f0*/  IMAD.HI.U32 R112, R5, R110, RZ ;  /* 0x0000006e05707227 */ /* 0x000fe200078e00ff */
[----:B------:R-:W-:-:S02]  /*11700*/  ISETP.GT.U32.AND P0, PT, R3, R117, PT ;  /* 0x000000750300720c */ /* 0x000fc40003f04070 */
[----:B------:R-:W-:Y:S01]  /*11710*/  @!P3 IADD3 R2, -R2, RZ, RZ ;  /* 0x000000ff0202b210 */ /* 0x000fe20007ffe1ff */
[----:B------:R-:W-:Y:S01]  /*11720*/  IMAD.MOV R112, RZ, RZ, -R112 ;  /* 0x000000ffff707224 */ /* 0x000fe200078e0a70 */
[C---:B------:R-:W-:Y:S01]  /*11730*/  ISETP.GT.U32.AND P3, PT, R3.reuse, R118, PT ;  /* 0x000000760300720c */ /* 0x040fe20003f64070 */
[C---:B------:R-:W-:Y:S01]  /*11740*/  VIADD R111, R10.reuse, 0x14b ;  /* 0x0000014b0a6f7836 */ /* 0x040fe20000000000 */
[C---:B------:R-:W-:Y:S01]  /*11750*/  ISETP.GT.U32.AND P6, PT, R3.reuse, R119, PT ;  /* 0x000000770300720c */ /* 0x040fe20003fc4070 */
[----:B------:R-:W-:Y:S01]  /*11760*/  IMAD R110, R3, R112, R110 ;  /* 0x00000070036e7224 */ /* 0x000fe200078e026e */
[----:B------:R1:W-:Y:S01]  /*11770*/  STL [R1+0x524], R2 ;  /* 0x0005240201007387 */ /* 0x0003e20000100800 */
[----:B------:R-:W-:Y:S01]  /*11780*/  VIADD R0, R10, 0x14c ;  /* 0x0000014c0a007836 */ /* 0x000fe20000000000 */
[----:B------:R-:W-:Y:S01]  /*11790*/  IABS R115, R111 ;  /* 0x0000006f00737213 */ /* 0x000fe20000000000 */
[----:B------:R-:W-:Y:S02]  /*117a0*/  @!P2 IMAD.MOV R6, RZ, RZ, -R6 ;  /* 0x000000ffff06a224 */ /* 0x000fe400078e0a06 */
[----:B------:R-:W-:-:S02]  /*117b0*/  @!P0 IADD3 R117, R117, -R3, RZ ;  /* 0x8000000375758210 */ /* 0x000fc40007ffe0ff */
[----:B------:R-:W-:Y:S01]  /*117c0*/  ISETP.GT.U32.AND P0, PT, R3, R113, PT ;  /* 0x000000710300720c */ /* 0x000fe20003f04070 */
[----:B------:R-:W-:Y:S01]  /*117d0*/  IMAD.HI.U32 R116, R5, R115, RZ ;  /* 0x0000007305747227 */ /* 0x000fe200078e00ff */
[----:B------:R-:W-:Y:S01]  /*117e0*/  IABS R122, R0 ;  /* 0x00000000007a7213 */ /* 0x000fe20000000000 */
[----:B------:R2:W-:Y:S02]  /*117f0*/  STL [R1+0x520], R6 ;  /* 0x0005200601007387 */ /* 0x0005e40000100800 */
[--C-:B------:R-:W-:Y:S01]  /*11800*/  @!P3 IMAD.IADD R118, R118, 0x1, -R3.reuse ;  /* 0x000000017676b824 */ /* 0x100fe200078e0a03 */
[----:B------:R-:W-:Y:S01]  /*11810*/  ISETP.GT.U32.AND P3, PT, R3, R110, PT ;  /* 0x0000006e0300720c */ /* 0x000fe20003f64070 */
[----:B------:R-:W-:Y:S02]  /*11820*/  IMAD.MOV R116, RZ, RZ, -R116 ;  /* 0x000000ffff747224 */ /* 0x000fe400078e0a74 */
[----:B------:R-:W-:Y:S01]  /*11830*/  @!P6 IMAD.IADD R119, R119, 0x1, -R3 ;  /* 0x000000017777e824 */ /* 0x000fe200078e0a03 */
[----:B------:R-:W-:Y:S01]  /*11840*/  ISETP.GE.AND P6, PT, R4, RZ, PT ;  /* 0x000000ff0400720c */ /* 0x000fe20003fc6270 */
[----:B------:R-:W-:Y:S01]  /*11850*/  IMAD.HI.U32 R112, R5, R122, RZ ;  /* 0x0000007a05707227 */ /* 0x000fe200078e00ff */
[----:B------:R-:W-:-:S02]  /*11860*/  IADD3 R4, R10, 0x14d, RZ ;  /* 0x0000014d0a047810 */ /* 0x000fc40007ffe0ff */
[----:B------:R-:W-:Y:S01]  /*11870*/  @!P0 IADD3 R113, R113, -R3, RZ ;  /* 0x8000000371718210 */ /* 0x000fe20007ffe0ff */
[----:B-1----:R-:W-:Y:S01]  /*11880*/  IMAD.MOV.U32 R2, RZ, RZ, R117 ;  /* 0x000000ffff027224 */ /* 0x002fe200078e0075 */
[----:B------:R-:W-:Y:S01]  /*11890*/  ISETP.GE.AND P0, PT, R114, RZ, PT ;  /* 0x000000ff7200720c */ /* 0x000fe20003f06270 */
[C---:B------:R-:W-:Y:S01]  /*118a0*/  IMAD R115, R3.reuse, R116, R115 ;  /* 0x0000007403737224 */ /* 0x040fe200078e0273 */
[C---:B------:R-:W-:Y:S01]  /*118b0*/  ISETP.GT.U32.AND P2, PT, R3.reuse, R113, PT ;  /* 0x000000710300720c */ /* 0x040fe20003f44070 */
[----:B------:R-:W-:Y:S01]  /*118c0*/  IMAD.MOV R112, RZ, RZ, -R112 ;  /* 0x000000ffff707224 */ /* 0x000fe200078e0a70 */
[----:B------:R-:W-:Y:S01]  /*118d0*/  @!P3 IADD3 R110, R110, -R3, RZ ;  /* 0x800000036e6eb210 */ /* 0x000fe20007ffe0ff */
[----:B------:R-:W-:Y:S01]  /*118e0*/  VIADD R114, R10, 0x14e ;  /* 0x0000014e0a727836 */ /* 0x000fe20000000000 */
[----:B------:R-:W-:Y:S01]  /*118f0*/  IABS R116, R4 ;  /* 0x0000000400747213 */ /* 0x000fe20000000000 */
[----:B--2---:R-:W-:Y:S01]  /*11900*/  IMAD.MOV.U32 R6, RZ, RZ, R119 ;  /* 0x000000ffff067224 */ /* 0x004fe200078e0077 */
[----:B------:R-:W-:Y:S01]  /*11910*/  @!P1 IADD3 R2, -R2, RZ, RZ ;  /* 0x000000ff02029210 */ /* 0x000fe20007ffe1ff */
[C---:B------:R-:W-:Y:S01]  /*11920*/  IMAD R122, R3.reuse, R112, R122 ;  /* 0x00000070037a7224 */ /* 0x040fe200078e027a */
[----:B------:R-:W-:Y:S01]  /*11930*/  ISETP.GT.U32.AND P1, PT, R3, R110, PT ;  /* 0x0000006e0300720c */ /* 0x000fe20003f24070 */
[----:B------:R-:W-:Y:S01]  /*11940*/  IMAD.HI.U32 R117, R5, R116, RZ ;  /* 0x0000007405757227 */ /* 0x000fe200078e00ff */
[----:B------:R-:W-:Y:S01]  /*11950*/  ISETP.GT.U32.AND P3, PT, R3, R115, PT ;  /* 0x000000730300720c */ /* 0x000fe20003f64070 */
[----:B------:R1:W-:Y:S01]  /*11960*/  STL [R1+0x51c], R2 ;  /* 0x00051c0201007387 */ /* 0x0003e20000100800 */
[----:B------:R-:W-:Y:S01]  /*11970*/  IABS R112, R114 ;  /* 0x0000007200707213 */ /* 0x000fe20000000000 */
[----:B------:R-:W-:Y:S01]  /*11980*/  @!P2 IMAD.IADD R113, R113, 0x1, -R3 ;  /* 0x000000017171a824 */ /* 0x000fe200078e0a03 */
[----:B------:R-:W-:Y:S01]  /*11990*/  @!P5 IADD3 R6, -R6, RZ, RZ ;  /* 0x000000ff0606d210 */ /* 0x000fe20007ffe1ff */
[----:B------:R-:W-:Y:S01]  /*119a0*/  VIADD R119, R10, 0x155 ;  /* 0x000001550a777836 */ /* 0x000fe20000000000 */
[----:B------:R-:W-:-:S02]  /*119b0*/  ISETP.GT.U32.AND P5, PT, R3, R122, PT ;  /* 0x0000007a0300720c */ /* 0x000fc40003fa4070 */
[----:B------:R-:W-:Y:S01]  /*119c0*/  IADD3 R117, -R117, RZ, RZ ;  /* 0x000000ff75757210 */ /* 0x000fe20007ffe1ff */
[----:B------:R2:W-:Y:S01]  /*119d0*/  STL [R1+0x518], R6 ;  /* 0x0005180601007387 */ /* 0x0005e20000100800 */
[----:B------:R-:W-:Y:S01]  /*119e0*/  ISETP.GE.AND P2, PT, R0, RZ, PT ;  /* 0x000000ff0000720c */ /* 0x000fe20003f46270 */
[----:B-1----:R-:W-:Y:S02]  /*119f0*/  IMAD.MOV.U32 R2, RZ, RZ, R118 ;  /* 0x000000ffff027224 */ /* 0x002fe400078e0076 */
[----:B------:R-:W-:Y:S01]  /*11a00*/  IMAD.HI.U32 R118, R5, R112, RZ ;  /* 0x0000007005767227 */ /* 0x000fe200078e00ff */
[----:B------:R-:W-:-:S03]  /*11a10*/  @!P3 IADD3 R115, R115, -R3, RZ ;  /* 0x800000037373b210 */ /* 0x000fc60007ffe0ff */
[----:B------:R-:W-:Y:S01]  /*11a20*/  @!P4 IMAD.MOV R2, RZ, RZ, -R2 ;  /* 0x000000ffff02c224 */ /* 0x000fe200078e0a02 */
[----:B------:R-:W-:Y:S01]  /*11a30*/  ISETP.GT.U32.AND P3, PT, R3, R115, PT ;  /* 0x000000730300720c */ /* 0x000fe20003f64070 */
[----:B------:R-:W-:Y:S01]  /*11a40*/  IMAD.MOV R118, RZ, RZ, -R118 ;  /* 0x000000ffff767224 */ /* 0x000fe200078e0a76 */
[----:B------:R-:W-:Y:S01]  /*11a50*/  ISETP.GE.AND P4, PT, R111, RZ, PT ;  /* 0x000000ff6f00720c */ /* 0x000fe20003f86270 */
[----:B------:R-:W-:Y:S01]  /*11a60*/  @!P1 IMAD.IADD R110, R110, 0x1, -R3 ;  /* 0x000000016e6e9824 */ /* 0x000fe200078e0a03 */
[----:B------:R1:W-:Y:S01]  /*11a70*/  STL [R1+0x514], R2 ;  /* 0x0005140201007387 */ /* 0x0003e20000100800 */
[----:B--2---:R-:W-:Y:S01]  /*11a80*/  IMAD.MOV.U32 R6, RZ, RZ, R113 ;  /* 0x000000ffff067224 */ /* 0x004fe200078e0071 */
[----:B------:R-:W-:Y:S01]  /*11a90*/  ISETP.GE.AND P1, PT, R4, RZ, PT ;  /* 0x000000ff0400720c */ /* 0x000fe20003f26270 */
[C---:B------:R-:W-:Y:S01]  /*11aa0*/  IMAD R0, R3.reuse, R117, R116 ;  /* 0x0000007503007224 */ /* 0x040fe200078e0274 */
[----:B------:R-:W-:Y:S01]  /*11ab0*/  IADD3 R111, R10, 0x150, RZ ;  /* 0x000001500a6f7810 */ /* 0x000fe20007ffe0ff */
[C---:B------:R-:W-:Y:S01]  /*11ac0*/  IMAD R112, R3.reuse, R118, R112 ;  /* 0x0000007603707224 */ /* 0x040fe200078e0270 */
[----:B------:R-:W-:Y:S01]  /*11ad0*/  @!P6 IADD3 R6, -R6, RZ, RZ ;  /* 0x000000ff0606e210 */ /* 0x000fe20007ffe1ff */
[--C-:B------:R-:W-:Y:S01]  /*11ae0*/  @!P5 IMAD.IADD R122, R122, 0x1, -R3.reuse ;  /* 0x000000017a7ad824 */ /* 0x100fe200078e0a03 */
[C---:B------:R-:W-:Y:S01]  /*11af0*/  ISETP.GT.U32.AND P6, PT, R3.reuse, R0, PT ;  /* 0x000000000300720c */ /* 0x040fe20003fc4070 */
[C---:B------:R-:W-:Y:S01]  /*11b00*/  VIADD R4, R10.reuse, 0x14f ;  /* 0x0000014f0a047836 */ /* 0x040fe20000000000 */
[----:B------:R-:W-:Y:S01]  /*11b10*/  IADD3 R117, R10, 0x151, RZ ;  /* 0x000001510a757810 */ /* 0x000fe20007ffe0ff */
[----:B-1----:R-:W-:Y:S01]  /*11b20*/  IMAD.MOV.U32 R2, RZ, RZ, R110 ;  /* 0x000000ffff027224 */ /* 0x002fe200078e006e */
[----:B------:R-:W-:Y:S01]  /*11b30*/  ISETP.GT.U32.AND P5, PT, R3, R122, PT ;  /* 0x0000007a0300720c */ /* 0x000fe20003fa4070 */
[----:B------:R-:W-:Y:S01]  /*11b40*/  @!P3 IMAD.IADD R115, R115, 0x1, -R3 ;  /* 0x000000017373b824 */ /* 0x000fe200078e0a03 */
[----:B------:R-:W-:Y:S01]  /*11b50*/  IABS R113, R4 ;  /* 0x0000000400717213 */ /* 0x000fe20000000000 */
[----:B------:R-:W-:Y:S01]  /*11b60*/  @!P0 IMAD.MOV R2, RZ, RZ, -R2 ;  /* 0x000000ffff028224 */ /* 0x000fe200078e0a02 */
[----:B------:R-:W-:Y:S01]  /*11b70*/  ISETP.GT.U32.AND P0, PT, R3, R112, PT ;  /* 0x000000700300720c */ /* 0x000fe20003f04070 */
[----:B------:R-:W-:Y:S01]  /*11b80*/  STL [R1+0x510], R6 ;  /* 0x0005100601007387 */ /* 0x000fe20000100800 */
[----:B------:R-:W-:-:S02]  /*11b90*/  IABS R110, R111 ;  /* 0x0000006f006e7213 */ /* 0x000fc40000000000 */
[----:B------:R-:W-:Y:S01]  /*11ba0*/  ISETP.GE.AND P3, PT, R114, RZ, PT ;  /* 0x000000ff7200720c */ /* 0x000fe20003f66270 */
[--C-:B------:R-:W-:Y:S01]  /*11bb0*/  @!P6 IMAD.IADD R0, R0, 0x1, -R3.reuse ;  /* 0x000000010000e824 */ /* 0x100fe200078e0a03 */
[----:B------:R1:W-:Y:S01]  /*11bc0*/  STL [R1+0x50c], R2 ;  /* 0x00050c0201007387 */ /* 0x0003e20000100800 */
[----:B------:R-:W-:Y:S01]  /*11bd0*/  IMAD.HI.U32 R114, R5, R113, RZ ;  /* 0x0000007105727227 */ /* 0x000fe200078e00ff */
[----:B------:R-:W-:Y:S02]  /*11be0*/  IABS R116, R117 ;  /* 0x0000007500747213 */ /* 0x000fe40000000000 */
[----:B------:R-:W-:Y:S01]  /*11bf0*/  ISETP.GT.U32.AND P6, PT, R3, R0, PT ;  /* 0x000000000300720c */ /* 0x000fe20003fc4070 */
[--C-:B------:R-:W-:Y:S01]  /*11c00*/  @!P5 IMAD.IADD R122, R122, 0x1, -R3.reuse ;  /* 0x000000017a7ad824 */ /* 0x100fe200078e0a03 */
[----:B------:R-:W-:Y:S01]  /*11c10*/  ISETP.GE.AND P5, PT, R4, RZ, PT ;  /* 0x000000ff0400720c */ /* 0x000fe20003fa6270 */
[----:B------:R-:W-:Y:S01]  /*11c20*/  @!P0 IMAD.IADD R112, R112, 0x1, -R3 ;  /* 0x0000000170708824 */ /* 0x000fe200078e0a03 */
[----:B------:R-:W-:Y:S01]  /*11c30*/  IADD3 R114, -R114, RZ, RZ ;  /* 0x000000ff72727210 */ /* 0x000fe20007ffe1ff */
[----:B------:R-:W-:Y:S01]  /*11c40*/  IMAD.HI.U32 R4, R5, R110, RZ ;  /* 0x0000006e05047227 */ /* 0x000fe200078e00ff */
[----:B------:R-:W-:-:S03]  /*11c50*/  ISETP.GE.AND P0, PT, R111, RZ, PT ;  /* 0x000000ff6f00720c */ /* 0x000fc60003f06270 */
[----:B-1----:R-:W-:Y:S01]  /*11c60*/  IMAD.MOV.U32 R2, RZ, RZ, R115 ;  /* 0x000000ffff027224 */ /* 0x002fe200078e0073 */
[----:B------:R-:W-:Y:S01]  /*11c70*/  IADD3 R4, -R4, RZ, RZ ;  /* 0x000000ff04047210 */ /* 0x000fe20007ffe1ff */
[C---:B------:R-:W-:Y:S01]  /*11c80*/  IMAD R113, R3.reuse, R114, R113 ;  /* 0x0000007203717224 */ /* 0x040fe200078e0271 */
[----:B------:R-:W-:Y:S01]  /*11c90*/  IADD3 R115, R10, 0x153, RZ ;  /* 0x000001530a737810 */ /* 0x000fe20007ffe0ff */
[----:B------:R-:W-:Y:S01]  /*11ca0*/  @!P4 IMAD.MOV R2, RZ, RZ, -R2 ;  /* 0x000000ffff02c224 */ /* 0x000fe200078e0a02 */
[C---:B------:R-:W-:Y:S01]  /*11cb0*/  ISETP.GT.U32.AND P4, PT, R3.reuse, R112, PT ;  /* 0x000000700300720c */ /* 0x040fe20003f84070 */
[C---:B------:R-:W-:Y:S01]  /*11cc0*/  IMAD R110, R3.reuse, R4, R110 ;  /* 0x00000004036e7224 */ /* 0x040fe200078e026e */
[----:B------:R-:W-:Y:S01]  /*11cd0*/  IABS R118, R115 ;  /* 0x0000007300767213 */ /* 0x000fe20000000000 */
[----:B------:R-:W-:Y:S01]  /*11ce0*/  @!P6 IMAD.IADD R0, R0, 0x1, -R3 ;  /* 0x000000010000e824 */ /* 0x000fe200078e0a03 */
[----:B------:R-:W-:Y:S01]  /*11cf0*/  ISETP.GT.U32.AND P6, PT, R3, R113, PT ;  /* 0x000000710300720c */ /* 0x000fe20003fc4070 */
[----:B------:R1:W-:Y:S01]  /*11d00*/  STL [R1+0x508], R2 ;  /* 0x0005080201007387 */ /* 0x0003e20000100800 */
[----:B------:R-:W-:-:S02]  /*11d10*/  VIADD R114, R10, 0x152 ;  /* 0x000001520a727836 */ /* 0x000fc40000000000 */
[----:B------:R-:W-:-:S03]  /*11d20*/  IMAD.HI.U32 R111, R5, R116, RZ ;  /* 0x00000074056f7227 */ /* 0x000fc600078e00ff */
[----:B------:R-:W-:Y:S01]  /*11d30*/  IABS R120, R114 ;  /* 0x0000007200787213 */ /* 0x000fe20000000000 */
[----:B------:R-:W-:Y:S01]  /*11d40*/  VIADD R4, R10, 0x154 ;  /* 0x000001540a047836 */ /* 0x000fe20000000000 */
[----:B------:R-:W-:Y:S01]  /*11d50*/  IADD3 R111, -R111, RZ, RZ ;  /* 0x000000ff6f6f7210 */ /* 0x000fe20007ffe1ff */
[----:B------:R-:W-:Y:S01]  /*11d60*/  @!P4 IMAD.IADD R112, R112, 0x1, -R3 ;  /* 0x000000017070c824 */ /* 0x000fe200078e0a03 */
[----:B------:R-:W-:Y:S01]  /*11d70*/  ISETP.GT.U32.AND P4, PT, R3, R110, PT ;  /* 0x0000006e0300720c */ /* 0x000fe20003f84070 */
[----:B-1----:R-:W-:Y:S01]  /*11d80*/  IMAD.MOV.U32 R2, RZ, RZ, R122 ;  /* 0x000000ffff027224 */ /* 0x002fe200078e007a */
[----:B------:R-:W-:Y:S01]  /*11d90*/  @!P6 IADD3 R113, R113, -R3, RZ ;  /* 0x800000037171e210 */ /* 0x000fe20007ffe0ff */
[----:B------:R-:W-:-:S04]  /*11da0*/  IMAD.HI.U32 R123, R5, R120, RZ ;  /* 0x00000078057b7227 */ /* 0x000fc800078e00ff */
[----:B------:R-:W-:Y:S01]  /*11db0*/  @!P2 IMAD.MOV R2, RZ, RZ, -R2 ;  /* 0x000000ffff02a224 */ /* 0x000fe200078e0a02 */
[----:B------:R-:W-:Y:S01]  /*11dc0*/  ISETP.GE.AND P2, PT, R117, RZ, PT ;  /* 0x000000ff7500720c */ /* 0x000fe20003f46270 */
[----:B------:R-:W-:-:S03]  /*11dd0*/  IMAD.HI.U32 R121, R5, R118, RZ ;  /* 0x0000007605797227 */ /* 0x000fc600078e00ff */
[----:B------:R1:W-:Y:S01]  /*11de0*/  STL [R1+0x504], R2 ;  /* 0x0005040201007387 */ /* 0x0003e20000100800 */
[----:B------:R-:W-:Y:S01]  /*11df0*/  @!P4 IMAD.IADD R110, R110, 0x1, -R3 ;  /* 0x000000016e6ec824 */ /* 0x000fe200078e0a03 */
[C---:B------:R-:W-:Y:S01]  /*11e00*/  ISETP.GT.U32.AND P4, PT, R3.reuse, R113, PT ;  /* 0x000000710300720c */ /* 0x040fe20003f84070 */
[----:B------:R-:W-:Y:S01]  /*11e10*/  IMAD R116, R3, R111, R116 ;  /* 0x0000006f03747224 */ /* 0x000fe200078e0274 */
[----:B------:R-:W-:Y:S01]  /*11e20*/  IABS R111, R4 ;  /* 0x00000004006f7213 */ /* 0x000fe20000000000 */
[----:B------:R-:W-:Y:S01]  /*11e30*/  IMAD.MOV R123, RZ, RZ, -R123 ;  /* 0x000000ffff7b7224 */ /* 0x000fe200078e0a7b */
[----:B------:R-:W-:Y:S01]  /*11e40*/  IADD3 R121, -R121, RZ, RZ ;  /* 0x000000ff79797210 */ /* 0x000fe20007ffe1ff */
[----:B------:R-:W-:Y:S01]  /*11e50*/  IMAD.MOV.U32 R6, RZ, RZ, R112 ;  /* 0x000000ffff067224 */ /* 0x000fe200078e0070 */
[----:B------:R-:W-:Y:S01]  /*11e60*/  MOV R122, R111 ;  /* 0x0000006f007a7202 */ /* 0x000fe20000000f00 */
[C---:B------:R-:W-:Y:S01]  /*11e70*/  IMAD R117, R3.reuse, R123, R120 ;  /* 0x0000007b03757224 */ /* 0x040fe200078e0278 */
[----:B------:R-:W-:Y:S01]  /*11e80*/  IABS R120, R119 ;  /* 0x0000007700787213 */ /* 0x000fe20000000000 */
[----:B-1----:R-:W-:Y:S01]  /*11e90*/  IMAD.MOV.U32 R2, RZ, RZ, R0 ;  /* 0x000000ffff027224 */ /* 0x002fe200078e0000 */
[C---:B------:R-:W-:Y:S01]  /*11ea0*/  ISETP.GT.U32.AND P6, PT, R3.reuse, R116, PT ;  /* 0x000000740300720c */ /* 0x040fe20003fc4070 */
[----:B------:R-:W-:-:S02]  /*11eb0*/  IMAD R111, R3, R121, R118 ;  /* 0x00000079036f7224 */ /* 0x000fc400078e0276 */
        /* <DEDUP_REMOVED lines=8> */
[----:B------:R-:W-:Y:S01]  /*11f40*/  IMAD R0, R3, R0, R122 ;  /* 0x0000000003007224 */ /* 0x000fe200078e027a */
[----:B------:R-:W-:Y:S01]  /*11f50*/  IADD3 R112, -R112, RZ, RZ ;  /* 0x000000ff70707210 */ /* 0x000fe20007ffe1ff */
[----:B------:R-:W-:Y:S01]  /*11f60*/  @!P3 IMAD.MOV R6, RZ, RZ, -R6 ;  /* 0x000000ffff06b224 */ /* 0x000fe200078e0a06 */
[----:B-1----:R-:W-:Y:S01]  /*11f70*/  MOV R2, R113 ;  /* 0x0000007100027202 */ /* 0x002fe20000000f00 */
[--C-:B------:R-:W-:Y:S01]  /*11f80*/  @!P4 IMAD.IADD R117, R117, 0x1, -R3.reuse ;  /* 0x000000017575c824 */ /* 0x100fe200078e0a03 */
[C---:B------:R-:W-:Y:S01]  /*11f90*/  ISETP.GT.U32.AND P4, PT, R3.reuse, R0, PT ;  /* 0x000000000300720c */ /* 0x040fe20003f84070 */
[--C-:B------:R-:W-:Y:S01]  /*11fa0*/  @!P1 IMAD.IADD R110, R110, 0x1, -R3.reuse ;  /* 0x000000016e6e9824 */ /* 0x100fe200078e0a03 */
[----:B------:R-:W-:Y:S01]  /*11fb0*/  STL [R1+0x4fc], R6 ;  /* 0x0004fc0601007387 */ /* 0x000fe20000100800 */
[----:B------:R-:W-:Y:S01]  /*11fc0*/  @!P5 IMAD.MOV R2, RZ, RZ, -R2 ;  /* 0x000000ffff02d224 */ /* 0x000fe200078e0a02 */
[----:B------:R-:W-:Y:S01]  /*11fd0*/  ISETP.GT.U32.AND P5, PT, R3, R111, PT ;  /* 0x0000006f0300720c */ /* 0x000fe20003fa4070 */
[----:B------:R-:W-:Y:S01]  /*11fe0*/  @!P6 IMAD.IADD R116, R116, 0x1, -R3 ;  /* 0x000000017474e824 */ /* 0x000fe200078e0a03 */
[----:B------:R-:W-:Y:S01]  /*11ff0*/  ISETP.GE.AND P1, PT, R115, RZ, PT ;  /* 0x000000ff7300720c */ /* 0x000fe20003f26270 */
[C---:B------:R-:W-:Y:S01]  /*12000*/  IMAD R113, R3.reuse, R112, R120 ;  /* 0x0000007003717224 */ /* 0x040fe200078e0278 */
[----:B------:R1:W-:Y:S01]  /*12010*/  STL [R1+0x4f8], R2 ;  /* 0x0004f80201007387 */ /* 0x0003e20000100800 */
[C---:B------:R-:W-:Y:S01]  /*12020*/  VIADD R112, R10.reuse, 0x156 ;  /* 0x000001560a707836 */ /* 0x040fe20000000000 */
[----:B------:R-:W-:Y:S01]  /*12030*/  ISETP.GT.U32.AND P6, PT, R3, R116, PT ;  /* 0x000000740300720c */ /* 0x000fe20003fc4070 */
[----:B------:R-:W-:Y:S01]  /*12040*/  VIADD R115, R10, 0x158 ;  /* 0x000001580a737836 */ /* 0x000fe20000000000 */
[----:B------:R-:W-:Y:S01]  /*12050*/  ISETP.GE.AND P3, PT, R114, RZ, PT ;  /* 0x000000ff7200720c */ /* 0x000fe20003f66270 */
[----:B------:R-:W-:Y:S01]  /*12060*/  VIADD R118, R10, 0x159 ;  /* 0x000001590a767836 */ /* 0x000fe20000000000 */
[----:B------:R-:W-:-:S02]  /*12070*/  IABS R121, R112 ;  /* 0x0000007000797213 */ /* 0x000fc40000000000 */
[-C--:B------:R-:W-:Y:S02]  /*12080*/  @!P4 IADD3 R0, R0, -R3.reuse, RZ ;  /* 0x800000030000c210 */ /* 0x080fe40007ffe0ff */
[----:B------:R-:W-:Y:S01]  /*12090*/  @!P5 IADD3 R111, R111, -R3, RZ ;  /* 0x800000036f6fd210 */ /* 0x000fe20007ffe0ff */
[----:B-1----:R-:W-:Y:S01]  /*120a0*/  IMAD.MOV.U32 R2, RZ, RZ, R110 ;  /* 0x000000ffff027224 */ /* 0x002fe200078e006e */
[----:B------:R-:W-:Y:S01]  /*120b0*/  ISETP.GT.U32.AND P5, PT, R3, R117, PT ;  /* 0x000000750300720c */ /* 0x000fe20003fa4070 */
[----:B------:R-:W-:Y:S01]  /*120c0*/  IMAD.HI.U32 R122, R5, R121, RZ ;  /* 0x00000079057a7227 */ /* 0x000fe200078e00ff */
[C---:B------:R-:W-:Y:S02]  /*120d0*/  ISETP.GT.U32.AND P4, PT, R3.reuse, R0, PT ;  /* 0x000000000300720c */ /* 0x040fe40003f84070 */
[----:B------:R-:W-:Y:S01]  /*120e0*/  @!P6 IADD3 R116, R116, -R3, RZ ;  /* 0x800000037474e210 */ /* 0x000fe20007ffe0ff */
[----:B------:R-:W-:Y:S01]  /*120f0*/  @!P0 IMAD.MOV R2, RZ, RZ, -R2 ;  /* 0x000000ffff028224 */ /* 0x000fe200078e0a02 */
[----:B------:R-:W-:Y:S01]  /*12100*/  ISETP.GT.U32.AND P0, PT, R3, R111, PT ;  /* 0x0000006f0300720c */ /* 0x000fe20003f04070 */
[----:B------:R-:W-:Y:S01]  /*12110*/  IMAD.MOV R122, RZ, RZ, -R122 ;  /* 0x000000ffff7a7224 */ /* 0x000fe200078e0a7a */
[----:B------:R-:W-:Y:S01]  /*12120*/  IABS R110, R115 ;  /* 0x00000073006e7213 */ /* 0x000fe20000000000 */
[----:B------:R-:W-:Y:S01]  /*12130*/  IMAD.MOV.U32 R6, RZ, RZ, R116 ;  /* 0x000000ffff067224 */ /* 0x000fe200078e0074 */
[----:B------:R-:W-:Y:S01]  /*12140*/  ISETP.GE.AND P6, PT, R4, RZ, PT ;  /* 0x000000ff0400720c */ /* 0x000fe20003fc6270 */
[----:B------:R1:W-:Y:S01]  /*12150*/  STL [R1+0x4f4], R2 ;  /* 0x0004f40201007387 */ /* 0x0003e20000100800 */
[----:B------:R-:W-:Y:S01]  /*12160*/  IADD3 R4, R10, 0x157, RZ ;  /* 0x000001570a047810 */ /* 0x000fe20007ffe0ff */
[--C-:B------:R-:W-:Y:S01]  /*12170*/  @!P5 IMAD.IADD R117, R117, 0x1, -R3.reuse ;  /* 0x000000017575d824 */ /* 0x100fe200078e0a03 */
[----:B------:R-:W-:Y:S01]  /*12180*/  ISETP.GT.U32.AND P5, PT, R3, R113, PT ;  /* 0x000000710300720c */ /* 0x000fe20003fa4070 */
[----:B------:R-:W-:Y:S01]  /*12190*/  @!P4 IMAD.IADD R0, R0, 0x1, -R3 ;  /* 0x000000010000c824 */ /* 0x000fe200078e0a03 */
[----:B------:R-:W-:Y:S01]  /*121a0*/  IABS R114, R118 ;  /* 0x0000007600727213 */ /* 0x000fe20000000000 */
[----:B------:R-:W-:Y:S01]  /*121b0*/  IMAD.HI.U32 R123, R5, R110, RZ ;  /* 0x0000006e057b7227 */ /* 0x000fe200078e00ff */
[----:B------:R-:W-:-:S02]  /*121c0*/  IABS R120, R4 ;  /* 0x0000000400787213 */ /* 0x000fc40000000000 */
[----:B------:R-:W-:Y:S01]  /*121d0*/  @!P0 IADD3 R111, R111, -R3, RZ ;  /* 0x800000036f6f8210 */ /* 0x000fe20007ffe0ff */
[----:B------:R-:W-:Y:S01]  /*121e0*/  @!P2 IMAD.MOV R6, RZ, RZ, -R6 ;  /* 0x000000ffff06a224 */ /* 0x000fe200078e0a06 */
[----:B------:R-:W-:Y:S01]  /*121f0*/  ISETP.GE.AND P0, PT, R119, RZ, PT ;  /* 0x000000ff7700720c */ /* 0x000fe20003f06270 */
[----:B------:R-:W-:Y:S01]  /*12200*/  IMAD R119, R3, R122, R121 ;  /* 0x0000007a03777224 */ /* 0x000fe200078e0279 */
[----:B------:R-:W-:Y:S01]  /*12210*/  IADD3 R123, -R123, RZ, RZ ;  /* 0x000000ff7b7b7210 */ /* 0x000fe20007ffe1ff */
[----:B------:R-:W-:Y:S01]  /*12220*/  IMAD.HI.U32 R121, R5, R114, RZ ;  /* 0x0000007205797227 */ /* 0x000fe200078e00ff */
[----:B------:R2:W-:Y:S02]  /*12230*/  STL [R1+0x4f0], R6 ;  /* 0x0004f00601007387 */ /* 0x0005e40000100800 */
[----:B------:R-:W-:Y:S01]  /*12240*/  ISETP.GT.U32.AND P4, PT, R3, R119, PT ;  /* 0x000000770300720c */ /* 0x000fe20003f84070 */
[----:B------:R-:W-:Y:S01]  /*12250*/  @!P5 IMAD.IADD R113, R113, 0x1, -R3 ;  /* 0x000000017171d824 */ /* 0x000fe200078e0a03 */
[----:B------:R-:W-:Y:S01]  /*12260*/  ISETP.GE.AND P5, PT, R112, RZ, PT ;  /* 0x000000ff7000720c */ /* 0x000fe20003fa6270 */
[----:B-1----:R-:W-:Y:S01]  /*12270*/  IMAD.MOV.U32 R2, RZ, RZ, R117 ;  /* 0x000000ffff027224 */ /* 0x002fe200078e0075 */
[----:B------:R-:W-:Y:S01]  /*12280*/  IADD3 R112, R10, 0x15a, RZ ;  /* 0x0000015a0a707810 */ /* 0x000fe20007ffe0ff */
[----:B------:R-:W-:Y:S01]  /*12290*/  IMAD.HI.U32 R122, R5, R120, RZ ;  /* 0x00000078057a7227 */ /* 0x000fe200078e00ff */
[----:B------:R-:W-:-:S02]  /*122a0*/  ISETP.GT.U32.AND P2, PT, R3, R113, PT ;  /* 0x000000710300720c */ /* 0x000fc40003f44070 */
[----:B------:R-:W-:Y:S01]  /*122b0*/  @!P3 IADD3 R2, -R2, RZ, RZ ;  /* 0x000000ff0202b210 */ /* 0x000fe20007ffe1ff */
[----:B--2---:R-:W-:Y:S01]  /*122c0*/  IMAD.MOV.U32 R6, RZ, RZ, R111 ;  /* 0x000000ffff067224 */ /* 0x004fe200078e006f */
[----:B------:R-:W-:Y:S01]  /*122d0*/  IABS R116, R112 ;  /* 0x0000007000747213 */ /* 0x000fe20000000000 */
[----:B------:R-:W-:Y:S02]  /*122e0*/  IMAD.MOV R121, RZ, RZ, -R121 ;  /* 0x000000ffff797224 */ /* 0x000fe400078e0a79 */
[----:B------:R-:W-:Y:S01]  /*122f0*/  IMAD R110, R3, R123, R110 ;  /* 0x0000007b036e7224 */ /* 0x000fe200078e026e */
[----:B------:R-:W-:Y:S01]  /*12300*/  @!P4 IADD3 R119, R119, -R3, RZ ;  /* 0x800000037777c210 */ /* 0x000fe20007ffe0ff */
[----:B------:R-:W-:Y:S01]  /*12310*/  IMAD.MOV R122, RZ, RZ, -R122 ;  /* 0x000000ffff7a7224 */ /* 0x000fe200078e0a7a */
[----:B------:R-:W-:Y:S01]  /*12320*/  @!P1 IADD3 R6, -R6, RZ, RZ ;  /* 0x000000ff06069210 */ /* 0x000fe20007ffe1ff */
[C---:B------:R-:W-:Y:S01]  /*12330*/  IMAD R114, R3.reuse, R121, R114 ;  /* 0x0000007903727224 */ /* 0x040fe200078e0272 */
[C---:B------:R-:W-:Y:S01]  /*12340*/  ISETP.GT.U32.AND P1, PT, R3.reuse, R110, PT ;  /* 0x0000006e0300720c */ /* 0x040fe20003f24070 */
[C---:B------:R-:W-:Y:S01]  /*12350*/  IMAD R120, R3.reuse, R122, R120 ;  /* 0x0000007a03787224 */ /* 0x040fe200078e0278 */
[----:B------:R1:W-:Y:S01]  /*12360*/  STL [R1+0x4ec], R2 ;  /* 0x0004ec0201007387 */ /* 0x0003e20000100800 */
[----:B------:R-:W-:Y:S01]  /*12370*/  ISETP.GT.U32.AND P3, PT, R3, R119, PT ;  /* 0x000000770300720c */ /* 0x000fe20003f64070 */
[----:B------:R-:W-:-:S02]  /*12380*/  VIADD R121, R10, 0x15b ;  /* 0x0000015b0a797836 */ /* 0x000fc40000000000 */
[--C-:B------:R-:W-:Y:S01]  /*12390*/  @!P2 IMAD.IADD R113, R113, 0x1, -R3.reuse ;  /* 0x000000017171a824 */ /* 0x100fe200078e0a03 */
[C---:B------:R-:W-:Y:S01]  /*123a0*/  ISETP.GT.U32.AND P2, PT, R3.reuse, R114, PT ;  /* 0x000000720300720c */ /* 0x040fe20003f44070 */
[----:B------:R-:W-:Y:S01]  /*123b0*/  STL [R1+0x4e8], R6 ;  /* 0x0004e80601007387 */ /* 0x000fe20000100800 */
[----:B------:R-:W-:Y:S02]  /*123c0*/  ISETP.GT.U32.AND P4, PT, R3, R120, PT ;  /* 0x000000780300720c */ /* 0x000fe40003f84070 */
[----:B------:R-:W-:Y:S01]  /*123d0*/  IABS R117, R121 ;  /* 0x0000007900757213 */ /* 0x000fe20000000000 */
[----:B-1----:R-:W-:Y:S02]  /*123e0*/  IMAD.MOV.U32 R2, RZ, RZ, R0 ;  /* 0x000000ffff027224 */ /* 0x002fe400078e0000 */
[----:B------:R-:W-:Y:S02]  /*123f0*/  @!P1 IMAD.IADD R110, R110, 0x1, -R3 ;  /* 0x000000016e6e9824 */ /* 0x000fe400078e0a03 */
[----:B------:R-:W-:Y:S01]  /*12400*/  @!P6 IMAD.MOV R2, RZ, RZ, -R2 ;  /* 0x000000ffff02e224 */ /* 0x000fe200078e0a02 */
[----:B------:R-:W-:Y:S01]  /*12410*/  ISETP.GE.AND P6, PT, R4, RZ, PT ;  /* 0x000000ff0400720c */ /* 0x000fe20003fc6270 */
[----:B------:R-:W-:Y:S01]  /*12420*/  IMAD.HI.U32 R0, R5, R116, RZ ;  /* 0x0000007405007227 */ /* 0x000fe200078e00ff */
[----:B------:R-:W-:-:S02]  /*12430*/  MOV R4, R117 ;  /* 0x0000007500047202 */ /* 0x000fc40000000f00 */
[----:B------:R1:W-:Y:S01]  /*12440*/  STL [R1+0x4e4], R2 ;  /* 0x0004e40201007387 */ /* 0x0003e20000100800 */
[--C-:B------:R-:W-:Y:S01]  /*12450*/  @!P3 IMAD.IADD R119, R119, 0x1, -R3.reuse ;  /* 0x000000017777b824 */ /* 0x100fe200078e0a03 */
[----:B------:R-:W-:Y:S01]  /*12460*/  ISETP.GE.AND P3, PT, R115, RZ, PT ;  /* 0x000000ff7300720c */ /* 0x000fe20003f66270 */
[----:B------:R-:W-:Y:S01]  /*12470*/  IMAD.HI.U32 R115, R5, R4, RZ ;  /* 0x0000000405737227 */ /* 0x000fe200078e00ff */
[----:B------:R-:W-:Y:S02]  /*12480*/  @!P4 IADD3 R120, R120, -R3, RZ ;  /* 0x800000037878c210 */ /* 0x000fe40007ffe0ff */
[----:B------:R-:W-:Y:S01]  /*12490*/  ISETP.GE.AND P4, PT, R118, RZ, PT ;  /* 0x000000ff7600720c */ /* 0x000fe20003f86270 */
[----:B------:R-:W-:Y:S01]  /*124a0*/  @!P2 IMAD.IADD R114, R114, 0x1, -R3 ;  /* 0x000000017272a824 */ /* 0x000fe200078e0a03 */
[----:B------:R-:W-:Y:S01]  /*124b0*/  ISETP.GT.U32.AND P2, PT, R3, R110, PT ;  /* 0x0000006e0300720c */ /* 0x000fe20003f44070 */
[----:B------:R-:W-:Y:S01]  /*124c0*/  IMAD.MOV R0, RZ, RZ, -R0 ;  /* 0x000000ffff007224 */ /* 0x000fe200078e0a00 */
[----:B------:R-:W-:Y:S01]  /*124d0*/  IADD3 R115, -R115, RZ, RZ ;  /* 0x000000ff73737210 */ /* 0x000fe20007ffe1ff */
[----:B-1----:R-:W-:Y:S01]  /*124e0*/  IMAD.MOV.U32 R2, RZ, RZ, R113 ;  /* 0x000000ffff027224 */ /* 0x002fe200078e0071 */
[C---:B------:R-:W-:Y:S01]  /*124f0*/  ISETP.GT.U32.AND P1, PT, R3.reuse, R120, PT ;  /* 0x000000780300720c */ /* 0x040fe20003f24070 */
[C---:B------:R-:W-:Y:S01]  /*12500*/  IMAD R111, R3.reuse, R0, R116 ;  /* 0x00000000036f7224 */ /* 0x040fe200078e0274 */
[C---:B------:R-:W-:Y:S01]  /*12510*/  IADD3 R116, R10.reuse, 0x15c, RZ ;  /* 0x0000015c0a747810 */ /* 0x040fe20007ffe0ff */
[----:B------:R-:W-:Y:S01]  /*12520*/  @!P0 IMAD.MOV R2, RZ, RZ, -R2 ;  /* 0x000000ffff028224 */ /* 0x000fe200078e0a02 */
[C---:B------:R-:W-:Y:S01]  /*12530*/  ISETP.GT.U32.AND P0, PT, R3.reuse, R114, PT ;  /* 0x000000720300720c */ /* 0x040fe20003f04070 */
[C---:B------:R-:W-:Y:S01]  /*12540*/  IMAD R4, R3.reuse, R115, R4 ;  /* 0x0000007303047224 */ /* 0x040fe200078e0204 */
[----:B------:R-:W-:Y:S01]  /*12550*/  IABS R0, R116 ;  /* 0x0000007400007213 */ /* 0x000fe20000000000 */
[----:B------:R-:W-:Y:S01]  /*12560*/  VIADD R113, R10, 0x15d ;  /* 0x0000015d0a717836 */ /* 0x000fe20000000000 */
[----:B------:R1:W-:Y:S01]  /*12570*/  STL [R1+0x4e0], R2 ;  /* 0x0004e00201007387 */ /* 0x0003e20000100800 */
[----:B------:R-:W-:Y:S01]  /*12580*/  @!P2 IMAD.IADD R110, R110, 0x1, -R3 ;  /* 0x000000016e6ea824 */ /* 0x000fe200078e0a03 */
[----:B------:R-:W-:Y:S01]  /*12590*/  ISETP.GT.U32.AND P2, PT, R3, R4, PT ;  /* 0x000000040300720c */ /* 0x000fe20003f44070 */
[----:B------:R-:W-:Y:S01]  /*125a0*/  IMAD.HI.U32 R118, R5, R0, RZ ;  /* 0x0000000005767227 */ /* 0x000fe200078e00ff */
[----:B------:R-:W-:-:S03]  /*125b0*/  IABS R115, R113 ;  /* 0x0000007100737213 */ /* 0x000fc60000000000 */
[----:B------:R-:W-:Y:S01]  /*125c0*/  @!P1 IMAD.IADD R120, R120, 0x1, -R3 ;  /* 0x0000000178789824 */ /* 0x000fe200078e0a03 */
[----:B------:R-:W-:Y:S01]  /*125d0*/  ISETP.GE.AND P1, PT, R112, RZ, PT ;  /* 0x000000ff7000720c */ /* 0x000fe20003f26270 */
[----:B------:R-:W-:Y:S01]  /*125e0*/  IMAD.MOV.U32 R6, RZ, RZ, R110 ;  /* 0x000000ffff067224 */ /* 0x000fe200078e006e */
[----:B------:R-:W-:Y:S01]  /*125f0*/  @!P0 IADD3 R114, R114, -R3, RZ ;  /* 0x8000000372728210 */ /* 0x000fe20007ffe0ff */
[----:B-1----:R-:W-:Y:S01]  /*12600*/  IMAD.MOV.U32 R2, RZ, RZ, R119 ;  /* 0x000000ffff027224 */ /* 0x002fe200078e0077 */
[----:B------:R-:W-:Y:S01]  /*12610*/  ISETP.GE.AND P0, PT, R121, RZ, PT ;  /* 0x000000ff7900720c */ /* 0x000fe20003f06270 */
[C---:B------:R-:W-:Y:S01]  /*12620*/  VIADD R112, R10.reuse, 0x15e ;  /* 0x0000015e0a707836 */ /* 0x040fe20000000000 */
[----:B------:R-:W-:Y:S01]  /*12630*/  IADD3 R119, R10, 0x15f, RZ ;  /* 0x0000015f0a777810 */ /* 0x000fe20007ffe0ff */
[----:B------:R-:W-:Y:S01]  /*12640*/  IMAD.HI.U32 R117, R5, R115, RZ ;  /* 0x0000007305757227 */ /* 0x000fe200078e00ff */
[----:B------:R-:W-:Y:S02]  /*12650*/  @!P5 IADD3 R2, -R2, RZ, RZ ;  /* 0x000000ff0202d210 */ /* 0x000fe40007ffe1ff */
[----:B------:R-:W-:Y:S01]  /*12660*/  ISETP.GT.U32.AND P5, PT, R3, R111, PT ;  /* 0x0000006f0300720c */ /* 0x000fe20003fa4070 */
[----:B------:R-:W-:Y:S01]  /*12670*/  IMAD.MOV R118, RZ, RZ, -R118 ;  /* 0x000000ffff767224 */ /* 0x000fe200078e0a76 */
[----:B------:R-:W-:Y:S01]  /*12680*/  @!P2 IADD3 R4, R4, -R3, RZ ;  /* 0x800000030404a210 */ /* 0x000fe20007ffe0ff */
[----:B------:R1:W-:Y:S01]  /*12690*/  STL [R1+0x4dc], R2 ;  /* 0x0004dc0201007387 */ /* 0x0003e20000100800 */
[----:B------:R-:W-:-:S02]  /*126a0*/  @!P3 IMAD.MOV R6, RZ, RZ, -R6 ;  /* 0x000000ffff06b224 */ /* 0x000fc400078e0a06 */
[----:B------:R-:W-:Y:S02]  /*126b0*/  IMAD.MOV R117, RZ, RZ, -R117 ;  /* 0x000000ffff757224 */ /* 0x000fe400078e0a75 */
[C---:B------:R-:W-:Y:S01]  /*126c0*/  IMAD R0, R3.reuse, R118, R0 ;  /* 0x0000007603007224 */ /* 0x040fe200078e0200 */
[C---:B------:R-:W-:Y:S01]  /*126d0*/  IADD3 R118, R10.reuse, 0x164, RZ ;  /* 0x000001640a767810 */ /* 0x040fe20007ffe0ff */
[----:B------:R-:W-:Y:S01]  /*126e0*/  IMAD R110, R3, R117, R115 ;  /* 0x00000075036e7224 */ /* 0x000fe200078e0273 */
[----:B------:R-:W-:Y:S02]  /*126f0*/  IADD3 R117, R10, 0x166, RZ ;  /* 0x000001660a757810 */ /* 0x000fe40007ffe0ff */
[----:B------:R-:W-:Y:S01]  /*12700*/  @!P5 IMAD.IADD R111, R111, 0x1, -R3 ;  /* 0x000000016f6fd824 */ /* 0x000fe200078e0a03 */
[----:B-1----:R-:W-:Y:S02]  /*12710*/  MOV R2, R120 ;  /* 0x0000007800027202 */ /* 0x002fe40000000f00 */
[----:B------:R-:W-:-:S02]  /*12720*/  ISETP.GE.AND P5, PT, R116, RZ, PT ;  /* 0x000000ff7400720c */ /* 0x000fc40003fa6270 */
[C---:B------:R-:W-:Y:S01]  /*12730*/  ISETP.GT.U32.AND P2, PT, R3.reuse, R111, PT ;  /* 0x0000006f0300720c */ /* 0x040fe20003f44070 */
[----:B------:R-:W-:Y:S01]  /*12740*/  @!P6 IMAD.MOV R2, RZ, RZ, -R2 ;  /* 0x000000ffff02e224 */ /* 0x000fe200078e0a02 */
[C---:B------:R-:W-:Y:S02]  /*12750*/  ISETP.GT.U32.AND P6, PT, R3.reuse, R4, PT ;  /* 0x000000040300720c */ /* 0x040fe40003fc4070 */
[----:B------:R-:W-:Y:S02]  /*12760*/  IABS R116, R112 ;  /* 0x0000007000747213 */ /* 0x000fe40000000000 */
[----:B------:R1:W-:Y:S01]  /*12770*/  STL [R1+0x4d4], R2 ;  /* 0x0004d40201007387 */ /* 0x0003e20000100800 */
[----:B------:R-:W-:-:S03]  /*12780*/  ISETP.GT.U32.AND P3, PT, R3, R0, PT ;  /* 0x000000000300720c */ /* 0x000fc60003f64070 */
[----:B------:R-:W-:Y:S03]  /*12790*/  STL [R1+0x4d0], R6 ;  /* 0x0004d00601007387 */ /* 0x000fe60000100800 */
[--C-:B------:R-:W-:Y:S01]  /*127a0*/  @!P2 IMAD.IADD R111, R111, 0x1, -R3.reuse ;  /* 0x000000016f6fa824 */ /* 0x100fe200078e0a03 */
[----:B------:R-:W-:Y:S01]  /*127b0*/  ISETP.GT.U32.AND P2, PT, R3, R110, PT ;  /* 0x0000006e0300720c */ /* 0x000fe20003f44070 */
[----:B------:R-:W-:Y:S01]  /*127c0*/  @!P6 IMAD.IADD R4, R4, 0x1, -R3 ;  /* 0x000000010404e824 */ /* 0x000fe200078e0a03 */
[----:B-1----:R-:W-:Y:S01]  /*127d0*/  MOV R2, R114 ;  /* 0x0000007200027202 */ /* 0x002fe20000000f00 */
[----:B------:R-:W-:Y:S01]  /*127e0*/  IMAD.HI.U32 R114, R5, R116, RZ ;  /* 0x0000007405727227 */ /* 0x000fe200078e00ff */
[----:B------:R-:W-:-:S03]  /*127f0*/  ISETP.GE.AND P6, PT, R112, RZ, PT ;  /* 0x000000ff7000720c */ /* 0x000fc60003fc6270 */
[----:B------:R-:W-:Y:S01]  /*12800*/  @!P4 IMAD.MOV R2, RZ, RZ, -R2 ;  /* 0x000000ffff02c224 */ /* 0x000fe200078e0a02 */
[----:B------:R-:W-:Y:S01]  /*12810*/  IADD3 R114, -R114, RZ, RZ ;  /* 0x000000ff72727210 */ /* 0x000fe20007ffe1ff */
[----:B------:R-:W-:Y:S01]  /*12820*/  @!P3 IMAD.IADD R0, R0, 0x1, -R3 ;  /* 0x000000010000b824 */ /* 0x000fe200078e0a03 */
[----:B------:R-:W-:Y:S02]  /*12830*/  ISETP.GE.AND P4, PT, R113, RZ, PT ;  /* 0x000000ff7100720c */ /* 0x000fe40003f86270 */
[----:B------:R1:W-:Y:S01]  /*12840*/  STL [R1+0x4cc], R2 ;  /* 0x0004cc0201007387 */ /* 0x0003e20000100800 */
[C---:B------:R-:W-:Y:S01]  /*12850*/  IMAD R112, R3.reuse, R114, R116 ;  /* 0x0000007203707224 */ /* 0x040fe200078e0274 */
[----:B------:R-:W-:Y:S01]  /*12860*/  @!P2 IADD3 R110, R110, -R3, RZ ;  /* 0x800000036e6ea210 */ /* 0x000fe20007ffe0ff */
[----:B------:R-:W-:Y:S01]  /*12870*/  VIADD R114, R10, 0x160 ;  /* 0x000001600a727836 */ /* 0x000fe20000000000 */
[C---:B------:R-:W-:Y:S02]  /*12880*/  ISETP.GT.U32.AND P3, PT, R3.reuse, R0, PT ;  /* 0x000000000300720c */ /* 0x040fe40003f64070 */
[----:B------:R-:W-:-:S02]  /*12890*/  ISETP.GT.U32.AND P2, PT, R3, R110, PT ;  /* 0x0000006e0300720c */ /* 0x000fc40003f44070 */
[----:B------:R-:W-:Y:S01]  /*128a0*/  IABS R122, R114 ;  /* 0x00000072007a7213 */ /* 0x000fe20000000000 */
[----:B-1----:R-:W-:Y:S01]  /*128b0*/  IMAD.MOV.U32 R2, RZ, RZ, R111 ;  /* 0x000000ffff027224 */ /* 0x002fe200078e006f */
[----:B------:R-:W-:-:S03]  /*128c0*/  IADD3 R113, R10, 0x161, RZ ;  /* 0x000001610a717810 */ /* 0x000fc60007ffe0ff */
[----:B------:R-:W-:Y:S01]  /*128d0*/  IMAD.HI.U32 R111, R5, R122, RZ ;  /* 0x0000007a056f7227 */ /* 0x000fe200078e00ff */
[----:B------:R-:W-:Y:S02]  /*128e0*/  IADD3 R116, R10, 0x162, RZ ;  /* 0x000001620a747810 */ /* 0x000fe40007ffe0ff */
[----:B------:R-:W-:Y:S01]  /*128f0*/  IABS R121, R113 ;  /* 0x0000007100797213 */ /* 0x000fe20000000000 */
[----:B------:R-:W-:Y:S01]  /*12900*/  @!P1 IMAD.MOV R2, RZ, RZ, -R2 ;  /* 0x000000ffff029224 */ /* 0x000fe200078e0a02 */
[----:B------:R-:W-:Y:S01]  /*12910*/  ISETP.GE.AND P1, PT, R119, RZ, PT ;  /* 0x000000ff7700720c */ /* 0x000fe20003f26270 */
[----:B------:R-:W-:Y:S01]  /*12920*/  @!P2 IMAD.IADD R110, R110, 0x1, -R3 ;  /* 0x000000016e6ea824 */ /* 0x000fe200078e0a03 */
[----:B------:R-:W-:Y:S01]  /*12930*/  IABS R119, R119 ;  /* 0x0000007700777213 */ /* 0x000fe20000000000 */
[----:B------:R-:W-:Y:S01]  /*12940*/  IMAD.MOV R111, RZ, RZ, -R111 ;  /* 0x000000ffff6f7224 */ /* 0x000fe200078e0a6f */
[----:B------:R1:W-:Y:S01]  /*12950*/  STL [R1+0x4c8], R2 ;  /* 0x0004c80201007387 */ /* 0x0003e20000100800 */
[----:B------:R-:W-:-:S02]  /*12960*/  @!P3 IADD3 R0, R0, -R3, RZ ;  /* 0x800000030000b210 */ /* 0x000fc40007ffe0ff */
[----:B------:R-:W-:Y:S01]  /*12970*/  IMAD.HI.U32 R115, R5, R119, RZ ;  /* 0x0000007705737227 */ /* 0x000fe200078e00ff */
[----:B------:R-:W-:Y:S02]  /*12980*/  ISETP.GE.AND P3, PT, R114, RZ, PT ;  /* 0x000000ff7200720c */ /* 0x000fe40003f66270 */
[----:B------:R-:W-:Y:S01]  /*12990*/  ISETP.GE.AND P2, PT, R113, RZ, PT ;  /* 0x000000ff7100720c */ /* 0x000fe20003f46270 */
[----:B------:R-:W-:Y:S02]  /*129a0*/  IMAD.MOV R114, RZ, RZ, -R115 ;  /* 0x000000ffff727224 */ /* 0x000fe400078e0a73 */
[C---:B------:R-:W-:Y:S01]  /*129b0*/  IMAD R122, R3.reuse, R111, R122 ;  /* 0x0000006f037a7224 */ /* 0x040fe200078e027a */
[----:B------:R-:W-:Y:S01]  /*129c0*/  IABS R111, R118 ;  /* 0x00000076006f7213 */ /* 0x000fe20000000000 */
[----:B-1----:R-:W-:Y:S02]  /*129d0*/  IMAD.MOV.U32 R2, RZ, RZ, R4 ;  /* 0x000000ffff027224 */ /* 0x002fe400078e0004 */
[----:B------:R-:W-:-:S02]  /*129e0*/  IMAD R119, R3, R114, R119 ;  /* 0x0000007203777224 */ /* 0x000fc400078e0277 */
[----:B------:R-:W-:Y:S01]  /*129f0*/  @!P0 IMAD.MOV R2, RZ, RZ, -R2 ;  /* 0x000000ffff028224 */ /* 0x000fe200078e0a02 */
[----:B------:R-:W-:Y:S01]  /*12a00*/  ISETP.GT.U32.AND P0, PT, R3, R112, PT ;  /* 0x000000700300720c */ /* 0x000fe20003f04070 */
[----:B------:R-:W-:-:S03]  /*12a10*/  IMAD.HI.U32 R4, R5, R121, RZ ;  /* 0x0000007905047227 */ /* 0x000fc600078e00ff */
[----:B------:R1:W-:Y:S01]  /*12a20*/  STL [R1+0x4c4], R2 ;  /* 0x0004c40201007387 */ /* 0x0003e20000100800 */
[----:B------:R-:W-:Y:S01]  /*12a30*/  IMAD.MOV.U32 R6, RZ, RZ, R0 ;  /* 0x000000ffff067224 */ /* 0x000fe200078e0000 */
[----:B------:R-:W-:Y:S01]  /*12a40*/  IADD3 R4, -R4, RZ, RZ ;  /* 0x000000ff04047210 */ /* 0x000fe20007ffe1ff */
[----:B------:R-:W-:Y:S02]  /*12a50*/  VIADD R0, R10, 0x165 ;  /* 0x000001650a007836 */ /* 0x000fe40000000000 */
[----:B------:R-:W-:Y:S01]  /*12a60*/  IMAD.HI.U32 R113, R5, R111, RZ ;  /* 0x0000006f05717227 */ /* 0x000fe200078e00ff */
[----:B------:R-:W-:Y:S02]  /*12a70*/  @!P5 IADD3 R6, -R6, RZ, RZ ;  /* 0x000000ff0606d210 */ /* 0x000fe40007ffe1ff */
[----:B------:R-:W-:Y:S01]  /*12a80*/  ISETP.GE.AND P5, PT, R116, RZ, PT ;  /* 0x000000ff7400720c */ /* 0x000fe20003fa6270 */
[----:B------:R-:W-:Y:S01]  /*12a90*/  @!P0 IMAD.IADD R112, R112, 0x1, -R3 ;  /* 0x0000000170708824 */ /* 0x000fe200078e0a03 */
[----:B------:R-:W-:Y:S01]  /*12aa0*/  IABS R116, R116 ;  /* 0x0000007400747213 */ /* 0x000fe20000000000 */
[----:B-1----:R-:W-:Y:S01]  /*12ab0*/  IMAD.MOV.U32 R2, RZ, RZ, R110 ;  /* 0x000000ffff027224 */ /* 0x002fe200078e006e */
[----:B------:R-:W-:Y:S01]  /*12ac0*/  STL [R1+0x4c0], R6 ;  /* 0x0004c00601007387 */ /* 0x000fe20000100800 */
[C---:B------:R-:W-:Y:S01]  /*12ad0*/  IMAD R121, R3.reuse, R4, R121 ;  /* 0x0000000403797224 */ /* 0x040fe200078e0279 */
[C---:B------:R-:W-:Y:S01]  /*12ae0*/  ISETP.GT.U32.AND P0, PT, R3.reuse, R112, PT ;  /* 0x000000700300720c */ /* 0x040fe20003f04070 */
[----:B------:R-:W-:Y:S01]  /*12af0*/  @!P4 IMAD.MOV R2, RZ, RZ, -R2 ;  /* 0x000000ffff02c224 */ /* 0x000fe200078e0a02 */
[----:B------:R-:W-:Y:S01]  /*12b00*/  ISETP.GT.U32.AND P4, PT, R3, R119, PT ;  /* 0x000000770300720c */ /* 0x000fe20003f84070 */
[----:B------:R-:W-:Y:S01]  /*12b10*/  VIADD R4, R10, 0x163 ;  /* 0x000001630a047836 */ /* 0x000fe20000000000 */
[----:B------:R-:W-:Y:S01]  /*12b20*/  IABS R110, R0 ;  /* 0x00000000006e7213 */ /* 0x000fe20000000000 */
[----:B------:R-:W-:Y:S01]  /*12b30*/  IMAD.MOV R113, RZ, RZ, -R113 ;  /* 0x000000ffff717224 */ /* 0x000fe200078e0a71 */
[----:B------:R1:W-:Y:S01]  /*12b40*/  STL [R1+0x4bc], R2 ;  /* 0x0004bc0201007387 */ /* 0x0003e20000100800 */
[----:B------:R-:W-:Y:S01]  /*12b50*/  IMAD.HI.U32 R120, R5, R116, RZ ;  /* 0x0000007405787227 */ /* 0x000fe200078e00ff */
[----:B------:R-:W-:-:S03]  /*12b60*/  IABS R115, R4 ;  /* 0x0000000400737213 */ /* 0x000fc60000000000 */
[C---:B------:R-:W-:Y:S02]  /*12b70*/  IMAD R111, R3.reuse, R113, R111 ;  /* 0x00000071036f7224 */ /* 0x040fe400078e026f */
[--C-:B------:R-:W-:Y:S01]  /*12b80*/  @!P0 IMAD.IADD R112, R112, 0x1, -R3.reuse ;  /* 0x0000000170708824 */ /* 0x100fe200078e0a03 */
[----:B------:R-:W-:Y:S01]  /*12b90*/  ISETP.GT.U32.AND P0, PT, R3, R122, PT ;  /* 0x0000007a0300720c */ /* 0x000fe20003f04070 */
[----:B------:R-:W-:Y:S01]  /*12ba0*/  @!P4 IMAD.IADD R119, R119, 0x1, -R3 ;  /* 0x000000017777c824 */ /* 0x000fe200078e0a03 */
[----:B------:R-:W-:Y:S01]  /*12bb0*/  ISETP.GT.U32.AND P4, PT, R3, R121, PT ;  /* 0x000000790300720c */ /* 0x000fe20003f84070 */
[----:B------:R-:W-:Y:S01]  /*12bc0*/  IMAD.HI.U32 R114, R5, R115, RZ ;  /* 0x0000007305727227 */ /* 0x000fe200078e00ff */
[----:B-1----:R-:W-:-:S03]  /*12bd0*/  MOV R2, R112 ;  /* 0x0000007000027202 */ /* 0x002fc60000000f00 */
[----:B------:R-:W-:Y:S01]  /*12be0*/  IMAD.HI.U32 R113, R5, R110, RZ ;  /* 0x0000006e05717227 */ /* 0x000fe200078e00ff */
[----:B------:R-:W-:-:S03]  /*12bf0*/  IADD3 R114, -R114, RZ, RZ ;  /* 0x000000ff72727210 */ /* 0x000fc60007ffe1ff */
[----:B------:R-:W-:Y:S02]  /*12c00*/  @!P6 IMAD.MOV R2, RZ, RZ, -R2 ;  /* 0x000000ffff02e224 */ /* 0x000fe400078e0a02 */
[--C-:B------:R-:W-:Y:S01]  /*12c10*/  @!P0 IMAD.IADD R122, R122, 0x1, -R3.reuse ;  /* 0x000000017a7a8824 */ /* 0x100fe200078e0a03 */
[----:B------:R-:W-:Y:S01]  /*12c20*/  ISETP.GT.U32.AND P0, PT, R3, R119, PT ;  /* 0x000000770300720c */ /* 0x000fe20003f04070 */
[----:B------:R-:W-:Y:S01]  /*12c30*/  @!P4 IMAD.IADD R121, R121, 0x1, -R3 ;  /* 0x000000017979c824 */ /* 0x000fe200078e0a03 */
[----:B------:R1:W-:Y:S01]  /*12c40*/  STL [R1+0x4b8], R2 ;  /* 0x0004b80201007387 */ /* 0x0003e20000100800 */
[----:B------:R-:W-:Y:S01]  /*12c50*/  IMAD.MOV R120, RZ, RZ, -R120 ;  /* 0x000000ffff787224 */ /* 0x000fe200078e0a78 */
[C---:B------:R-:W-:Y:S01]  /*12c60*/  ISETP.GT.U32.AND P6, PT, R3.reuse, R122, PT ;  /* 0x0000007a0300720c */ /* 0x040fe20003fc4070 */
[C---:B------:R-:W-:Y:S01]  /*12c70*/  IMAD R115, R3.reuse, R114, R115 ;  /* 0x0000007203737224 */ /* 0x040fe200078e0273 */
[C---:B------:R-:W-:Y:S01]  /*12c80*/  ISETP.GT.U32.AND P4, PT, R3.reuse, R121, PT ;  /* 0x000000790300720c */ /* 0x040fe20003f84070 */
[----:B------:R-:W-:Y:S01]  /*12c90*/  IMAD.MOV R113, RZ, RZ, -R113 ;  /* 0x000000ffff717224 */ /* 0x000fe200078e0a71 */
[----:B------:R-:W-:Y:S01]  /*12ca0*/  IABS R114, R117 ;  /* 0x0000007500727213 */ /* 0x000fe20000000000 */
[----:B------:R-:W-:-:S02]  /*12cb0*/  IMAD R116, R3, R120, R116 ;  /* 0x0000007803747224 */ /* 0x000fc400078e0274 */
[----:B------:R-:W-:Y:S02]  /*12cc0*/  IMAD R110, R3, R113, R110 ;  /* 0x00000071036e7224 */ /* 0x000fe400078e026e */
[----:B------:R-:W-:Y:S01]  /*12cd0*/  @!P0 IADD3 R119, R119, -R3, RZ ;  /* 0x8000000377778210 */ /* 0x000fe20007ffe0ff */
[----:B------:R-:W-:Y:S01]  /*12ce0*/  IMAD.HI.U32 R120, R5, R114, RZ ;  /* 0x0000007205787227 */ /* 0x000fe200078e00ff */
[----:B------:R-:W-:Y:S02]  /*12cf0*/  ISETP.GT.U32.AND P0, PT, R3, R116, PT ;  /* 0x000000740300720c */ /* 0x000fe40003f04070 */
[----:B-1----:R-:W-:Y:S01]  /*12d00*/  MOV R2, R119 ;  /* 0x0000007700027202 */ /* 0x002fe20000000f00 */
[----:B------:R-:W-:Y:S01]  /*12d10*/  VIADD R112, R10, 0x167 ;  /* 0x000001670a707836 */ /* 0x000fe20000000000 */
[----:B------:R-:W-:Y:S01]  /*12d20*/  @!P6 IADD3 R122, R122, -R3, RZ ;  /* 0x800000037a7ae210 */ /* 0x000fe20007ffe0ff */
[----:B------:R-:W-:Y:S01]  /*12d30*/  @!P4 IMAD.IADD R121, R121, 0x1, -R3 ;  /* 0x000000017979c824 */ /* 0x000fe200078e0a03 */
[C---:B------:R-:W-:Y:S01]  /*12d40*/  ISETP.GT.U32.AND P6, PT, R3.reuse, R111, PT ;  /* 0x0000006f0300720c */ /* 0x040fe20003fc4070 */
[----:B------:R-:W-:Y:S01]  /*12d50*/  @!P1 IMAD.MOV R2, RZ, RZ, -R2 ;  /* 0x000000ffff029224 */ /* 0x000fe200078e0a02 */
[C---:B------:R-:W-:Y:S01]  /*12d60*/  ISETP.GT.U32.AND P1, PT, R3.reuse, R115, PT ;  /* 0x000000730300720c */ /* 0x040fe20003f24070 */
[----:B------:R-:W-:Y:S01]  /*12d70*/  IMAD.MOV R120, RZ, RZ, -R120 ;  /* 0x000000ffff787224 */ /* 0x000fe200078e0a78 */
[----:B------:R-:W-:Y:S01]  /*12d80*/  ISETP.GT.U32.AND P4, PT, R3, R110, PT ;  /* 0x0000006e0300720c */ /* 0x000fe20003f84070 */
[----:B------:R-:W-:Y:S01]  /*12d90*/  VIADD R113, R10, 0x168 ;  /* 0x000001680a717836 */ /* 0x000fe20000000000 */
[----:B------:R1:W-:Y:S01]  /*12da0*/  STL [R1+0x48c], R2 ;  /* 0x00048c0201007387 */ /* 0x0003e20000100800 */
[----:B------:R-:W-:-:S02]  /*12db0*/  @!P0 IADD3 R116, R116, -R3, RZ ;  /* 0x8000000374748210 */ /* 0x000fc40007ffe0ff */
[----:B------:R-:W-:Y:S02]  /*12dc0*/  IABS R119, R112 ;  /* 0x0000007000777213 */ /* 0x000fe40000000000 */
[----:B------:R-:W-:Y:S01]  /*12dd0*/  ISETP.GE.AND P0, PT, R4, RZ, PT ;  /* 0x000000ff0400720c */ /* 0x000fe20003f06270 */
[----:B------:R-:W-:Y:S01]  /*12de0*/  IMAD R4, R3, R120, R114 ;  /* 0x0000007803047224 */ /* 0x000fe200078e0272 */
[----:B------:R-:W-:Y:S01]  /*12df0*/  @!P6 IADD3 R111, R111, -R3, RZ ;  /* 0x800000036f6fe210 */ /* 0x000fe20007ffe0ff */
[----:B------:R-:W-:Y:S01]  /*12e00*/  IMAD.HI.U32 R120, R5, R119, RZ ;  /* 0x0000007705787227 */ /* 0x000fe200078e00ff */
[----:B------:R-:W-:-:S03]  /*12e10*/  IABS R114, R113 ;  /* 0x0000007100727213 */ /* 0x000fc60000000000 */
[----:B-1----:R-:W-:Y:S02]  /*12e20*/  IMAD.MOV.U32 R2, RZ, RZ, R122 ;  /* 0x000000ffff027224 */ /* 0x002fe400078e007a */
[--C-:B------:R-:W-:Y:S01]  /*12e30*/  @!P1 IMAD.IADD R115, R115, 0x1, -R3.reuse ;  /* 0x0000000173739824 */ /* 0x100fe200078e0a03 */
[C---:B------:R-:W-:Y:S01]  /*12e40*/  ISETP.GT.U32.AND P1, PT, R3.reuse, R116, PT ;  /* 0x000000740300720c */ /* 0x040fe20003f24070 */
[----:B------:R-:W-:Y:S01]  /*12e50*/  @!P3 IMAD.MOV R2, RZ, RZ, -R2 ;  /* 0x000000ffff02b224 */ /* 0x000fe200078e0a02 */
[C---:B------:R-:W-:Y:S01]  /*12e60*/  ISETP.GT.U32.AND P3, PT, R3.reuse, R111, PT ;  /* 0x0000006f0300720c */ /* 0x040fe20003f64070 */
[----:B------:R-:W-:Y:S01]  /*12e70*/  @!P4 IMAD.IADD R110, R110, 0x1, -R3 ;  /* 0x000000016e6ec824 */ /* 0x000fe200078e0a03 */
[C---:B------:R-:W-:Y:S01]  /*12e80*/  ISETP.GT.U32.AND P6, PT, R3.reuse, R115, PT ;  /* 0x000000730300720c */ /* 0x040fe20003fc4070 */
[----:B------:R-:W-:Y:S01]  /*12e90*/  IMAD.MOV R120, RZ, RZ, -R120 ;  /* 0x000000ffff787224 */ /* 0x000fe200078e0a78 */
[----:B------:R1:W-:Y:S02]  /*12ea0*/  STL [R1+0x488], R2 ;  /* 0x0004880201007387 */ /* 0x0003e40000100800 */
[----:B------:R-:W-:-:S05]  /*12eb0*/  ISETP.GT.U32.AND P4, PT, R3, R110, PT ;  /* 0x0000006e0300720c */ /* 0x000fca0003f84070 */
[----:B------:R-:W-:Y:S02]  /*12ec0*/  @!P1 IADD3 R116, R116, -R3, RZ ;  /* 0x8000000374749210 */ /* 0x000fe40007ffe0ff */
[----:B------:R-:W-:Y:S01]  /*12ed0*/  ISETP.GE.AND P1, PT, R118, RZ, PT ;  /* 0x000000ff7600720c */ /* 0x000fe20003f26270 */
[--C-:B------:R-:W-:Y:S01]  /*12ee0*/  @!P3 IMAD.IADD R111, R111, 0x1, -R3.reuse ;  /* 0x000000016f6fb824 */ /* 0x100fe200078e0a03 */
[----:B-1----:R-:W-:Y:S01]  /*12ef0*/  MOV R2, R121 ;  /* 0x0000007900027202 */ /* 0x002fe20000000f00 */
[----:B------:R-:W-:Y:S01]  /*12f00*/  @!P6 IMAD.IADD R115, R115, 0x1, -R3 ;  /* 0x000000017373e824 */ /* 0x000fe200078e0a03 */
[----:B------:R-:W-:Y:S01]  /*12f10*/  ISETP.GE.AND P6, PT, R0, RZ, PT ;  /* 0x000000ff0000720c */ /* 0x000fe20003fc6270 */
[----:B------:R-:W-:Y:S01]  /*12f20*/  IMAD R0, R3, R120, R119 ;  /* 0x0000007803007224 */ /* 0x000fe200078e0277 */
[----:B------:R-:W-:Y:S01]  /*12f30*/  ISETP.GE.AND P3, PT, R117, RZ, PT ;  /* 0x000000ff7500720c */ /* 0x000fe20003f66270 */
[----:B------:R-:W-:Y:S01]  /*12f40*/  @!P2 IMAD.MOV R2, RZ, RZ, -R2 ;  /* 0x000000ffff02a224 */ /* 0x000fe200078e0a02 */
[C---:B------:R-:W-:Y:S01]  /*12f50*/  ISETP.GT.U32.AND P2, PT, R3.reuse, R4, PT ;  /* 0x000000040300720c */ /* 0x040fe20003f44070 */
[----:B------:R-:W-:Y:S01]  /*12f60*/  @!P4 IMAD.IADD R110, R110, 0x1, -R3 ;  /* 0x000000016e6ec824 */ /* 0x000fe200078e0a03 */
[----:B------:R-:W-:Y:S01]  /*12f70*/  ISETP.GT.U32.AND P4, PT, R3, R0, PT ;  /* 0x000000000300720c */ /* 0x000fe20003f84070 */
[----:B------:R-:W-:Y:S01]  /*12f80*/  IMAD.MOV.U32 R6, RZ, RZ, R116 ;  /* 0x000000ffff067224 */ /* 0x000fe200078e0074 */
[----:B------:R1:W-:Y:S01]  /*12f90*/  STL [R1+0x484], R2 ;  /* 0x0004840201007387 */ /* 0x0003e20000100800 */
[----:B------:R-:W-:Y:S01]  /*12fa0*/  IMAD.HI.U32 R118, R5, R114, RZ ;  /* 0x0000007205767227 */ /* 0x000fe200078e00ff */
[----:B------:R-:W-:-:S03]  /*12fb0*/  IABS R117, R243 ;  /* 0x000000f300757213 */ /* 0x000fc60000000000 */
[----:B------:R-:W-:Y:S01]  /*12fc0*/  @!P5 IMAD.MOV R6, RZ, RZ, -R6 ;  /* 0x000000ffff06d224 */ /* 0x000fe200078e0a06 */
[----:B------:R-:W-:Y:S01]  /*12fd0*/  IADD3 R118, -R118, RZ, RZ ;  /* 0x000000ff76767210 */ /* 0x000fe20007ffe1ff */
[----:B------:R-:W-:Y:S02]  /*12fe0*/  VIADD R120, R10, 0x16a ;  /* 0x0000016a0a787836 */ /* 0x000fe40000000000 */
[----:B------:R-:W-:Y:S01]  /*12ff0*/  @!P2 IMAD.IADD R4, R4, 0x1, -R3 ;  /* 0x000000010404a824 */ /* 0x000fe200078e0a03 */
[----:B-1----:R-:W-:Y:S01]  /*13000*/  MOV R2, R115 ;  /* 0x0000007300027202 */ /* 0x002fe20000000f00 */
[----:B------:R1:W-:Y:S01]  /*13010*/  STL [R1+0x480], R6 ;  /* 0x0004800601007387 */ /* 0x0003e20000100800 */
[----:B------:R-:W-:Y:S01]  /*13020*/  @!P4 IADD3 R0, R0, -R3, RZ ;  /* 0x800000030000c210 */ /* 0x000fe20007ffe0ff */
[----:B------:R-:W-:Y:S01]  /*13030*/  IMAD.HI.U32 R116, R5, R239, RZ ;  /* 0x000000ef05747227 */ /* 0x000fe200078e00ff */
[----:B------:R-:W-:Y:S02]  /*13040*/  @!P0 IADD3 R2, -R2, RZ, RZ ;  /* 0x000000ff02028210 */ /* 0x000fe40007ffe1ff */
[----:B------:R-:W-:Y:S01]  /*13050*/  ISETP.GT.U32.AND P5, PT, R3, R4, PT ;  /* 0x000000040300720c */ /* 0x000fe20003fa4070 */
[----:B------:R-:W-:Y:S01]  /*13060*/  IMAD.HI.U32 R115, R5, R237, RZ ;  /* 0x000000ed05737227 */ /* 0x000fe200078e00ff */
[----:B------:R-:W-:Y:S01]  /*13070*/  ISETP.GE.AND P2, PT, R112, RZ, PT ;  /* 0x000000ff7000720c */ /* 0x000fe20003f46270 */
[----:B------:R2:W-:Y:S01]  /*13080*/  STL [R1+0x46c], R2 ;  /* 0x00046c0201007387 */ /* 0x0005e20000100800 */
[----:B------:R-:W-:Y:S01]  /*13090*/  ISETP.GE.AND P0, PT, R113, RZ, PT ;  /* 0x000000ff7100720c */ /* 0x000fe20003f06270 */
[----:B-1----:R-:W-:Y:S01]  /*130a0*/  IMAD.MOV.U32 R6, RZ, RZ, R110 ;  /* 0x000000ffff067224 */ /* 0x002fe200078e006e */
[----:B------:R-:W-:Y:S01]  /*130b0*/  IADD3 R116, -R116, RZ, RZ ;  /* 0x000000ff74747210 */ /* 0x000fe20007ffe1ff */
[----:B------:R-:W-:-:S02]  /*130c0*/  IMAD R113, R3, R118, R114 ;  /* 0x0000007603717224 */ /* 0x000fc400078e0272 */
[----:B------:R-:W-:Y:S01]  /*130d0*/  VIADD R118, R10, 0x169 ;  /* 0x000001690a767836 */ /* 0x000fe20000000000 */
[----:B------:R-:W-:Y:S01]  /*130e0*/  @!P6 IADD3 R6, -R6, RZ, RZ ;  /* 0x000000ff0606e210 */ /* 0x000fe20007ffe1ff */
[----:B------:R-:W-:Y:S01]  /*130f0*/  IMAD R239, R3, R116, R239 ;  /* 0x0000007403ef7224 */ /* 0x000fe200078e02ef */
[----:B------:R-:W-:Y:S01]  /*13100*/  ISETP.GE.AND P6, PT, R231, RZ, PT ;  /* 0x000000ffe700720c */ /* 0x000fe20003fc6270 */
[----:B--2---:R-:W-:Y:S01]  /*13110*/  IMAD.MOV.U32 R2, RZ, RZ, R111 ;  /* 0x000000ffff027224 */ /* 0x004fe200078e006f */
[----:B------:R-:W-:Y:S01]  /*13120*/  @!P5 IADD3 R4, R4, -R3, RZ ;  /* 0x800000030404d210 */ /* 0x000fe20007ffe0ff */
[----:B------:R-:W-:Y:S01]  /*13130*/  IMAD.MOV R115, RZ, RZ, -R115 ;  /* 0x000000ffff737224 */ /* 0x000fe200078e0a73 */
[----:B------:R-:W-:Y:S01]  /*13140*/  ISETP.GE.AND P4, PT, R118, RZ, PT ;  /* 0x000000ff7600720c */ /* 0x000fe20003f86270 */
[----:B------:R-:W-:Y:S01]  /*13150*/  @!P1 IMAD.MOV R2, RZ, RZ, -R2 ;  /* 0x000000ffff029224 */ /* 0x000fe200078e0a02 */
[C---:B------:R-:W-:Y:S01]  /*13160*/  ISETP.GT.U32.AND P1, PT, R3.reuse, R0, PT ;  /* 0x000000000300720c */ /* 0x040fe20003f24070 */
[----:B------:R-:W-:Y:S01]  /*13170*/  IMAD R237, R3, R115, R237 ;  /* 0x0000007303ed7224 */ /* 0x000fe200078e02ed */
[----:B------:R-:W-:-:S02]  /*13180*/  IABS R118, R118 ;  /* 0x0000007600767213 */ /* 0x000fc40000000000 */
[----:B------:R1:W-:Y:S01]  /*13190*/  STL [R1+0x468], R2 ;  /* 0x0004680201007387 */ /* 0x0003e20000100800 */
[----:B------:R-:W-:Y:S02]  /*131a0*/  ISETP.GE.AND P5, PT, R120, RZ, PT ;  /* 0x000000ff7800720c */ /* 0x000fe40003fa6270 */
[C---:B------:R-:W-:Y:S01]  /*131b0*/  IMAD.HI.U32 R114, R5.reuse, R118, RZ ;  /* 0x0000007605727227 */ /* 0x040fe200078e00ff */
[----:B------:R2:W-:Y:S01]  /*131c0*/  STL [R1+0x464], R6 ;  /* 0x0004640601007387 */ /* 0x0005e20000100800 */
[----:B------:R-:W-:Y:S02]  /*131d0*/  IABS R120, R120 ;  /* 0x0000007800787213 */ /* 0x000fe40000000000 */
[----:B------:R-:W-:Y:S02]  /*131e0*/  IABS R231, R231 ;  /* 0x000000e700e77213 */ /* 0x000fe40000000000 */
[----:B------:R-:W-:Y:S01]  /*131f0*/  @!P1 IMAD.IADD R0, R0, 0x1, -R3 ;  /* 0x0000000100009824 */ /* 0x000fe200078e0a03 */
[----:B------:R-:W-:Y:S01]  /*13200*/  ISETP.GE.AND P1, PT, R244, RZ, PT ;  /* 0x000000fff400720c */ /* 0x000fe20003f26270 */
[----:B-1----:R-:W-:Y:S01]  /*13210*/  IMAD.MOV.U32 R2, RZ, RZ, R4 ;  /* 0x000000ffff027224 */ /* 0x002fe200078e0004 */
[----:B------:R-:W-:Y:S01]  /*13220*/  IABS R244, R244 ;  /* 0x000000f400f47213 */ /* 0x000fe20000000000 */
[----:B------:R-:W-:Y:S01]  /*13230*/  IMAD.HI.U32 R112, R5, R120, RZ ;  /* 0x0000007805707227 */ /* 0x000fe200078e00ff */
[----:B------:R-:W-:-:S02]  /*13240*/  IADD3 R114, -R114, RZ, RZ ;  /* 0x000000ff72727210 */ /* 0x000fc40007ffe1ff */
[----:B--2---:R-:W-:Y:S01]  /*13250*/  IADD3 R6, R10, 0x179, RZ ;  /* 0x000001790a067810 */ /* 0x004fe20007ffe0ff */
[----:B------:R-:W-:Y:S01]  /*13260*/  @!P3 IMAD.MOV R2, RZ, RZ, -R2 ;  /* 0x000000ffff02b224 */ /* 0x000fe200078e0a02 */
[----:B------:R-:W-:Y:S01]  /*13270*/  ISETP.GE.AND P3, PT, R238, RZ, PT ;  /* 0x000000ffee00720c */ /* 0x000fe20003f66270 */
[----:B------:R-:W-:Y:S01]  /*13280*/  IMAD.HI.U32 R4, R5, R244, RZ ;  /* 0x000000f405047227 */ /* 0x000fe200078e00ff */
[----:B------:R-:W-:Y:S02]  /*13290*/  IABS R238, R238 ;  /* 0x000000ee00ee7213 */ /* 0x000fe40000000000 */
[----:B------:R1:W-:Y:S01]  /*132a0*/  STL [R1+0x460], R2 ;  /* 0x0004600201007387 */ /* 0x0003e20000100800 */
[----:B------:R-:W-:Y:S02]  /*132b0*/  IMAD.MOV R4, RZ, RZ, -R4 ;  /* 0x000000ffff047224 */ /* 0x000fe400078e0a04 */
[C---:B------:R-:W-:Y:S02]  /*132c0*/  IMAD R118, R3.reuse, R114, R118 ;  /* 0x0000007203767224 */ /* 0x040fe400078e0276 */
[----:B------:R-:W-:Y:S01]  /*132d0*/  IMAD R244, R3, R4, R244 ;  /* 0x0000000403f47224 */ /* 0x000fe200078e02f4 */
[----:B------:R-:W-:Y:S01]  /*132e0*/  IABS R4, R235 ;  /* 0x000000eb00047213 */ /* 0x000fe20000000000 */
[----:B------:R-:W-:-:S02]  /*132f0*/  IMAD.MOV R112, RZ, RZ, -R112 ;  /* 0x000000ffff707224 */ /* 0x000fc400078e0a70 */
[----:B------:R-:W-:-:S04]  /*13300*/  IMAD.HI.U32 R111, R5, R231, RZ ;  /* 0x000000e7056f7227 */ /* 0x000fc800078e00ff */
[----:B-1----:R-:W-:Y:S02]  /*13310*/  IMAD.MOV.U32 R2, RZ, RZ, R0 ;  /* 0x000000ffff027224 */ /* 0x002fe400078e0000 */
[----:B------:R-:W-:-:S04]  /*13320*/  IMAD.HI.U32 R114, R5, R4, RZ ;  /* 0x0000000405727227 */ /* 0x000fc800078e00ff */
[----:B------:R-:W-:Y:S01]  /*13330*/  @!P2 IMAD.MOV R2, RZ, RZ, -R2 ;  /* 0x000000ffff02a224 */ /* 0x000fe200078e0a02 */
[C---:B------:R-:W-:Y:S01]  /*13340*/  ISETP.GT.U32.AND P2, PT, R3.reuse, R113, PT ;  /* 0x000000710300720c */ /* 0x040fe20003f44070 */
[----:B------:R-:W-:Y:S01]  /*13350*/  IMAD R120, R3, R112, R120 ;  /* 0x0000007003787224 */ /* 0x000fe200078e0278 */
[----:B------:R-:W-:Y:S01]  /*13360*/  IADD3 R114, -R114, RZ, RZ ;  /* 0x000000ff72727210 */ /* 0x000fe20007ffe1ff */
[----:B------:R-:W-:Y:S01]  /*13370*/  IMAD.MOV R111, RZ, RZ, -R111 ;  /* 0x000000ffff6f7224 */ /* 0x000fe200078e0a6f */
[----:B------:R1:W-:Y:S01]  /*13380*/  STL [R1+0x45c], R2 ;  /* 0x00045c0201007387 */ /* 0x0003e20000100800 */
[----:B------:R-:W-:-:S04]  /*13390*/  IMAD.HI.U32 R110, R5, R238, RZ ;  /* 0x000000ee056e7227 */ /* 0x000fc800078e00ff */
[C---:B------:R-:W-:Y:S01]  /*133a0*/  IMAD R4, R3.reuse, R114, R4 ;  /* 0x0000007203047224 */ /* 0x040fe200078e0204 */
[----:B------:R-:W-:Y:S01]  /*133b0*/  IABS R114, R236 ;  /* 0x000000ec00727213 */ /* 0x000fe20000000000 */
[----:B------:R-:W-:Y:S01]  /*133c0*/  IMAD R231, R3, R111, R231 ;  /* 0x0000006f03e77224 */ /* 0x000fe200078e02e7 */
[----:B------:R-:W-:Y:S01]  /*133d0*/  IADD3 R110, -R110, RZ, RZ ;  /* 0x000000ff6e6e7210 */ /* 0x000fe20007ffe1ff */
[----:B------:R-:W-:Y:S01]  /*133e0*/  @!P2 IMAD.IADD R113, R113, 0x1, -R3 ;  /* 0x000000017171a824 */ /* 0x000fe200078e0a03 */
[----:B------:R-:W-:Y:S01]  /*133f0*/  IABS R111, R241 ;  /* 0x000000f1006f7213 */ /* 0x000fe20000000000 */
[----:B-1----:R-:W-:Y:S02]  /*13400*/  VIADD R2, R10, 0x177 ;  /* 0x000001770a027836 */ /* 0x002fe40000000000 */
[----:B------:R-:W-:Y:S01]  /*13410*/  IMAD.HI.U32 R119, R5, R114, RZ ;  /* 0x0000007205777227 */ /* 0x000fe200078e00ff */
[C---:B------:R-:W-:Y:S02]  /*13420*/  ISETP.GT.U32.AND P2, PT, R3.reuse, R113, PT ;  /* 0x000000710300720c */ /* 0x040fe40003f44070 */
[----:B------:R1:W-:Y:S01]  /*13430*/  STL [R1+0x110], R2 ;  /* 0x0001100201007387 */ /* 0x0003e20000100800 */
[----:B------:R-:W-:Y:S01]  /*13440*/  IABS R116, R2 ;  /* 0x0000000200747213 */ /* 0x000fe20000000000 */
[----:B------:R-:W-:Y:S01]  /*13450*/  IMAD R238, R3, R110, R238 ;  /* 0x0000006e03ee7224 */ /* 0x000fe200078e02ee */
[----:B------:R-:W-:Y:S01]  /*13460*/  IADD3 R119, -R119, RZ, RZ ;  /* 0x000000ff77777210 */ /* 0x000fe20007ffe1ff */
[----:B------:R-:W-:Y:S01]  /*13470*/  IMAD.HI.U32 R0, R5, R111, RZ ;  /* 0x0000006f05007227 */ /* 0x000fe200078e00ff */
[----:B------:R-:W-:-:S03]  /*13480*/  IABS R110, R240 ;  /* 0x000000f0006e7213 */ /* 0x000fc60000000000 */
[----:B------:R-:W-:Y:S02]  /*13490*/  IMAD R114, R3, R119, R114 ;  /* 0x0000007703727224 */ /* 0x000fe400078e0272 */
[----:B------:R-:W-:-:S04]  /*134a0*/  IMAD.HI.U32 R119, R5, R116, RZ ;  /* 0x0000007405777227 */ /* 0x000fc800078e00ff */
[----:B------:R-:W-:Y:S01]  /*134b0*/  @!P2 IMAD.IADD R113, R113, 0x1, -R3 ;  /* 0x000000017171a824 */ /* 0x000fe200078e0a03 */
[----:B------:R-:W-:Y:S01]  /*134c0*/  ISETP.GT.U32.AND P2, PT, R3, R118, PT ;  /* 0x000000760300720c */ /* 0x000fe20003f44070 */
[----:B------:R-:W-:Y:S02]  /*134d0*/  IMAD.MOV R119, RZ, RZ, -R119 ;  /* 0x000000ffff777224 */ /* 0x000fe400078e0a77 */
[----:B------:R-:W-:Y:S01]  /*134e0*/  IMAD.HI.U32 R112, R5, R110, RZ ;  /* 0x0000006e05707227 */ /* 0x000fe200078e00ff */
[----:B-1----:R-:W-:-:S03]  /*134f0*/  MOV R2, R113 ;  /* 0x0000007100027202 */ /* 0x002fc60000000f00 */
[C---:B------:R-:W-:Y:S02]  /*13500*/  IMAD R116, R3.reuse, R119, R116 ;  /* 0x0000007703747224 */ /* 0x040fe400078e0274 */
[----:B------:R-:W-:Y:S01]  /*13510*/  @!P0 IMAD.MOV R2, RZ, RZ, -R2 ;  /* 0x000000ffff028224 */ /* 0x000fe200078e0a02 */
[C---:B------:R-:W-:Y:S01]  /*13520*/  ISETP.GT.U32.AND P0, PT, R3.reuse, R120, PT ;  /* 0x000000780300720c */ /* 0x040fe20003f04070 */
[----:B------:R-:W-:Y:S02]  /*13530*/  IMAD.MOV R112, RZ, RZ, -R112 ;  /* 0x000000ffff707224 */ /* 0x000fe400078e0a70 */
[----:B------:R-:W-:Y:S01]  /*13540*/  @!P2 IADD3 R118, R118, -R3, RZ ;  /* 0x800000037676a210 */ /* 0x000fe20007ffe0ff */
[----:B------:R1:W-:Y:S01]  /*13550*/  STL [R1+0x440], R2 ;  /* 0x0004400201007387 */ /* 0x0003e20000100800 */
[C---:B------:R-:W-:Y:S01]  /*13560*/  IMAD R110, R3.reuse, R112, R110 ;  /* 0x00000070036e7224 */ /* 0x040fe200078e026e */
[----:B------:R-:W-:Y:S01]  /*13570*/  IABS R112, R242 ;  /* 0x000000f200707213 */ /* 0x000fe20000000000 */
[----:B------:R-:W-:Y:S01]  /*13580*/  IMAD.MOV R0, RZ, RZ, -R0 ;  /* 0x000000ffff007224 */ /* 0x000fe200078e0a00 */
[----:B------:R-:W-:Y:S01]  /*13590*/  ISETP.GT.U32.AND P2, PT, R3, R118, PT ;  /* 0x000000760300720c */ /* 0x000fe20003f44070 */
[----:B------:R-:W-:Y:S01]  /*135a0*/  STL [R1+0x10c], R7 ;  /* 0x00010c0701007387 */ /* 0x000fe20000100800 */
[----:B------:R-:W-:-:S02]  /*135b0*/  IMAD.MOV.U32 R113, RZ, RZ, R117 ;  /* 0x000000ffff717224 */ /* 0x000fc400078e0075 */
[----:B------:R-:W-:Y:S01]  /*135c0*/  IMAD R111, R3, R0, R111 ;  /* 0x00000000036f7224 */ /* 0x000fe200078e026f */
[----:B------:R-:W-:Y:S01]  /*135d0*/  STL [R1+0x108], R6 ;  /* 0x0001080601007387 */ /* 0x000fe20000100800 */
[--C-:B------:R-:W-:Y:S01]  /*135e0*/  @!P0 IMAD.IADD R120, R120, 0x1, -R3.reuse ;  /* 0x0000000178788824 */ /* 0x100fe200078e0a03 */
[C---:B------:R-:W-:Y:S01]  /*135f0*/  IADD3 R0, R10.reuse, 0x176, RZ ;  /* 0x000001760a007810 */ /* 0x040fe20007ffe0ff */
[----:B-1----:R-:W-:Y:S02]  /*13600*/  VIADD R2, R10, 0x17a ;  /* 0x0000017a0a027836 */ /* 0x002fe40000000000 */
[----:B------:R-:W-:Y:S01]  /*13610*/  IMAD.HI.U32 R117, R5, R112, RZ ;  /* 0x0000007005757227 */ /* 0x000fe200078e00ff */
[C---:B------:R-:W-:Y:S02]  /*13620*/  ISETP.GT.U32.AND P0, PT, R3.reuse, R120, PT ;  /* 0x000000780300720c */ /* 0x040fe40003f04070 */
[----:B------:R1:W-:Y:S01]  /*13630*/  STL [R1+0x104], R2 ;  /* 0x0001040201007387 */ /* 0x0003e20000100800 */
[----:B------:R-:W-:Y:S01]  /*13640*/  @!P2 IMAD.IADD R118, R118, 0x1, -R3 ;  /* 0x000000017676a824 */ /* 0x000fe200078e0a03 */
[----:B------:R-:W-:Y:S01]  /*13650*/  ISETP.GT.U32.AND P2, PT, R3, R231, PT ;  /* 0x000000e70300720c */ /* 0x000fe20003f44070 */
[----:B------:R-:W-:Y:S01]  /*13660*/  IMAD.MOV R117, RZ, RZ, -R117 ;  /* 0x000000ffff757224 */ /* 0x000fe200078e0a75 */
[----:B------:R-:W-:Y:S01]  /*13670*/  IABS R119, R2 ;  /* 0x0000000200777213 */ /* 0x000fe20000000000 */
[----:B------:R-:W-:Y:S01]  /*13680*/  IMAD.HI.U32 R121, R5, R113, RZ ;  /* 0x0000007105797227 */ /* 0x000fe200078e00ff */
[----:B------:R-:W-:-:S03]  /*13690*/  IABS R115, R0 ;  /* 0x0000000000737213 */ /* 0x000fc60000000000 */
[C---:B------:R-:W-:Y:S01]  /*136a0*/  IMAD R112, R3.reuse, R117, R112 ;  /* 0x0000007503707224 */ /* 0x040fe200078e0270 */
[----:B-1----:R-:W-:Y:S01]  /*136b0*/  MOV R2, R118 ;  /* 0x0000007600027202 */ /* 0x002fe20000000f00 */
[----:B------:R-:W-:Y:S01]  /*136c0*/  @!P0 IMAD.IADD R120, R120, 0x1, -R3 ;  /* 0x0000000178788824 */ /* 0x000fe200078e0a03 */
[----:B------:R-:W-:Y:S01]  /*136d0*/  ISETP.GT.U32.AND P0, PT, R3, R238, PT ;  /* 0x000000ee0300720c */ /* 0x000fe20003f04070 */
[----:B------:R-:W-:Y:S01]  /*136e0*/  IMAD.MOV R121, RZ, RZ, -R121 ;  /* 0x000000ffff797224 */ /* 0x000fe200078e0a79 */
[----:B------:R-:W-:Y:S01]  /*136f0*/  @!P4 IADD3 R2, -R2, RZ, RZ ;  /* 0x000000ff0202c210 */ /* 0x000fe20007ffe1ff */
[----:B------:R-:W-:Y:S01]  /*13700*/  @!P2 IMAD.IADD R231, R231, 0x1, -R3 ;  /* 0x00000001e7e7a824 */ /* 0x000fe200078e0a03 */
[C---:B------:R-:W-:Y:S01]  /*13710*/  ISETP.GT.U32.AND P2, PT, R3.reuse, R244, PT ;  /* 0x000000f40300720c */ /* 0x040fe20003f44070 */
[C---:B------:R-:W-:Y:S01]  /*13720*/  IMAD R113, R3.reuse, R121, R113 ;  /* 0x0000007903717224 */ /* 0x040fe200078e0271 */
[----:B------:R-:W-:Y:S01]  /*13730*/  IABS R121, R6 ;  /* 0x0000000600797213 */ /* 0x000fe20000000000 */
[----:B------:R1:W-:Y:S01]  /*13740*/  STL [R1+0x420], R2 ;  /* 0x0004200201007387 */ /* 0x0003e20000100800 */
[----:B------:R-:W-:Y:S01]  /*13750*/  ISETP.GT.U32.AND P4, PT, R3, R231, PT ;  /* 0x000000e70300720c */ /* 0x000fe20003f84070 */
[----:B------:R-:W-:-:S04]  /*13760*/  IMAD.HI.U32 R117, R5, R115, RZ ;  /* 0x0000007305757227 */ /* 0x000fc800078e00ff */
[----:B------:R-:W-:Y:S01]  /*13770*/  @!P0 IADD3 R238, R238, -R3, RZ ;  /* 0x80000003eeee8210 */ /* 0x000fe20007ffe0ff */
[----:B------:R-:W-:Y:S02]  /*13780*/  IMAD.MOV R117, RZ, RZ, -R117 ;  /* 0x000000ffff757224 */ /* 0x000fe400078e0a75 */
[----:B------:R-:W-:Y:S01]  /*13790*/  IMAD.MOV.U32 R118, RZ, RZ, R121 ;  /* 0x000000ffff767224 */ /* 0x000fe200078e0079 */
[C---:B------:R-:W-:Y:S01]  /*137a0*/  ISETP.GT.U32.AND P0, PT, R3.reuse, R238, PT ;  /* 0x000000ee0300720c */ /* 0x040fe20003f04070 */
[----:B-1----:R-:W-:Y:S02]  /*137b0*/  IMAD.MOV.U32 R2, RZ, RZ, R120 ;  /* 0x000000ffff027224 */ /* 0x002fe400078e0078 */
[--C-:B------:R-:W-:Y:S02]  /*137c0*/  @!P2 IMAD.IADD R244, R244, 0x1, -R3.reuse ;  /* 0x00000001f4f4a824 */ /* 0x100fe400078e0a03 */
[----:B------:R-:W-:Y:S01]  /*137d0*/  @!P5 IMAD.MOV R2, RZ, RZ, -R2 ;  /* 0x000000ffff02d224 */ /* 0x000fe200078e0a02 */
[----:B------:R-:W-:Y:S01]  /*137e0*/  ISETP.GT.U32.AND P5, PT, R3, R239, PT ;  /* 0x000000ef0300720c */ /* 0x000fe20003fa4070 */
[----:B------:R-:W-:Y:S01]  /*137f0*/  @!P4 IMAD.IADD R231, R231, 0x1, -R3 ;  /* 0x00000001e7e7c824 */ /* 0x000fe200078e0a03 */
[C---:B------:R-:W-:Y:S01]  /*13800*/  ISETP.GT.U32.AND P2, PT, R3.reuse, R244, PT ;  /* 0x000000f40300720c */ /* 0x040fe20003f44070 */
[C---:B------:R-:W-:Y:S01]  /*13810*/  IMAD R115, R3.reuse, R117, R115 ;  /* 0x0000007503737224 */ /* 0x040fe200078e0273 */
[----:B------:R-:W-:Y:S01]  /*13820*/  ISETP.GT.U32.AND P4, PT, R3, R237, PT ;  /* 0x000000ed0300720c */ /* 0x000fe20003f84070 */
[----:B------:R-:W-:Y:S01]  /*13830*/  IMAD.HI.U32 R121, R5, R118, RZ ;  /* 0x0000007605797227 */ /* 0x000fe200078e00ff */
[----:B------:R-:W-:Y:S01]  /*13840*/  IABS R117, R7 ;  /* 0x0000000700757213 */ /* 0x000fe20000000000 */
[----:B------:R1:W-:Y:S02]  /*13850*/  STL [R1+0x41c], R2 ;  /* 0x00041c0201007387 */ /* 0x0003e40000100800 */
[----:B------:R-:W-:Y:S01]  /*13860*/  @!P0 IMAD.IADD R238, R238, 0x1, -R3 ;  /* 0x00000001eeee8824 */ /* 0x000fe200078e0a03 */
[----:B------:R-:W-:Y:S01]  /*13870*/  ISETP.GT.U32.AND P0, PT, R3, R4, PT ;  /* 0x000000040300720c */ /* 0x000fe20003f04070 */
[----:B------:R-:W-:-:S02]  /*13880*/  IMAD.HI.U32 R122, R5, R117, RZ ;  /* 0x00000075057a7227 */ /* 0x000fc400078e00ff */
[-C--:B------:R-:W-:Y:S02]  /*13890*/  @!P5 IADD3 R239, R239, -R3.reuse, RZ ;  /* 0x80000003efefd210 */ /* 0x080fe40007ffe0ff */
[----:B------:R-:W-:Y:S01]  /*138a0*/  @!P2 IADD3 R244, R244, -R3, RZ ;  /* 0x80000003f4f4a210 */ /* 0x000fe20007ffe0ff */
[----:B------:R-:W-:Y:S01]  /*138b0*/  IMAD.MOV R122, RZ, RZ, -R122 ;  /* 0x000000ffff7a7224 */ /* 0x000fe200078e0a7a */
[----:B------:R-:W-:Y:S01]  /*138c0*/  ISETP.GT.U32.AND P5, PT, R3, R239, PT ;  /* 0x000000ef0300720c */ /* 0x000fe20003fa4070 */
[----:B------:R-:W-:Y:S01]  /*138d0*/  @!P4 IMAD.IADD R237, R237, 0x1, -R3 ;  /* 0x00000001ededc824 */ /* 0x000fe200078e0a03 */
[C---:B------:R-:W-:Y:S01]  /*138e0*/  ISETP.GT.U32.AND P2, PT, R3.reuse, R110, PT ;  /* 0x0000006e0300720c */ /* 0x040fe20003f44070 */
[----:B------:R-:W-:Y:S01]  /*138f0*/  IMAD.MOV R121, RZ, RZ, -R121 ;  /* 0x000000ffff797224 */ /* 0x000fe200078e0a79 */
[----:B-1----:R-:W-:Y:S01]  /*13900*/  IADD3 R2, R10, 0x17d, RZ ;  /* 0x0000017d0a027810 */ /* 0x002fe20007ffe0ff */
[C---:B------:R-:W-:Y:S01]  /*13910*/  IMAD R117, R3.reuse, R122, R117 ;  /* 0x0000007a03757224 */ /* 0x040fe200078e0275 */
[----:B------:R-:W-:Y:S01]  /*13920*/  ISETP.GT.U32.AND P4, PT, R3, R237, PT ;  /* 0x000000ed0300720c */ /* 0x000fe20003f84070 */
[----:B------:R-:W-:Y:S01]  /*13930*/  @!P0 IMAD.IADD R4, R4, 0x1, -R3 ;  /* 0x0000000104048824 */ /* 0x000fe200078e0a03 */
[----:B------:R-:W-:Y:S01]  /*13940*/  IABS R122, R2 ;  /* 0x00000002007a7213 */ /* 0x000fe20000000000 */
[----:B------:R-:W-:-:S03]  /*13950*/  IMAD.HI.U32 R120, R5, R119, RZ ;  /* 0x0000007705787227 */ /* 0x000fc600078e00ff */
[----:B------:R-:W-:Y:S01]  /*13960*/  ISETP.GT.U32.AND P0, PT, R3, R4, PT ;  /* 0x000000040300720c */ /* 0x000fe20003f04070 */
[--C-:B------:R-:W-:Y:S01]  /*13970*/  @!P5 IMAD.IADD R239, R239, 0x1, -R3.reuse ;  /* 0x00000001efefd824 */ /* 0x100fe200078e0a03 */
[C---:B------:R-:W-:Y:S01]  /*13980*/  ISETP.GT.U32.AND P5, PT, R3.reuse, R111, PT ;  /* 0x0000006f0300720c */ /* 0x040fe20003fa4070 */
[----:B------:R-:W-:Y:S01]  /*13990*/  @!P2 IMAD.IADD R110, R110, 0x1, -R3 ;  /* 0x000000016e6ea824 */ /* 0x000fe200078e0a03 */
[----:B------:R-:W-:Y:S01]  /*139a0*/  IADD3 R120, -R120, RZ, RZ ;  /* 0x000000ff78787210 */ /* 0x000fe20007ffe1ff */
[C---:B------:R-:W-:Y:S01]  /*139b0*/  IMAD R118, R3.reuse, R121, R118 ;  /* 0x0000007903767224 */ /* 0x040fe200078e0276 */
[----:B------:R-:W-:Y:S01]  /*139c0*/  MOV R15, R239 ;  /* 0x000000ef000f7202 */ /* 0x000fe20000000f00 */
[C---:B------:R-:W-:Y:S01]  /*139d0*/  VIADD R7, R10.reuse, 0x17b ;  /* 0x0000017b0a077836 */ /* 0x040fe20000000000 */
[C---:B------:R-:W-:Y:S01]  /*139e0*/  ISETP.GT.U32.AND P2, PT, R3.reuse, R110, PT ;  /* 0x0000006e0300720c */ /* 0x040fe20003f44070 */
[----:B------:R-:W-:Y:S01]  /*139f0*/  IMAD R119, R3, R120, R119 ;  /* 0x0000007803777224 */ /* 0x000fe200078e0277 */
[-C--:B------:R-:W-:Y:S01]  /*13a00*/  @!P4 IADD3 R237, R237, -R3.reuse, RZ ;  /* 0x80000003ededc210 */ /* 0x080fe20007ffe0ff */
[----:B------:R-:W-:Y:S01]  /*13a10*/  VIADD R6, R10, 0x17c ;  /* 0x0000017c0a067836 */ /* 0x000fe20000000000 */
[----:B------:R-:W-:Y:S01]  /*13a20*/  ISETP.GT.U32.AND P4, PT, R3, R112, PT ;  /* 0x000000700300720c */ /* 0x000fe20003f84070 */
[----:B------:R-:W-:Y:S01]  /*13a30*/  IMAD.HI.U32 R123, R5, R122, RZ ;  /* 0x0000007a057b7227 */ /* 0x000fe200078e00ff */
[----:B------:R-:W-:Y:S01]  /*13a40*/  @!P0 IADD3 R4, R4, -R3, RZ ;  /* 0x8000000304048210 */ /* 0x000fe20007ffe0ff */
[----:B------:R1:W-:Y:S01]  /*13a50*/  STL [R1+0xf8], R7 ;  /* 0x0000f80701007387 */ /* 0x0003e20000100800 */
[----:B------:R-:W-:Y:S01]  /*13a60*/  ISETP.GT.U32.AND P0, PT, R3, R113, PT ;  /* 0x000000710300720c */ /* 0x000fe20003f04070 */
[----:B------:R-:W-:Y:S01]  /*13a70*/  @!P5 IMAD.IADD R111, R111, 0x1, -R3 ;  /* 0x000000016f6fd824 */ /* 0x000fe200078e0a03 */
[----:B------:R-:W-:Y:S01]  /*13a80*/  IABS R120, R7 ;  /* 0x0000000700787213 */ /* 0x000fe20000000000 */
[----:B------:R-:W-:Y:S01]  /*13a90*/  IMAD.MOV R123, RZ, RZ, -R123 ;  /* 0x000000ffff7b7224 */ /* 0x000fe200078e0a7b */
[----:B------:R-:W-:Y:S01]  /*13aa0*/  IABS R121, R6 ;  /* 0x0000000600797213 */ /* 0x000fe20000000000 */
[--C-:B------:R-:W-:Y:S01]  /*13ab0*/  @!P2 IMAD.IADD R110, R110, 0x1, -R3.reuse ;  /* 0x000000016e6ea824 */ /* 0x100fe200078e0a03 */
[----:B------:R-:W-:Y:S01]  /*13ac0*/  ISETP.GT.U32.AND P5, PT, R3, R111, PT ;  /* 0x0000006f0300720c */ /* 0x000fe20003fa4070 */
[----:B------:R-:W-:Y:S01]  /*13ad0*/  IMAD.HI.U32 R125, R5, R120, RZ ;  /* 0x00000078057d7227 */ /* 0x000fe200078e00ff */
[----:B------:R-:W-:Y:S01]  /*13ae0*/  ISETP.GT.U32.AND P2, PT, R3, R114, PT ;  /* 0x000000720300720c */ /* 0x000fe20003f44070 */
[----:B------:R-:W-:Y:S01]  /*13af0*/  STL [R1+0xfc], R6 ;  /* 0x0000fc0601007387 */ /* 0x000fe20000100800 */
[----:B------:R-:W-:Y:S01]  /*13b00*/  MOV R13, R237 ;  /* 0x000000ed000d7202 */ /* 0x000fe20000000f00 */
[----:B------:R-:W-:-:S02]  /*13b10*/  @!P4 IMAD.IADD R112, R112, 0x1, -R3 ;  /* 0x000000017070c824 */ /* 0x000fc400078e0a03 */
[----:B------:R-:W-:Y:S01]  /*13b20*/  @!P0 IMAD.IADD R113, R113, 0x1, -R3 ;  /* 0x0000000171718824 */ /* 0x000fe200078e0a03 */
[----:B------:R2:W-:Y:S01]  /*13b30*/  STL [R1+0x100], R2 ;  /* 0x0001000201007387 */ /* 0x0005e20000100800 */
[----:B------:R-:W-:Y:S01]  /*13b40*/  IMAD.HI.U32 R124, R5, R121, RZ ;  /* 0x00000079057c7227 */ /* 0x000fe200078e00ff */
[C---:B------:R-:W-:Y:S02]  /*13b50*/  ISETP.GT.U32.AND P4, PT, R3.reuse, R112, PT ;  /* 0x000000700300720c */ /* 0x040fe40003f84070 */
[----:B------:R-:W-:Y:S01]  /*13b60*/  ISETP.GT.U32.AND P0, PT, R3, R113, PT ;  /* 0x000000710300720c */ /* 0x000fe20003f04070 */
[----:B------:R-:W-:Y:S01]  /*13b70*/  IMAD.MOV R125, RZ, RZ, -R125 ;  /* 0x000000ffff7d7224 */ /* 0x000fe200078e0a7d */
[----:B------:R-:W-:Y:S01]  /*13b80*/  @!P5 IADD3 R111, R111, -R3, RZ ;  /* 0x800000036f6fd210 */ /* 0x000fe20007ffe0ff */
[----:B-1----:R-:W-:Y:S01]  /*13b90*/  VIADD R7, R10, 0x17e ;  /* 0x0000017e0a077836 */ /* 0x002fe20000000000 */
[C---:B------:R-:W-:Y:S01]  /*13ba0*/  ISETP.GT.U32.AND P5, PT, R3.reuse, R115, PT ;  /* 0x000000730300720c */ /* 0x040fe20003fa4070 */
[C---:B------:R-:W-:Y:S01]  /*13bb0*/  IMAD R120, R3.reuse, R125, R120 ;  /* 0x0000007d03787224 */ /* 0x040fe200078e0278 */
[----:B------:R-:W-:Y:S01]  /*13bc0*/  @!P2 IADD3 R114, R114, -R3, RZ ;  /* 0x800000037272a210 */ /* 0x000fe20007ffe0ff */
[C---:B------:R-:W-:Y:S01]  /*13bd0*/  IMAD R122, R3.reuse, R123, R122 ;  /* 0x0000007b037a7224 */ /* 0x040fe200078e027a */
[----:B------:R-:W-:Y:S01]  /*13be0*/  IADD3 R124, -R124, RZ, RZ ;  /* 0x000000ff7c7c7210 */ /* 0x000fe20007ffe1ff */
[----:B--2---:R-:W-:Y:S01]  /*13bf0*/  VIADD R2, R10, 0x180 ;  /* 0x000001800a027836 */ /* 0x004fe20000000000 */
[C---:B------:R-:W-:Y:S01]  /*13c00*/  ISETP.GT.U32.AND P2, PT, R3.reuse, R114, PT ;  /* 0x000000720300720c */ /* 0x040fe20003f44070 */
[--C-:B------:R-:W-:Y:S01]  /*13c10*/  @!P4 IMAD.IADD R112, R112, 0x1, -R3.reuse ;  /* 0x000000017070c824 */ /* 0x100fe200078e0a03 */
[----:B------:R-:W-:Y:S01]  /*13c20*/  ISETP.GT.U32.AND P4, PT, R3, R116, PT ;  /* 0x000000740300720c */ /* 0x000fe20003f84070 */
[----:B------:R-:W-:Y:S01]  /*13c30*/  @!P0 IMAD.IADD R113, R113, 0x1, -R3 ;  /* 0x0000000171718824 */ /* 0x000fe200078e0a03 */
[C---:B------:R-:W-:Y:S01]  /*13c40*/  ISETP.GT.U32.AND P0, PT, R3.reuse, R117, PT ;  /* 0x000000750300720c */ /* 0x040fe20003f04070 */
[----:B------:R-:W-:Y:S01]  /*13c50*/  IMAD R121, R3, R124, R121 ;  /* 0x0000007c03797224 */ /* 0x000fe200078e0279 */
[----:B------:R-:W-:Y:S01]  /*13c60*/  IABS R123, R7 ;  /* 0x00000007007b7213 */ /* 0x000fe20000000000 */
[--C-:B------:R-:W-:Y:S01]  /*13c70*/  @!P5 IMAD.IADD R115, R115, 0x1, -R3.reuse ;  /* 0x000000017373d824 */ /* 0x100fe200078e0a03 */
[----:B------:R-:W-:Y:S01]  /*13c80*/  IADD3 R6, R10, 0x17f, RZ ;  /* 0x0000017f0a067810 */ /* 0x000fe20007ffe0ff */
[----:B------:R-:W-:Y:S01]  /*13c90*/  STL [R1+0xf4], R7 ;  /* 0x0000f40701007387 */ /* 0x000fe20000100800 */
[----:B------:R-:W-:Y:S01]  /*13ca0*/  IABS R125, R2 ;  /* 0x00000002007d7213 */ /* 0x000fe20000000000 */
[----:B------:R-:W-:Y:S01]  /*13cb0*/  IMAD.HI.U32 R128, R5, R123, RZ ;  /* 0x0000007b05807227 */ /* 0x000fe200078e00ff */
[C---:B------:R-:W-:Y:S01]  /*13cc0*/  ISETP.GT.U32.AND P5, PT, R3.reuse, R115, PT ;  /* 0x000000730300720c */ /* 0x040fe20003fa4070 */
[----:B------:R1:W-:Y:S01]  /*13cd0*/  STL [R1+0xf0], R6 ;  /* 0x0000f00601007387 */ /* 0x0003e20000100800 */
[----:B------:R-:W-:Y:S01]  /*13ce0*/  IABS R124, R6 ;  /* 0x00000006007c7213 */ /* 0x000fe20000000000 */
[----:B------:R-:W-:Y:S01]  /*13cf0*/  @!P2 IMAD.IADD R114, R114, 0x1, -R3 ;  /* 0x000000017272a824 */ /* 0x000fe200078e0a03 */
[----:B------:R-:W-:Y:S01]  /*13d00*/  ISETP.GT.U32.AND P2, PT, R3, R118, PT ;  /* 0x000000760300720c */ /* 0x000fe20003f44070 */
[----:B------:R-:W-:Y:S01]  /*13d10*/  IMAD.MOV R128, RZ, RZ, -R128 ;  /* 0x000000ffff807224 */ /* 0x000fe200078e0a80 */
[----:B------:R-:W-:Y:S01]  /*13d20*/  @!P4 IADD3 R116, R116, -R3, RZ ;  /* 0x800000037474c210 */ /* 0x000fe20007ffe0ff */
[----:B------:R-:W-:Y:S01]  /*13d30*/  IMAD.HI.U32 R126, R5, R125, RZ ;  /* 0x0000007d057e7227 */ /* 0x000fe200078e00ff */
[----:B------:R-:W-:Y:S01]  /*13d40*/  @!P0 IADD3 R117, R117, -R3, RZ ;  /* 0x8000000375758210 */ /* 0x000fe20007ffe0ff */
[----:B------:R2:W-:Y:S01]  /*13d50*/  STL [R1+0xec], R2 ;  /* 0x0000ec0201007387 */ /* 0x0005e20000100800 */
[C---:B------:R-:W-:Y:S01]  /*13d60*/  ISETP.GT.U32.AND P4, PT, R3.reuse, R116, PT ;  /* 0x000000740300720c */ /* 0x040fe20003f84070 */
[C---:B------:R-:W-:Y:S01]  /*13d70*/  IMAD R123, R3.reuse, R128, R123 ;  /* 0x00000080037b7224 */ /* 0x040fe200078e027b */
[----:B------:R-:W-:Y:S01]  /*13d80*/  ISETP.GT.U32.AND P0, PT, R3, R117, PT ;  /* 0x000000750300720c */ /* 0x000fe20003f04070 */
[--C-:B------:R-:W-:Y:S01]  /*13d90*/  @!P5 IMAD.IADD R115, R115, 0x1, -R3.reuse ;  /* 0x000000017373d824 */ /* 0x100fe200078e0a03 */
[----:B------:R-:W-:Y:S01]  /*13da0*/  ISETP.GT.U32.AND P5, PT, R3, R119, PT ;  /* 0x000000770300720c */ /* 0x000fe20003fa4070 */
[----:B------:R-:W-:Y:S01]  /*13db0*/  IMAD.HI.U32 R127, R5, R124, RZ ;  /* 0x0000007c057f7227 */ /* 0x000fe200078e00ff */
[----:B-1----:R-:W-:Y:S01]  /*13dc0*/  IADD3 R6, R10, 0x182, RZ ;  /* 0x000001820a067810 */ /* 0x002fe20007ffe0ff */
[----:B------:R-:W-:Y:S02]  /*13dd0*/  STL [R1+0x4ebc], R111 ;  /* 0x004ebc6f01007387 */ /* 0x000fe40000100800 */
[--C-:B------:R-:W-:Y:S01]  /*13de0*/  @!P2 IMAD.IADD R118, R118, 0x1, -R3.reuse ;  /* 0x000000017676a824 */ /* 0x100fe200078e0a03 */
[----:B------:R-:W-:Y:S01]  /*13df0*/  IADD3 R127, -R127, RZ, RZ ;  /* 0x000000ff7f7f7210 */ /* 0x000fe20007ffe1ff */
[----:B------:R-:W-:Y:S01]  /*13e00*/  IMAD.MOV R126, RZ, RZ, -R126 ;  /* 0x000000ffff7e7224 */ /* 0x000fe200078e0a7e */
[----:B------:R-:W-:Y:S01]  /*13e10*/  STL [R1+0x4ec0], R112 ;  /* 0x004ec07001007387 */ /* 0x000fe20000100800 */
[--C-:B------:R-:W-:Y:S01]  /*13e20*/  @!P4 IMAD.IADD R116, R116, 0x1, -R3.reuse ;  /* 0x000000017474c824 */ /* 0x100fe200078e0a03 */
[----:B------:R-:W-:Y:S01]  /*13e30*/  ISETP.GT.U32.AND P2, PT, R3, R118, PT ;  /* 0x000000760300720c */ /* 0x000fe20003f44070 */
[----:B------:R-:W-:Y:S01]  /*13e40*/  @!P0 IMAD.IADD R117, R117, 0x1, -R3 ;  /* 0x0000000175758824 */ /* 0x000fe200078e0a03 */
[----:B------:R-:W-:Y:S01]  /*13e50*/  ISETP.GT.U32.AND P4, PT, R3, R120, PT ;  /* 0x000000780300720c */ /* 0x000fe20003f84070 */
[C---:B------:R-:W-:Y:S01]  /*13e60*/  VIADD R7, R10.reuse, 0x181 ;  /* 0x000001810a077836 */ /* 0x040fe20000000000 */
[----:B------:R-:W-:Y:S01]  /*13e70*/  @!P5 IADD3 R119, R119, -R3, RZ ;  /* 0x800000037777d210 */ /* 0x000fe20007ffe0ff */
[C---:B------:R-:W-:Y:S01]  /*13e80*/  IMAD R125, R3.reuse, R126, R125 ;  /* 0x0000007e037d7224 */ /* 0x040fe200078e027d */
[C---:B------:R-:W-:Y:S01]  /*13e90*/  ISETP.GT.U32.AND P0, PT, R3.reuse, R121, PT ;  /* 0x000000790300720c */ /* 0x040fe20003f04070 */
[C---:B------:R-:W-:Y:S01]  /*13ea0*/  IMAD R124, R3.reuse, R127, R124 ;  /* 0x0000007f037c7224 */ /* 0x040fe200078e027c */
[C---:B------:R-:W-:Y:S01]  /*13eb0*/  ISETP.GT.U32.AND P5, PT, R3.reuse, R119, PT ;  /* 0x000000770300720c */ /* 0x040fe20003fa4070 */
[----:B--2---:R-:W-:Y:S01]  /*13ec0*/  VIADD R2, R10, 0x183 ;  /* 0x000001830a027836 */ /* 0x004fe20000000000 */
[----:B------:R-:W-:Y:S01]  /*13ed0*/  IABS R126, R7 ;  /* 0x00000007007e7213 */ /* 0x000fe20000000000 */
[----:B------:R1:W-:Y:S01]  /*13ee0*/  STL [R1+0xe8], R7 ;  /* 0x0000e80701007387 */ /* 0x0003e20000100800 */
[----:B------:R-:W-:Y:S01]  /*13ef0*/  IABS R127, R6 ;  /* 0x00000006007f7213 */ /* 0x000fe20000000000 */
[----:B------:R-:W-:Y:S01]  /*13f00*/  IMAD.MOV.U32 R17, RZ, RZ, R244 ;  /* 0x000000ffff117224 */ /* 0x000fe200078e00f4 */
[----:B------:R-:W-:Y:S01]  /*13f10*/  @!P2 IADD3 R118, R118, -R3, RZ ;  /* 0x800000037676a210 */ /* 0x000fe20007ffe0ff */
[--C-:B------:R-:W-:Y:S01]  /*13f20*/  @!P4 IMAD.IADD R120, R120, 0x1, -R3.reuse ;  /* 0x000000017878c824 */ /* 0x100fe200078e0a03 */
[----:B------:R-:W-:Y:S01]  /*13f30*/  ISETP.GT.U32.AND P2, PT, R3, R122, PT ;  /* 0x0000007a0300720c */ /* 0x000fe20003f44070 */
[----:B------:R-:W-:Y:S01]  /*13f40*/  IMAD.HI.U32 R131, R5, R126, RZ ;  /* 0x0000007e05837227 */ /* 0x000fe200078e00ff */
[----:B------:R-:W-:Y:S01]  /*13f50*/  IABS R128, R2 ;  /* 0x0000000200807213 */ /* 0x000fe20000000000 */
[----:B------:R2:W-:Y:S01]  /*13f60*/  STL [R1+0xe4], R6 ;  /* 0x0000e40601007387 */ /* 0x0005e20000100800 */
[----:B------:R-:W-:Y:S01]  /*13f70*/  ISETP.GT.U32.AND P4, PT, R3, R120, PT ;  /* 0x000000780300720c */ /* 0x000fe20003f84070 */
[--C-:B------:R-:W-:Y:S01]  /*13f80*/  @!P5 IMAD.IADD R119, R119, 0x1, -R3.reuse ;  /* 0x000000017777d824 */ /* 0x100fe200078e0a03 */
[----:B------:R-:W-:Y:S01]  /*13f90*/  ISETP.GT.U32.AND P5, PT, R3, R123, PT ;  /* 0x0000007b0300720c */ /* 0x000fe20003fa4070 */
[--C-:B------:R-:W-:Y:S01]  /*13fa0*/  @!P0 IMAD.IADD R121, R121, 0x1, -R3.reuse ;  /* 0x0000000179798824 */ /* 0x100fe200078e0a03 */
[----:B------:R-:W-:Y:S01]  /*13fb0*/  IADD3 R131, -R131, RZ, RZ ;  /* 0x000000ff83837210 */ /* 0x000fe20007ffe1ff */
[----:B------:R-:W-:Y:S01]  /*13fc0*/  IMAD.HI.U32 R130, R5, R127, RZ ;  /* 0x0000007f05827227 */ /* 0x000fe200078e00ff */
[----:B-1----:R-:W-:Y:S01]  /*13fd0*/  IADD3 R7, R10, 0x184, RZ ;  /* 0x000001840a077810 */ /* 0x002fe20007ffe0ff */
[----:B------:R1:W-:Y:S01]  /*13fe0*/  STL [R1+0x4928], R2 ;  /* 0x0049280201007387 */ /* 0x0003e20000100800 */
[C---:B------:R-:W-:Y:S01]  /*13ff0*/  ISETP.GT.U32.AND P0, PT, R3.reuse, R121, PT ;  /* 0x000000790300720c */ /* 0x040fe20003f04070 */
[--C-:B------:R-:W-:Y:S01]  /*14000*/  @!P2 IMAD.IADD R122, R122, 0x1, -R3.reuse ;  /* 0x000000017a7aa824 */ /* 0x100fe200078e0a03 */
[----:B------:R-:W-:Y:S01]  /*14010*/  IABS R244, R23 ;  /* 0x0000001700f47213 */ /* 0x000fe20000000000 */
[C---:B------:R-:W-:Y:S01]  /*14020*/  IMAD R126, R3.reuse, R131, R126 ;  /* 0x00000083037e7224 */ /* 0x040fe200078e027e */
[----:B------:R-:W-:Y:S01]  /*14030*/  STL [R1+0x3d54], R7 ;  /* 0x003d540701007387 */ /* 0x000fe20000100800 */
[----:B------:R-:W-:Y:S01]  /*14040*/  @!P4 IADD3 R120, R120, -R3, RZ ;  /* 0x800000037878c210 */ /* 0x000fe20007ffe0ff */
[----:B------:R-:W-:Y:S01]  /*14050*/  IMAD.MOV R130, RZ, RZ, -R130 ;  /* 0x000000ffff827224 */ /* 0x000fe200078e0a82 */
[----:B------:R-:W-:Y:S01]  /*14060*/  ISETP.GT.U32.AND P2, PT, R3, R122, PT ;  /* 0x0000007a0300720c */ /* 0x000fe20003f44070 */
[----:B------:R-:W-:Y:S01]  /*14070*/  @!P5 IMAD.IADD R123, R123, 0x1, -R3 ;  /* 0x000000017b7bd824 */ /* 0x000fe200078e0a03 */
[----:B------:R-:W-:Y:S01]  /*14080*/  ISETP.GT.U32.AND P4, PT, R3, R124, PT ;  /* 0x0000007c0300720c */ /* 0x000fe20003f84070 */
[----:B------:R-:W-:-:S03]  /*14090*/  IMAD.HI.U32 R129, R5, R128, RZ ;  /* 0x0000008005817227 */ /* 0x000fc600078e00ff */
[C---:B------:R-:W-:Y:S01]  /*140a0*/  ISETP.GT.U32.AND P5, PT, R3.reuse, R123, PT ;  /* 0x0000007b0300720c */ /* 0x040fe20003fa4070 */
[----:B------:R-:W-:Y:S01]  /*140b0*/  IMAD R127, R3, R130, R127 ;  /* 0x00000082037f7224 */ /* 0x000fe200078e027f */
[----:B------:R-:W-:Y:S01]  /*140c0*/  @!P0 IADD3 R121, R121, -R3, RZ ;  /* 0x8000000379798210 */ /* 0x000fe20007ffe0ff */
[----:B------:R-:W-:Y:S01]  /*140d0*/  IMAD.MOV R129, RZ, RZ, -R129 ;  /* 0x000000ffff817224 */ /* 0x000fe200078e0a81 */
[C---:B------:R-:W-:Y:S01]  /*140e0*/  ISETP.GT.U32.AND P0, PT, R3.reuse, R125, PT ;  /* 0x0000007d0300720c */ /* 0x040fe20003f04070 */
[----:B--2---:R-:W-:Y:S02]  /*140f0*/  VIADD R6, R10, 0x185 ;  /* 0x000001850a067836 */ /* 0x004fe40000000000 */
[--C-:B------:R-:W-:Y:S01]  /*14100*/  @!P2 IMAD.IADD R122, R122, 0x1, -R3.reuse ;  /* 0x000000017a7aa824 */ /* 0x100fe200078e0a03 */
[C---:B------:R-:W-:Y:S01]  /*14110*/  ISETP.GT.U32.AND P2, PT, R3.reuse, R126, PT ;  /* 0x0000007e0300720c */ /* 0x040fe20003f44070 */
[--C-:B------:R-:W-:Y:S01]  /*14120*/  @!P4 IMAD.IADD R124, R124, 0x1, -R3.reuse ;  /* 0x000000017c7cc824 */ /* 0x100fe200078e0a03 */
[----:B------:R-:W-:Y:S01]  /*14130*/  IABS R130, R6 ;  /* 0x0000000600827213 */ /* 0x000fe20000000000 */
[----:B------:R-:W-:Y:S01]  /*14140*/  IMAD R128, R3, R129, R128 ;  /* 0x0000008103807224 */ /* 0x000fe200078e0280 */
[----:B------:R-:W-:Y:S01]  /*14150*/  IABS R129, R7 ;  /* 0x0000000700817213 */ /* 0x000fe20000000000 */
[----:B-1----:R-:W-:Y:S01]  /*14160*/  VIADD R2, R10, 0x186 ;  /* 0x000001860a027836 */ /* 0x002fe20000000000 */
[----:B------:R-:W-:Y:S01]  /*14170*/  @!P5 IADD3 R123, R123, -R3, RZ ;  /* 0x800000037b7bd210 */ /* 0x000fe20007ffe0ff */
[----:B------:R-:W-:Y:S01]  /*14180*/  IMAD.HI.U32 R134, R5, R130, RZ ;  /* 0x0000008205867227 */ /* 0x000fe200078e00ff */
[C---:B------:R-:W-:Y:S01]  /*14190*/  ISETP.GT.U32.AND P5, PT, R3.reuse, R127, PT ;  /* 0x0000007f0300720c */ /* 0x040fe20003fa4070 */
[----:B------:R-:W-:Y:S01]  /*141a0*/  STL [R1+0x492c], R6 ;  /* 0x00492c0601007387 */ /* 0x000fe20000100800 */
[----:B------:R-:W-:Y:S01]  /*141b0*/  ISETP.GT.U32.AND P4, PT, R3, R124, PT ;  /* 0x0000007c0300720c */ /* 0x000fe20003f84070 */
[----:B------:R-:W-:Y:S01]  /*141c0*/  @!P0 IMAD.IADD R125, R125, 0x1, -R3 ;  /* 0x000000017d7d8824 */ /* 0x000fe200078e0a03 */
[----:B------:R-:W-:Y:S01]  /*141d0*/  IABS R131, R2 ;  /* 0x0000000200837213 */ /* 0x000fe20000000000 */
[----:B------:R-:W-:Y:S01]  /*141e0*/  IMAD.HI.U32 R135, R5, R129, RZ ;  /* 0x0000008105877227 */ /* 0x000fe200078e00ff */
[----:B------:R-:W-:Y:S01]  /*141f0*/  @!P2 IADD3 R126, R126, -R3, RZ ;  /* 0x800000037e7ea210 */ /* 0x000fe20007ffe0ff */
[----:B------:R1:W-:Y:S01]  /*14200*/  STL [R1+0x4934], R2 ;  /* 0x0049340201007387 */ /* 0x0003e20000100800 */
[C---:B------:R-:W-:Y:S01]  /*14210*/  ISETP.GT.U32.AND P0, PT, R3.reuse, R125, PT ;  /* 0x0000007d0300720c */ /* 0x040fe20003f04070 */
[----:B------:R-:W-:Y:S01]  /*14220*/  IMAD.MOV R134, RZ, RZ, -R134 ;  /* 0x000000ffff867224 */ /* 0x000fe200078e0a86 */
[----:B------:R-:W-:Y:S01]  /*14230*/  ISETP.GT.U32.AND P2, PT, R3, R126, PT ;  /* 0x0000007e0300720c */ /* 0x000fe20003f44070 */
[----:B------:R-:W-:Y:S01]  /*14240*/  IMAD.HI.U32 R133, R5, R131, RZ ;  /* 0x0000008305857227 */ /* 0x000fe200078e00ff */
[----:B------:R-:W-:-:S03]  /*14250*/  IADD3 R135, -R135, RZ, RZ ;  /* 0x000000ff87877210 */ /* 0x000fc60007ffe1ff */
[--C-:B------:R-:W-:Y:S02]  /*14260*/  @!P5 IMAD.IADD R127, R127, 0x1, -R3.reuse ;  /* 0x000000017f7fd824 */ /* 0x100fe400078e0a03 */
[----:B------:R-:W-:Y:S01]  /*14270*/  @!P4 IMAD.IADD R124, R124, 0x1, -R3 ;  /* 0x000000017c7cc824 */ /* 0x000fe200078e0a03 */
[C---:B------:R-:W-:Y:S01]  /*14280*/  ISETP.GT.U32.AND P4, PT, R3.reuse, R128, PT ;  /* 0x000000800300720c */ /* 0x040fe20003f84070 */
[C---:B------:R-:W-:Y:S01]  /*14290*/  IMAD R129, R3.reuse, R135, R129 ;  /* 0x0000008703817224 */ /* 0x040fe200078e0281 */
[C---:B------:R-:W-:Y:S01]  /*142a0*/  ISETP.GT.U32.AND P5, PT, R3.reuse, R127, PT ;  /* 0x0000007f0300720c */ /* 0x040fe20003fa4070 */
[----:B------:R-:W-:Y:S01]  /*142b0*/  IMAD R130, R3, R134, R130 ;  /* 0x0000008603827224 */ /* 0x000fe200078e0282 */
[----:B-1----:R-:W-:Y:S01]  /*142c0*/  IADD3 R2, R10, 0x189, RZ ;  /* 0x000001890a027810 */ /* 0x002fe20007ffe0ff */
[----:B------:R-:W-:Y:S01]  /*142d0*/  @!P0 IMAD.IADD R125, R125, 0x1, -R3 ;  /* 0x000000017d7d8824 */ /* 0x000fe200078e0a03 */
[C---:B------:R-:W-:Y:S01]  /*142e0*/  ISETP.GT.U32.AND P0, PT, R3.reuse, R129, PT ;  /* 0x000000810300720c */ /* 0x040fe20003f04070 */
[----:B------:R-:W-:Y:S01]  /*142f0*/  IMAD.MOV R133, RZ, RZ, -R133 ;  /* 0x000000ffff857224 */ /* 0x000fe200078e0a85 */
[----:B------:R-:W-:Y:S01]  /*14300*/  IABS R134, R2 ;  /* 0x0000000200867213 */ /* 0x000fe20000000000 */
[----:B------:R-:W-:Y:S01]  /*14310*/  @!P2 IMAD.IADD R126, R126, 0x1, -R3 ;  /* 0x000000017e7ea824 */ /* 0x000fe200078e0a03 */
[C---:B------:R-:W-:Y:S01]  /*14320*/  ISETP.GT.U32.AND P2, PT, R3.reuse, R130, PT ;  /* 0x000000820300720c */ /* 0x040fe20003f44070 */
[----:B------:R-:W-:-:S02]  /*14330*/  IMAD R131, R3, R133, R131 ;  /* 0x0000008503837224 */ /* 0x000fc400078e0283 */
[----:B------:R-:W-:Y:S01]  /*14340*/  @!P4 IADD3 R128, R128, -R3, RZ ;  /* 0x800000038080c210 */ /* 0x000fe20007ffe0ff */
[C---:B------:R-:W-:Y:S02]  /*14350*/  VIADD R7, R10.reuse, 0x187 ;  /* 0x000001870a077836 */ /* 0x040fe40000000000 */
[--C-:B------:R-:W-:Y:S01]  /*14360*/  @!P5 IMAD.IADD R127, R127, 0x1, -R3.reuse ;  /* 0x000000017f7fd824 */ /* 0x100fe200078e0a03 */
[C---:B------:R-:W-:Y:S01]  /*14370*/  ISETP.GT.U32.AND P4, PT, R3.reuse, R128, PT ;  /* 0x000000800300720c */ /* 0x040fe20003f84070 */
[----:B------:R-:W-:Y:S01]  /*14380*/  VIADD R6, R10, 0x188 ;  /* 0x000001880a067836 */ /* 0x000fe20000000000 */
[----:B------:R-:W-:Y:S01]  /*14390*/  ISETP.GT.U32.AND P5, PT, R3, R131, PT ;  /* 0x000000830300720c */ /* 0x000fe20003fa4070 */
[----:B------:R-:W-:Y:S01]  /*143a0*/  IMAD.HI.U32 R135, R5, R134, RZ ;  /* 0x0000008605877227 */ /* 0x000fe200078e00ff */
[----:B------:R-:W-:Y:S01]  /*143b0*/  IABS R137, R7 ;  /* 0x0000000700897213 */ /* 0x000fe20000000000 */
[----:B------:R-:W-:Y:S01]  /*143c0*/  STL [R1+0x4930], R7 ;  /* 0x0049300701007387 */ /* 0x000fe20000100800 */
[----:B------:R-:W-:Y:S01]  /*143d0*/  @!P0 IADD3 R129, R129, -R3, RZ ;  /* 0x8000000381818210 */ /* 0x000fe20007ffe0ff */
[----:B------:R-:W-:Y:S01]  /*143e0*/  @!P2 IMAD.IADD R130, R130, 0x1, -R3 ;  /* 0x000000018282a824 */ /* 0x000fe200078e0a03 */
[----:B------:R-:W-:Y:S01]  /*143f0*/  IABS R133, R6 ;  /* 0x0000000600857213 */ /* 0x000fe20000000000 */
[----:B------:R-:W-:Y:S01]  /*14400*/  IMAD.HI.U32 R138, R5, R137, RZ ;  /* 0x00000089058a7227 */ /* 0x000fe200078e00ff */
[C---:B------:R-:W-:Y:S01]  /*14410*/  ISETP.GT.U32.AND P0, PT, R3.reuse, R129, PT ;  /* 0x000000810300720c */ /* 0x040fe20003f04070 */
[----:B------:R1:W-:Y:S01]  /*14420*/  STL [R1+0x4938], R6 ;  /* 0x0049380601007387 */ /* 0x0003e20000100800 */
[----:B------:R-:W-:Y:S01]  /*14430*/  ISETP.GT.U32.AND P2, PT, R3, R130, PT ;  /* 0x000000820300720c */ /* 0x000fe20003f44070 */
[----:B------:R-:W-:Y:S01]  /*14440*/  IMAD.HI.U32 R136, R5, R133, RZ ;  /* 0x0000008505887227 */ /* 0x000fe200078e00ff */
[----:B------:R-:W-:Y:S01]  /*14450*/  IADD3 R135, -R135, RZ, RZ ;  /* 0x000000ff87877210 */ /* 0x000fe20007ffe1ff */
[----:B------:R2:W-:Y:S02]  /*14460*/  STL [R1+0x4944], R2 ;  /* 0x0049440201007387 */ /* 0x0005e40000100800 */
[----:B------:R-:W-:-:S02]  /*14470*/  IMAD.MOV R138, RZ, RZ, -R138 ;  /* 0x000000ffff8a7224 */ /* 0x000fc400078e0a8a */
[--C-:B------:R-:W-:Y:S01]  /*14480*/  @!P4 IMAD.IADD R128, R128, 0x1, -R3.reuse ;  /* 0x000000018080c824 */ /* 0x100fe200078e0a03 */
[----:B------:R-:W-:Y:S01]  /*14490*/  ISETP.GE.AND P4, PT, R132, RZ, PT ;  /* 0x000000ff8400720c */ /* 0x000fe20003f86270 */
[----:B------:R-:W-:Y:S01]  /*144a0*/  @!P5 IMAD.IADD R131, R131, 0x1, -R3 ;  /* 0x000000018383d824 */ /* 0x000fe200078e0a03 */
[----:B-1----:R-:W-:Y:S01]  /*144b0*/  IADD3 R6, R10, 0x18c, RZ ;  /* 0x0000018c0a067810 */ /* 0x002fe20007ffe0ff */
[----:B------:R-:W-:Y:S02]  /*144c0*/  IMAD.MOV R136, RZ, RZ, -R136 ;  /* 0x000000ffff887224 */ /* 0x000fe400078e0a88 */
[C---:B------:R-:W-:Y:S01]  /*144d0*/  IMAD R132, R3.reuse, R138, R137 ;  /* 0x0000008a03847224 */ /* 0x040fe200078e0289 */
[C---:B------:R-:W-:Y:S01]  /*144e0*/  ISETP.GT.U32.AND P5, PT, R3.reuse, R131, PT ;  /* 0x000000830300720c */ /* 0x040fe20003fa4070 */
[----:B------:R-:W-:Y:S01]  /*144f0*/  IMAD R133, R3, R136, R133 ;  /* 0x0000008803857224 */ /* 0x000fe200078e0285 */
[----:B------:R-:W-:Y:S01]  /*14500*/  @!P2 IADD3 R130, R130, -R3, RZ ;  /* 0x800000038282a210 */ /* 0x000fe20007ffe0ff */
[----:B------:R-:W-:Y:S01]  /*14510*/  @!P0 IMAD.IADD R129, R129, 0x1, -R3 ;  /* 0x0000000181818824 */ /* 0x000fe200078e0a03 */
[C---:B------:R-:W-:Y:S01]  /*14520*/  ISETP.GT.U32.AND P0, PT, R3.reuse, R132, PT ;  /* 0x000000840300720c */ /* 0x040fe20003f04070 */
[C---:B------:R-:W-:Y:S01]  /*14530*/  IMAD R134, R3.reuse, R135, R134 ;  /* 0x0000008703867224 */ /* 0x040fe200078e0286 */
[----:B------:R-:W-:Y:S01]  /*14540*/  ISETP.GT.U32.AND P2, PT, R3, R133, PT ;  /* 0x000000850300720c */ /* 0x000fe20003f44070 */
[C---:B------:R-:W-:Y:S01]  /*14550*/  VIADD R7, R10.reuse, 0x18b ;  /* 0x0000018b0a077836 */ /* 0x040fe20000000000 */
[----:B--2---:R-:W-:Y:S01]  /*14560*/  IADD3 R2, R10, 0x18a, RZ ;  /* 0x0000018a0a027810 */ /* 0x004fe20007ffe0ff */
[----:B------:R-:W-:Y:S01]  /*14570*/  @!P1 IMAD.MOV R17, RZ, RZ, -R17 ;  /* 0x000000ffff119224 */ /* 0x000fe200078e0a11 */
[----:B------:R-:W-:Y:S01]  /*14580*/  IABS R137, R6 ;  /* 0x0000000600897213 */ /* 0x000fe20000000000 */
[----:B------:R-:W-:Y:S01]  /*14590*/  @!P4 IMAD.MOV R15, RZ, RZ, -R15 ;  /* 0x000000ffff0fc224 */ /* 0x000fe200078e0a0f */
[----:B------:R-:W-:Y:S01]  /*145a0*/  IABS R135, R2 ;  /* 0x0000000200877213 */ /* 0x000fe20000000000 */
[--C-:B------:R-:W-:Y:S01]  /*145b0*/  @!P5 IMAD.IADD R131, R131, 0x1, -R3.reuse ;  /* 0x000000018383d824 */ /* 0x100fe200078e0a03 */
[----:B------:R-:W-:Y:S01]  /*145c0*/  ISETP.GT.U32.AND P5, PT, R3, R134, PT ;  /* 0x000000860300720c */ /* 0x000fe20003fa4070 */
[C---:B------:R-:W-:Y:S01]  /*145d0*/  IMAD.HI.U32 R140, R5.reuse, R137, RZ ;  /* 0x00000089058c7227 */ /* 0x040fe200078e00ff */
[----:B------:R-:W-:Y:S01]  /*145e0*/  IABS R136, R7 ;  /* 0x0000000700887213 */ /* 0x000fe20000000000 */
[----:B------:R1:W-:Y:S01]  /*145f0*/  STL [R1+0x493c], R2 ;  /* 0x00493c0201007387 */ /* 0x0003e20000100800 */
[----:B------:R-:W-:Y:S01]  /*14600*/  ISETP.GE.AND P4, PT, R242, RZ, PT ;  /* 0x000000fff200720c */ /* 0x000fe20003f86270 */
[----:B------:R-:W-:Y:S01]  /*14610*/  @!P0 IMAD.IADD R132, R132, 0x1, -R3 ;  /* 0x0000000184848824 */ /* 0x000fe200078e0a03 */
[----:B------:R-:W-:Y:S01]  /*14620*/  IADD3 R140, -R140, RZ, RZ ;  /* 0x000000ff8c8c7210 */ /* 0x000fe20007ffe1ff */
[----:B------:R-:W-:Y:S01]  /*14630*/  IMAD.HI.U32 R142, R5, R135, RZ ;  /* 0x00000087058e7227 */ /* 0x000fe200078e00ff */
[----:B------:R2:W-:Y:S01]  /*14640*/  STL [R1+0x4940], R7 ;  /* 0x0049400701007387 */ /* 0x0005e20000100800 */
[----:B------:R-:W-:-:S02]  /*14650*/  IABS R242, R20 ;  /* 0x0000001400f27213 */ /* 0x000fc40000000000 */
[--C-:B------:R-:W-:Y:S01]  /*14660*/  @!P2 IMAD.IADD R133, R133, 0x1, -R3.reuse ;  /* 0x000000018585a824 */ /* 0x100fe200078e0a03 */
[----:B------:R-:W-:Y:S01]  /*14670*/  ISETP.GT.U32.AND P0, PT, R3, R132, PT ;  /* 0x000000840300720c */ /* 0x000fe20003f04070 */
[----:B------:R-:W-:Y:S01]  /*14680*/  IMAD.HI.U32 R141, R5, R136, RZ ;  /* 0x00000088058d7227 */ /* 0x000fe200078e00ff */
[----:B------:R-:W-:Y:S01]  /*14690*/  IADD3 R142, -R142, RZ, RZ ;  /* 0x000000ff8e8e7210 */ /* 0x000fe20007ffe1ff */
[----:B------:R3:W-:Y:S01]  /*146a0*/  STL [R1+0x494c], R6 ;  /* 0x00494c0601007387 */ /* 0x0007e20000100800 */
[C---:B------:R-:W-:Y:S01]  /*146b0*/  ISETP.GT.U32.AND P2, PT, R3.reuse, R133, PT ;  /* 0x000000850300720c */ /* 0x040fe20003f44070 */
[----:B------:R-:W-:Y:S02]  /*146c0*/  @!P5 IMAD.IADD R134, R134, 0x1, -R3 ;  /* 0x000000018686d824 */ /* 0x000fe400078e0a03 */
[----:B------:R-:W-:Y:S02]  /*146d0*/  IMAD.MOV R141, RZ, RZ, -R141 ;  /* 0x000000ffff8d7224 */ /* 0x000fe400078e0a8d */
[C---:B------:R-:W-:Y:S01]  /*146e0*/  IMAD R135, R3.reuse, R142, R135 ;  /* 0x0000008e03877224 */ /* 0x040fe200078e0287 */
[----:B------:R-:W-:Y:S01]  /*146f0*/  ISETP.GT.U32.AND P5, PT, R3, R134, PT ;  /* 0x000000860300720c */ /* 0x000fe20003fa4070 */
[----:B-1----:R-:W-:-:S02]  /*14700*/  VIADD R2, R10, 0x18d ;  /* 0x0000018d0a027836 */ /* 0x002fc40000000000 */
[C---:B------:R-:W-:Y:S01]  /*14710*/  IMAD R136, R3.reuse, R141, R136 ;  /* 0x0000008d03887224 */ /* 0x040fe200078e0288 */
[----:B------:R-:W-:Y:S01]  /*14720*/  @!P0 IADD3 R132, R132, -R3, RZ ;  /* 0x8000000384848210 */ /* 0x000fe20007ffe0ff */
[C---:B------:R-:W-:Y:S01]  /*14730*/  IMAD R137, R3.reuse, R140, R137 ;  /* 0x0000008c03897224 */ /* 0x040fe200078e0289 */
[----:B------:R-:W-:Y:S01]  /*14740*/  ISETP.GT.U32.AND P0, PT, R3, R135, PT ;  /* 0x000000870300720c */ /* 0x000fe20003f04070 */
[----:B------:R-:W-:Y:S01]  /*14750*/  @!P2 IMAD.IADD R133, R133, 0x1, -R3 ;  /* 0x000000018585a824 */ /* 0x000fe200078e0a03 */
[----:B------:R-:W-:Y:S01]  /*14760*/  IABS R138, R2 ;  /* 0x00000002008a7213 */ /* 0x000fe20000000000 */
[C---:B--2---:R-:W-:Y:S01]  /*14770*/  VIADD R7, R10.reuse, 0x18f ;  /* 0x0000018f0a077836 */ /* 0x044fe20000000000 */
[----:B------:R-:W-:Y:S01]  /*14780*/  ISETP.GT.U32.AND P2, PT, R3, R136, PT ;  /* 0x000000880300720c */ /* 0x000fe20003f44070 */
[----:B------:R1:W-:Y:S01]  /*14790*/  STL [R1+0x4950], R2 ;  /* 0x0049500201007387 */ /* 0x0003e20000100800 */
[----:B---3--:R-:W-:Y:S01]  /*147a0*/  IADD3 R6, R10, 0x190, RZ ;  /* 0x000001900a067810 */ /* 0x008fe20007ffe0ff */
[----:B------:R-:W-:Y:S01]  /*147b0*/  IMAD.HI.U32 R139, R5, R138, RZ ;  /* 0x0000008a058b7227 */ /* 0x000fe200078e00ff */
[----:B------:R-:W-:Y:S01]  /*147c0*/  @!P5 IADD3 R134, R134, -R3, RZ ;  /* 0x800000038686d210 */ /* 0x000fe20007ffe0ff */
[----:B------:R2:W-:Y:S01]  /*147d0*/  STL [R1+0x4948], R8 ;  /* 0x0049480801007387 */ /* 0x0005e20000100800 */
[----:B------:R-:W-:Y:S01]  /*147e0*/  ISETP.GT.U32.AND P5, PT, R3, R137, PT ;  /* 0x000000890300720c */ /* 0x000fe20003fa4070 */
[----:B------:R-:W-:Y:S01]  /*147f0*/  IMAD.MOV R139, RZ, RZ, -R139 ;  /* 0x000000ffff8b7224 */ /* 0x000fe200078e0a8b */
[----:B------:R-:W-:Y:S01]  /*14800*/  IABS R140, R7 ;  /* 0x00000007008c7213 */ /* 0x000fe20000000000 */
[--C-:B------:R-:W-:Y:S01]  /*14810*/  @!P0 IMAD.IADD R135, R135, 0x1, -R3.reuse ;  /* 0x0000000187878824 */ /* 0x100fe200078e0a03 */
[----:B------:R-:W-:Y:S01]  /*14820*/  IABS R141, R6 ;  /* 0x00000006008d7213 */ /* 0x000fe20000000000 */
[C---:B------:R-:W-:Y:S01]  /*14830*/  IMAD R138, R3.reuse, R139, R138 ;  /* 0x0000008b038a7224 */ /* 0x040fe200078e028a */
[----:B------:R-:W-:Y:S01]  /*14840*/  IABS R139, R8 ;  /* 0x00000008008b7213 */ /* 0x000fe20000000000 */
[----:B------:R-:W-:Y:S01]  /*14850*/  @!P2 IMAD.IADD R136, R136, 0x1, -R3 ;  /* 0x000000018888a824 */ /* 0x000fe200078e0a03 */
[----:B------:R-:W-:Y:S01]  /*14860*/  ISETP.GT.U32.AND P0, PT, R3, R135, PT ;  /* 0x000000870300720c */ /* 0x000fe20003f04070 */
[----:B------:R-:W-:Y:S01]  /*14870*/  IMAD.HI.U32 R145, R5, R140, RZ ;  /* 0x0000008c05917227 */ /* 0x000fe200078e00ff */
[----:B------:R-:W-:Y:S02]  /*14880*/  STL [R1+0x4954], R7 ;  /* 0x0049540701007387 */ /* 0x000fe40000100800 */
[----:B------:R-:W-:Y:S01]  /*14890*/  ISETP.GT.U32.AND P2, PT, R3, R136, PT ;  /* 0x000000880300720c */ /* 0x000fe20003f44070 */
[----:B------:R-:W-:Y:S01]  /*148a0*/  IMAD.HI.U32 R146, R5, R139, RZ ;  /* 0x0000008b05927227 */ /* 0x000fe200078e00ff */
[----:B------:R-:W-:Y:S01]  /*148b0*/  @!P5 IADD3 R137, R137, -R3, RZ ;  /* 0x800000038989d210 */ /* 0x000fe20007ffe0ff */
[----:B------:R-:W-:Y:S02]  /*148c0*/  STL [R1+0x4958], R6 ;  /* 0x0049580601007387 */ /* 0x000fe40000100800 */
[----:B------:R-:W-:Y:S01]  /*148d0*/  IMAD.MOV R146, RZ, RZ, -R146 ;  /* 0x000000ffff927224 */ /* 0x000fe200078e0a92 */
[----:B------:R-:W-:Y:S01]  /*148e0*/  ISETP.GT.U32.AND P5, PT, R3, R137, PT ;  /* 0x000000890300720c */ /* 0x000fe20003fa4070 */
[----:B------:R-:W-:-:S02]  /*148f0*/  IMAD.MOV R145, RZ, RZ, -R145 ;  /* 0x000000ffff917224 */ /* 0x000fc400078e0a91 */
[-C--:B------:R-:W-:Y:S01]  /*14900*/  @!P0 IADD3 R135, R135, -R3.reuse, RZ ;  /* 0x8000000387878210 */ /* 0x080fe20007ffe0ff */
[C---:B------:R-:W-:Y:S01]  /*14910*/  IMAD R139, R3.reuse, R146, R139 ;  /* 0x00000092038b7224 */ /* 0x040fe200078e028b */
[C---:B------:R-:W-:Y:S01]  /*14920*/  ISETP.GT.U32.AND P0, PT, R3.reuse, R138, PT ;  /* 0x0000008a0300720c */ /* 0x040fe20003f04070 */
[----:B-1----:R-:W-:Y:S01]  /*14930*/  VIADD R2, R10, 0x191 ;  /* 0x000001910a027836 */ /* 0x002fe20000000000 */
[----:B------:R-:W-:Y:S01]  /*14940*/  @!P2 IADD3 R136, R136, -R3, RZ ;  /* 0x800000038888a210 */ /* 0x000fe20007ffe0ff */
[C---:B------:R-:W-:Y:S01]  /*14950*/  IMAD R140, R3.reuse, R145, R140 ;  /* 0x00000091038c7224 */ /* 0x040fe200078e028c */
[----:B------:R-:W-:Y:S01]  /*14960*/  ISETP.GT.U32.AND P2, PT, R3, R139, PT ;  /* 0x0000008b0300720c */ /* 0x000fe20003f44070 */
[----:B------:R-:W-:Y:S01]  /*14970*/  IMAD.HI.U32 R144, R5, R141, RZ ;  /* 0x0000008d05907227 */ /* 0x000fe200078e00ff */
[----:B------:R-:W-:Y:S01]  /*14980*/  IABS R142, R2 ;  /* 0x00000002008e7213 */ /* 0x000fe20000000000 */
[----:B------:R1:W-:Y:S01]  /*14990*/  STL [R1+0x4960], R2 ;  /* 0x0049600201007387 */ /* 0x0003e20000100800 */
[----:B------:R-:W-:Y:S01]  /*149a0*/  @!P5 IADD3 R137, R137, -R3, RZ ;  /* 0x800000038989d210 */ /* 0x000fe20007ffe0ff */
[----:B--2---:R-:W-:Y:S01]  /*149b0*/  VIADD R8, R10, 0x192 ;  /* 0x000001920a087836 */ /* 0x004fe20000000000 */
[----:B------:R-:W-:Y:S01]  /*149c0*/  ISETP.GT.U32.AND P5, PT, R3, R140, PT ;  /* 0x0000008c0300720c */ /* 0x000fe20003fa4070 */
[----:B------:R-:W-:-:S03]  /*149d0*/  IMAD.HI.U32 R143, R5, R142, RZ ;  /* 0x0000008e058f7227 */ /* 0x000fc600078e00ff */
[----:B------:R2:W-:Y:S01]  /*149e0*/  STL [R1+0x495c], R8 ;  /* 0x00495c0801007387 */ /* 0x0005e20000100800 */
[--C-:B------:R-:W-:Y:S02]  /*149f0*/  @!P0 IMAD.IADD R138, R138, 0x1, -R3.reuse ;  /* 0x000000018a8a8824 */ /* 0x100fe400078e0a03 */
[----:B------:R-:W-:Y:S01]  /*14a00*/  @!P2 IMAD.IADD R139, R139, 0x1, -R3 ;  /* 0x000000018b8ba824 */ /* 0x000fe200078e0a03 */
[----:B-1----:R-:W-:Y:S01]  /*14a10*/  IADD3 R2, R10, 0x195, RZ ;  /* 0x000001950a027810 */ /* 0x002fe20007ffe0ff */
[----:B------:R-:W-:Y:S01]  /*14a20*/  IMAD.MOV R143, RZ, RZ, -R143 ;  /* 0x000000ffff8f7224 */ /* 0x000fe200078e0a8f */
[C---:B------:R-:W-:Y:S01]  /*14a30*/  ISETP.GT.U32.AND P0, PT, R3.reuse, R138, PT ;  /* 0x0000008a0300720c */ /* 0x040fe20003f04070 */
[----:B------:R-:W-:Y:S01]  /*14a40*/  IMAD.MOV R144, RZ, RZ, -R144 ;  /* 0x000000ffff907224 */ /* 0x000fe200078e0a90 */
[C---:B------:R-:W-:Y:S01]  /*14a50*/  ISETP.GT.U32.AND P2, PT, R3.reuse, R139, PT ;  /* 0x0000008b0300720c */ /* 0x040fe20003f44070 */
[C---:B------:R-:W-:Y:S01]  /*14a60*/  IMAD R142, R3.reuse, R143, R142 ;  /* 0x0000008f038e7224 */ /* 0x040fe200078e028e */
[----:B------:R-:W-:Y:S01]  /*14a70*/  IABS R143, R8 ;  /* 0x00000008008f7213 */ /* 0x000fe20000000000 */
[----:B------:R-:W-:Y:S01]  /*14a80*/  @!P5 IMAD.IADD R140, R140, 0x1, -R3 ;  /* 0x000000018c8cd824 */ /* 0x000fe200078e0a03 */
[----:B------:R-:W-:Y:S01]  /*14a90*/  IABS R146, R2 ;  /* 0x0000000200927213 */ /* 0x000fe20000000000 */
[----:B------:R-:W-:Y:S01]  /*14aa0*/  IMAD R141, R3, R144, R141 ;  /* 0x00000090038d7224 */ /* 0x000fe200078e028d */
[----:B--2---:R-:W-:Y:S01]  /*14ab0*/  IADD3 R8, R10, 0x1f8, RZ ;  /* 0x000001f80a087810 */ /* 0x004fe20007ffe0ff */
[----:B------:R-:W-:Y:S01]  /*14ac0*/  IMAD.HI.U32 R150, R5, R143, RZ ;  /* 0x0000008f05967227 */ /* 0x000fe200078e00ff */
[----:B------:R-:W-:-:S03]  /*14ad0*/  ISETP.GT.U32.AND P5, PT, R3, R140, PT ;  /* 0x0000008c0300720c */ /* 0x000fc60003fa4070 */
[----:B------:R-:W-:Y:S01]  /*14ae0*/  @!P0 IADD3 R138, R138, -R3, RZ ;  /* 0x800000038a8a8210 */ /* 0x000fe20007ffe0ff */
[----:B------:R-:W-:Y:S01]  /*14af0*/  IMAD.MOV R150, RZ, RZ, -R150 ;  /* 0x000000ffff967224 */ /* 0x000fe200078e0a96 */
[----:B------:R-:W-:Y:S01]  /*14b00*/  ISETP.GT.U32.AND P0, PT, R3, R141, PT ;  /* 0x0000008d0300720c */ /* 0x000fe20003f04070 */
[----:B------:R-:W-:Y:S01]  /*14b10*/  @!P2 IMAD.IADD R139, R139, 0x1, -R3 ;  /* 0x000000018b8ba824 */ /* 0x000fe200078e0a03 */
[C---:B------:R-:W-:Y:S01]  /*14b20*/  ISETP.GT.U32.AND P2, PT, R3.reuse, R142, PT ;  /* 0x0000008e0300720c */ /* 0x040fe20003f44070 */
[----:B------:R-:W-:Y:S01]  /*14b30*/  IMAD R143, R3, R150, R143 ;  /* 0x00000096038f7224 */ /* 0x000fe200078e028f */
[----:B------:R-:W-:Y:S01]  /*14b40*/  IABS R150, R9 ;  /* 0x0000000900967213 */ /* 0x000fe20000000000 */
[C---:B------:R-:W-:Y:S02]  /*14b50*/  VIADD R7, R10.reuse, 0x193 ;  /* 0x000001930a077836 */ /* 0x040fe40000000000 */
[----:B------:R-:W-:Y:S01]  /*14b60*/  VIADD R6, R10, 0x194 ;  /* 0x000001940a067836 */ /* 0x000fe20000000000 */
[----:B------:R-:W-:Y:S01]  /*14b70*/  @!P5 IADD3 R140, R140, -R3, RZ ;  /* 0x800000038c8cd210 */ /* 0x000fe20007ffe0ff */
[----:B------:R-:W-:Y:S01]  /*14b80*/  IMAD.HI.U32 R147, R5, R146, RZ ;  /* 0x0000009205937227 */ /* 0x000fe200078e00ff */
[----:B------:R-:W-:Y:S01]  /*14b90*/  ISETP.GT.U32.AND P5, PT, R3, R143, PT ;  /* 0x0000008f0300720c */ /* 0x000fe20003fa4070 */
[----:B------:R1:W-:Y:S01]  /*14ba0*/  STL [R1+0x4964], R7 ;  /* 0x0049640701007387 */ /* 0x0003e20000100800 */
[----:B------:R-:W-:Y:S01]  /*14bb0*/  IABS R144, R7 ;  /* 0x0000000700907213 */ /* 0x000fe20000000000 */
[----:B------:R-:W-:Y:S01]  /*14bc0*/  @!P0 IMAD.IADD R141, R141, 0x1, -R3 ;  /* 0x000000018d8d8824 */ /* 0x000fe200078e0a03 */
[----:B------:R-:W-:Y:S01]  /*14bd0*/  IABS R145, R6 ;  /* 0x0000000600917213 */ /* 0x000fe20000000000 */
[----:B------:R-:W-:Y:S01]  /*14be0*/  IMAD.MOV R147, RZ, RZ, -R147 ;  /* 0x000000ffff937224 */ /* 0x000fe200078e0a93 */
[----:B------:R-:W-:Y:S01]  /*14bf0*/  @!P2 IADD3 R142, R142, -R3, RZ ;  /* 0x800000038e8ea210 */ /* 0x000fe20007ffe0ff */
[----:B------:R-:W-:Y:S01]  /*14c00*/  IMAD.HI.U32 R149, R5, R144, RZ ;  /* 0x0000009005957227 */ /* 0x000fe200078e00ff */
[C---:B------:R-:W-:Y:S01]  /*14c10*/  ISETP.GT.U32.AND P0, PT, R3.reuse, R141, PT ;  /* 0x0000008d0300720c */ /* 0x040fe20003f04070 */
[----:B------:R2:W-:Y:S01]  /*14c20*/  STL [R1+0x4968], R6 ;  /* 0x0049680601007387 */ /* 0x0005e20000100800 */
[----:B------:R-:W-:Y:S01]  /*14c30*/  ISETP.GT.U32.AND P2, PT, R3, R142, PT ;  /* 0x0000008e0300720c */ /* 0x000fe20003f44070 */
[----:B------:R-:W-:Y:S01]  /*14c40*/  IMAD.HI.U32 R148, R5, R145, RZ ;  /* 0x0000009105947227 */ /* 0x000fe200078e00ff */
[----:B------:R-:W-:Y:S01]  /*14c50*/  IADD3 R149, -R149, RZ, RZ ;  /* 0x000000ff95957210 */ /* 0x000fe20007ffe1ff */
[----:B------:R3:W-:Y:S02]  /*14c60*/  STL [R1+0x4974], R2 ;  /* 0x0049740201007387 */ /* 0x0007e40000100800 */
[----:B------:R-:W-:-:S02]  /*14c70*/  @!P5 IMAD.IADD R143, R143, 0x1, -R3 ;  /* 0x000000018f8fd824 */ /* 0x000fc400078e0a03 */
[----:B------:R-:W-:Y:S02]  /*14c80*/  IMAD.MOV R148, RZ, RZ, -R148 ;  /* 0x000000ffff947224 */ /* 0x000fe400078e0a94 */
[C---:B------:R-:W-:Y:S01]  /*14c90*/  IMAD R144, R3.reuse, R149, R144 ;  /* 0x0000009503907224 */ /* 0x040fe200078e0290 */
[C---:B------:R-:W-:Y:S01]  /*14ca0*/  ISETP.GT.U32.AND P5, PT, R3.reuse, R143, PT ;  /* 0x0000008f0300720c */ /* 0x040fe20003fa4070 */
[----:B------:R-:W-:Y:S02]  /*14cb0*/  IMAD R145, R3, R148, R145 ;  /* 0x0000009403917224 */ /* 0x000fe400078e0291 */
[----:B------:R-:W-:Y:S01]  /*14cc0*/  @!P0 IMAD.IADD R141, R141, 0x1, -R3 ;  /* 0x000000018d8d8824 */ /* 0x000fe200078e0a03 */
[C---:B------:R-:W-:Y:S01]  /*14cd0*/  ISETP.GT.U32.AND P0, PT, R3.reuse, R144, PT ;  /* 0x000000900300720c */ /* 0x040fe20003f04070 */
[C---:B------:R-:W-:Y:S01]  /*14ce0*/  IMAD R146, R3.reuse, R147, R146 ;  /* 0x0000009303927224 */ /* 0x040fe200078e0292 */
[----:B------:R-:W-:Y:S01]  /*14cf0*/  @!P2 IADD3 R142, R142, -R3, RZ ;  /* 0x800000038e8ea210 */ /* 0x000fe20007ffe0ff */
[C---:B-1----:R-:W-:Y:S01]  /*14d00*/  VIADD R7, R10.reuse, 0x196 ;  /* 0x000001960a077836 */ /* 0x042fe20000000000 */
[----:B------:R-:W-:Y:S01]  /*14d10*/  ISETP.GT.U32.AND P2, PT, R3, R145, PT ;  /* 0x000000910300720c */ /* 0x000fe20003f44070 */
[----:B--2---:R-:W-:-:S02]  /*14d20*/  VIADD R6, R10, 0x197 ;  /* 0x000001970a067836 */ /* 0x004fc40000000000 */
[----:B---3--:R-:W-:Y:S01]  /*14d30*/  VIADD R2, R10, 0x198 ;  /* 0x000001980a027836 */ /* 0x008fe20000000000 */
[----:B------:R-:W-:Y:S01]  /*14d40*/  IABS R147, R7 ;  /* 0x0000000700937213 */ /* 0x000fe20000000000 */
[----:B------:R-:W-:Y:S01]  /*14d50*/  @!P5 IMAD.IADD R143, R143, 0x1, -R3 ;  /* 0x000000018f8fd824 */ /* 0x000fe200078e0a03 */
[----:B------:R-:W-:Y:S01]  /*14d60*/  ISETP.GT.U32.AND P5, PT, R3, R146, PT ;  /* 0x000000920300720c */ /* 0x000fe20003fa4070 */
[C---:B------:R-:W-:Y:S01]  /*14d70*/  IMAD.HI.U32 R151, R5.reuse, R150, RZ ;  /* 0x0000009605977227 */ /* 0x040fe200078e00ff */
[----:B------:R-:W-:Y:S01]  /*14d80*/  IABS R148, R6 ;  /* 0x0000000600947213 */ /* 0x000fe20000000000 */
[----:B------:R-:W-:Y:S01]  /*14d90*/  STL [R1+0x496c], R7 ;  /* 0x00496c0701007387 */ /* 0x000fe20000100800 */
[----:B------:R-:W-:Y:S01]  /*14da0*/  @!P0 IADD3 R144, R144, -R3, RZ ;  /* 0x8000000390908210 */ /* 0x000fe20007ffe0ff */
[----:B------:R-:W-:Y:S01]  /*14db0*/  IMAD.HI.U32 R154, R5, R147, RZ ;  /* 0x00000093059a7227 */ /* 0x000fe200078e00ff */
[----:B------:R-:W-:Y:S01]  /*14dc0*/  IABS R149, R2 ;  /* 0x0000000200957213 */ /* 0x000fe20000000000 */
[----:B------:R-:W-:Y:S01]  /*14dd0*/  STL [R1+0x4970], R6 ;  /* 0x0049700601007387 */ /* 0x000fe20000100800 */
[----:B------:R-:W-:Y:S01]  /*14de0*/  @!P2 IADD3 R145, R145, -R3, RZ ;  /* 0x800000039191a210 */ /* 0x000fe20007ffe0ff */
[----:B------:R-:W-:Y:S01]  /*14df0*/  IMAD.HI.U32 R153, R5, R148, RZ ;  /* 0x0000009405997227 */ /* 0x000fe200078e00ff */
[C---:B------:R-:W-:Y:S01]  /*14e00*/  ISETP.GT.U32.AND P0, PT, R3.reuse, R144, PT ;  /* 0x000000900300720c */ /* 0x040fe20003f04070 */
[----:B------:R1:W-:Y:S01]  /*14e10*/  STL [R1+0x4978], R2 ;  /* 0x0049780201007387 */ /* 0x0003e20000100800 */
[C---:B------:R-:W-:Y:S01]  /*14e20*/  ISETP.GT.U32.AND P2, PT, R3.reuse, R145, PT ;  /* 0x000000910300720c */ /* 0x040fe20003f44070 */
[----:B------:R-:W-:Y:S01]  /*14e30*/  IMAD.MOV R154, RZ, RZ, -R154 ;  /* 0x000000ffff9a7224 */ /* 0x000fe200078e0a9a */
[----:B------:R-:W-:Y:S01]  /*14e40*/  @!P5 IADD3 R146, R146, -R3, RZ ;  /* 0x800000039292d210 */ /* 0x000fe20007ffe0ff */
[----:B------:R-:W-:Y:S01]  /*14e50*/  IMAD.MOV R153, RZ, RZ, -R153 ;  /* 0x000000ffff997224 */ /* 0x000fe200078e0a99 */
[----:B------:R-:W-:Y:S01]  /*14e60*/  STL [R1+0x4980], R9 ;  /* 0x0049800901007387 */ /* 0x000fe20000100800 */
[C---:B------:R-:W-:Y:S01]  /*14e70*/  IMAD R147, R3.reuse, R154, R147 ;  /* 0x0000009a03937224 */ /* 0x040fe200078e0293 */
[----:B------:R-:W-:Y:S01]  /*14e80*/  ISETP.GT.U32.AND P5, PT, R3, R146, PT ;  /* 0x000000920300720c */ /* 0x000fe20003fa4070 */
[----:B------:R-:W-:Y:S01]  /*14e90*/  IMAD.HI.U32 R152, R5, R149, RZ ;  /* 0x0000009505987227 */ /* 0x000fe200078e00ff */
[----:B------:R-:W-:Y:S01]  /*14ea0*/  IABS R154, R106 ;  /* 0x0000006a009a7213 */ /* 0x000fe20000000000 */
[----:B------:R-:W-:Y:S02]  /*14eb0*/  STL [R1+0x497c], R109 ;  /* 0x00497c6d01007387 */ /* 0x000fe40000100800 */
[C---:B------:R-:W-:Y:S01]  /*14ec0*/  IMAD R148, R3.reuse, R153, R148 ;  /* 0x0000009903947224 */ /* 0x040fe200078e0294 */
[----:B------:R-:W-:Y:S01]  /*14ed0*/  IABS R153, R107 ;  /* 0x0000006b00997213 */ /* 0x000fe20000000000 */
[--C-:B------:R-:W-:Y:S01]  /*14ee0*/  @!P0 IMAD.IADD R144, R144, 0x1, -R3.reuse ;  /* 0x0000000190908824 */ /* 0x100fe200078e0a03 */
[----:B------:R-:W-:Y:S01]  /*14ef0*/  ISETP.GT.U32.AND P0, PT, R3, R147, PT ;  /* 0x000000930300720c */ /* 0x000fe20003f04070 */
[----:B------:R-:W-:Y:S01]  /*14f00*/  IMAD.MOV R152, RZ, RZ, -R152 ;  /* 0x000000ffff987224 */ /* 0x000fe200078e0a98 */
[----:B------:R-:W-:Y:S01]  /*14f10*/  STL [R1+0x4984], R108 ;  /* 0x0049846c01007387 */ /* 0x000fe20000100800 */
[----:B------:R-:W-:Y:S01]  /*14f20*/  @!P2 IMAD.IADD R145, R145, 0x1, -R3 ;  /* 0x000000019191a824 */ /* 0x000fe200078e0a03 */
[C---:B------:R-:W-:Y:S01]  /*14f30*/  ISETP.GT.U32.AND P2, PT, R3.reuse, R148, PT ;  /* 0x000000940300720c */ /* 0x040fe20003f44070 */
[----:B------:R-:W-:Y:S01]  /*14f40*/  IMAD R149, R3, R152, R149 ;  /* 0x0000009803957224 */ /* 0x000fe200078e0295 */
[----:B------:R-:W-:Y:S01]  /*14f50*/  @!P5 IADD3 R146, R146, -R3, RZ ;  /* 0x800000039292d210 */ /* 0x000fe20007ffe0ff */
[----:B------:R-:W-:Y:S01]  /*14f60*/  IMAD.MOV R151, RZ, RZ, -R151 ;  /* 0x000000ffff977224 */ /* 0x000fe200078e0a97 */
[----:B------:R-:W-:Y:S01]  /*14f70*/  IABS R152, R108 ;  /* 0x0000006c00987213 */ /* 0x000fe20000000000 */
[----:B------:R-:W-:Y:S01]  /*14f80*/  IMAD.HI.U32 R155, R5, R153, RZ ;  /* 0x00000099059b7227 */ /* 0x000fe200078e00ff */
[----:B------:R-:W-:Y:S01]  /*14f90*/  ISETP.GT.U32.AND P5, PT, R3, R149, PT ;  /* 0x000000950300720c */ /* 0x000fe20003fa4070 */
[----:B------:R-:W-:Y:S02]  /*14fa0*/  STL [R1+0x4988], R107 ;  /* 0x0049886b01007387 */ /* 0x000fe40000100800 */
[--C-:B------:R-:W-:Y:S01]  /*14fb0*/  @!P0 IMAD.IADD R147, R147, 0x1, -R3.reuse ;  /* 0x0000000193938824 */ /* 0x100fe200078e0a03 */
[----:B------:R-:W-:Y:S01]  /*14fc0*/  IADD3 R155, -R155, RZ, RZ ;  /* 0x000000ff9b9b7210 */ /* 0x000fe20007ffe1ff */
[----:B------:R-:W-:Y:S01]  /*14fd0*/  IMAD R150, R3, R151, R150 ;  /* 0x0000009703967224 */ /* 0x000fe200078e0296 */
[----:B------:R-:W-:Y:S01]  /*14fe0*/  IABS R151, R109 ;  /* 0x0000006d00977213 */ /* 0x000fe20000000000 */
[----:B------:R-:W-:Y:S01]  /*14ff0*/  IMAD.HI.U32 R157, R5, R152, RZ ;  /* 0x00000098059d7227 */ /* 0x000fe200078e00ff */
[----:B------:R-:W-:Y:S01]  /*15000*/  @!P2 IADD3 R148, R148, -R3, RZ ;  /* 0x800000039494a210 */ /* 0x000fe20007ffe0ff */
[----:B------:R-:W-:Y:S01]  /*15010*/  STL [R1+0x4990], R106 ;  /* 0x0049906a01007387 */ /* 0x000fe20000100800 */
[----:B------:R-:W-:Y:S01]  /*15020*/  ISETP.GT.U32.AND P0, PT, R3, R147, PT ;  /* 0x000000930300720c */ /* 0x000fe20003f04070 */
[----:B------:R-:W-:Y:S01]  /*15030*/  IMAD.HI.U32 R158, R5, R151, RZ ;  /* 0x00000097059e7227 */ /* 0x000fe200078e00ff */
[----:B------:R-:W-:Y:S01]  /*15040*/  ISETP.GT.U32.AND P2, PT, R3, R148, PT ;  /* 0x000000940300720c */ /* 0x000fe20003f44070 */
[----:B------:R-:W-:Y:S02]  /*15050*/  STL [R1+0x498c], R105 ;  /* 0x00498c6901007387 */ /* 0x000fe40000100800 */
[----:B------:R-:W-:-:S02]  /*15060*/  @!P5 IMAD.IADD R149, R149, 0x1, -R3 ;  /* 0x000000019595d824 */ /* 0x000fc400078e0a03 */
[----:B------:R-:W-:Y:S01]  /*15070*/  IMAD.MOV R158, RZ, RZ, -R158 ;  /* 0x000000ffff9e7224 */ /* 0x000fe200078e0a9e */
[----:B------:R-:W-:Y:S01]  /*15080*/  STL [R1+0x4994], R104 ;  /* 0x0049946801007387 */ /* 0x000fe20000100800 */
[----:B------:R-:W-:Y:S01]  /*15090*/  IMAD.MOV R157, RZ, RZ, -R157 ;  /* 0x000000ffff9d7224 */ /* 0x000fe200078e0a9d */
[C---:B------:R-:W-:Y:S01]  /*150a0*/  ISETP.GT.U32.AND P5, PT, R3.reuse, R149, PT ;  /* 0x000000950300720c */ /* 0x040fe20003fa4070 */
[----:B------:R-:W-:Y:S01]  /*150b0*/  IMAD R151, R3, R158, R151 ;  /* 0x0000009e03977224 */ /* 0x000fe200078e0297 */
[----:B------:R-:W-:Y:S01]  /*150c0*/  IABS R158, R102 ;  /* 0x00000066009e7213 */ /* 0x000fe20000000000 */
[--C-:B------:R-:W-:Y:S01]  /*150d0*/  @!P0 IMAD.IADD R147, R147, 0x1, -R3.reuse ;  /* 0x0000000193938824 */ /* 0x100fe200078e0a03 */
[C---:B------:R-:W-:Y:S01]  /*150e0*/  ISETP.GT.U32.AND P0, PT, R3.reuse, R150, PT ;  /* 0x000000960300720c */ /* 0x040fe20003f04070 */
[--C-:B------:R-:W-:Y:S01]  /*150f0*/  @!P2 IMAD.IADD R148, R148, 0x1, -R3.reuse ;  /* 0x000000019494a824 */ /* 0x100fe200078e0a03 */
[C---:B------:R-:W-:Y:S01]  /*15100*/  ISETP.GT.U32.AND P2, PT, R3.reuse, R151, PT ;  /* 0x000000970300720c */ /* 0x040fe20003f44070 */
[----:B------:R-:W-:Y:S01]  /*15110*/  IMAD R152, R3, R157, R152 ;  /* 0x0000009d03987224 */ /* 0x000fe200078e0298 */
[----:B------:R-:W-:Y:S01]  /*15120*/  IABS R157, R103 ;  /* 0x00000067009d7213 */ /* 0x000fe20000000000 */
[----:B------:R-:W-:Y:S01]  /*15130*/  IMAD.HI.U32 R156, R5, R154, RZ ;  /* 0x0000009a059c7227 */ /* 0x000fe200078e00ff */
[----:B------:R-:W-:Y:S03]  /*15140*/  STL [R1+0x49a4], R103 ;  /* 0x0049a46701007387 */ /* 0x000fe60000100800 */
[----:B------:R-:W-:Y:S01]  /*15150*/  @!P5 IMAD.IADD R149, R149, 0x1, -R3 ;  /* 0x000000019595d824 */ /* 0x000fe200078e0a03 */
[C---:B------:R-:W-:Y:S01]  /*15160*/  ISETP.GT.U32.AND P5, PT, R3.reuse, R152, PT ;  /* 0x000000980300720c */ /* 0x040fe20003fa4070 */
[----:B------:R-:W-:Y:S01]  /*15170*/  IMAD R153, R3, R155, R153 ;  /* 0x0000009b03997224 */ /* 0x000fe200078e0299 */
[----:B------:R-:W-:Y:S01]  /*15180*/  IABS R155, R105 ;  /* 0x00000069009b7213 */ /* 0x000fe20000000000 */
[----:B------:R-:W-:Y:S01]  /*15190*/  IMAD.MOV R156, RZ, RZ, -R156 ;  /* 0x000000ffff9c7224 */ /* 0x000fe200078e0a9c */
[----:B------:R-:W-:Y:S01]  /*151a0*/  @!P0 IADD3 R150, R150, -R3, RZ ;  /* 0x8000000396968210 */ /* 0x000fe20007ffe0ff */
[----:B------:R-:W-:Y:S01]  /*151b0*/  @!P2 IMAD.IADD R151, R151, 0x1, -R3 ;  /* 0x000000019797a824 */ /* 0x000fe200078e0a03 */
[----:B------:R-:W-:Y:S01]  /*151c0*/  STL [R1+0x49b4], R102 ;  /* 0x0049b46601007387 */ /* 0x000fe20000100800 */
[----:B------:R-:W-:Y:S01]  /*151d0*/  IMAD.HI.U32 R162, R5, R155, RZ ;  /* 0x0000009b05a27227 */ /* 0x000fe200078e00ff */
[----:B------:R-:W-:-:S02]  /*151e0*/  ISETP.GT.U32.AND P0, PT, R3, R150, PT ;  /* 0x000000960300720c */ /* 0x000fc40003f04070 */
[C---:B------:R-:W-:Y:S01]  /*151f0*/  ISETP.GT.U32.AND P2, PT, R3.reuse, R151, PT ;  /* 0x000000970300720c */ /* 0x040fe20003f44070 */
[----:B------:R-:W-:Y:S01]  /*15200*/  IMAD R154, R3, R156, R154 ;  /* 0x0000009c039a7224 */ /* 0x000fe200078e029a */
[----:B------:R-:W-:Y:S01]  /*15210*/  IADD3 R162, -R162, RZ, RZ ;  /* 0x000000ffa2a27210 */ /* 0x000fe20007ffe1ff */
[----:B------:R-:W-:Y:S01]  /*15220*/  @!P5 IMAD.IADD R152, R152, 0x1, -R3 ;  /* 0x000000019898d824 */ /* 0x000fe200078e0a03 */
[----:B------:R-:W-:Y:S01]  /*15230*/  IABS R156, R104 ;  /* 0x00000068009c7213 */ /* 0x000fe20000000000 */
[----:B------:R-:W-:Y:S01]  /*15240*/  IMAD.HI.U32 R160, R5, R157, RZ ;  /* 0x0000009d05a07227 */ /* 0x000fe200078e00ff */
[----:B------:R-:W-:Y:S02]  /*15250*/  STL [R1+0x49a0], R101 ;  /* 0x0049a06501007387 */ /* 0x000fe40000100800 */
[C---:B------:R-:W-:Y:S01]  /*15260*/  ISETP.GT.U32.AND P5, PT, R3.reuse, R152, PT ;  /* 0x000000980300720c */ /* 0x040fe20003fa4070 */
[C---:B------:R-:W-:Y:S01]  /*15270*/  IMAD R155, R3.reuse, R162, R155 ;  /* 0x000000a2039b7224 */ /* 0x040fe200078e029b */
[----:B------:R-:W-:Y:S01]  /*15280*/  IADD3 R160, -R160, RZ, RZ ;  /* 0x000000ffa0a07210 */ /* 0x000fe20007ffe1ff */
[--C-:B------:R-:W-:Y:S01]  /*15290*/  @!P0 IMAD.IADD R150, R150, 0x1, -R3.reuse ;  /* 0x0000000196968824 */ /* 0x100fe200078e0a03 */
[----:B------:R-:W-:Y:S01]  /*152a0*/  ISETP.GT.U32.AND P0, PT, R3, R153, PT ;  /* 0x000000990300720c */ /* 0x000fe20003f04070 */
[----:B------:R-:W-:Y:S01]  /*152b0*/  @!P2 IMAD.IADD R151, R151, 0x1, -R3 ;  /* 0x000000019797a824 */ /* 0x000fe200078e0a03 */
[----:B------:R-:W-:Y:S01]  /*152c0*/  ISETP.GT.U32.AND P2, PT, R3, R154, PT ;  /* 0x0000009a0300720c */ /* 0x000fe20003f44070 */
[----:B------:R-:W-:Y:S01]  /*152d0*/  IMAD.HI.U32 R161, R5, R156, RZ ;  /* 0x0000009c05a17227 */ /* 0x000fe200078e00ff */
[----:B------:R-:W-:Y:S01]  /*152e0*/  IABS R162, R98 ;  /* 0x0000006200a27213 */ /* 0x000fe20000000000 */
[----:B------:R-:W-:Y:S02]  /*152f0*/  STL [R1+0x49b0], R100 ;  /* 0x0049b06401007387 */ /* 0x000fe40000100800 */
[----:B------:R-:W-:-:S02]  /*15300*/  IMAD.MOV R161, RZ, RZ, -R161 ;  /* 0x000000ffffa17224 */ /* 0x000fc400078e0aa1 */
[--C-:B------:R-:W-:Y:S01]  /*15310*/  @!P5 IMAD.IADD R152, R152, 0x1, -R3.reuse ;  /* 0x000000019898d824 */ /* 0x100fe200078e0a03 */
[C---:B------:R-:W-:Y:S01]  /*15320*/  ISETP.GT.U32.AND P5, PT, R3.reuse, R155, PT ;  /* 0x0000009b0300720c */ /* 0x040fe20003fa4070 */
[----:B------:R-:W-:Y:S01]  /*15330*/  IMAD R156, R3, R161, R156 ;  /* 0x000000a1039c7224 */ /* 0x000fe200078e029c */
[----:B------:R-:W-:Y:S01]  /*15340*/  IABS R161, R99 ;  /* 0x0000006300a17213 */ /* 0x000fe20000000000 */
[----:B------:R-:W-:Y:S01]  /*15350*/  @!P0 IMAD.IADD R153, R153, 0x1, -R3 ;  /* 0x0000000199998824 */ /* 0x000fe200078e0a03 */
[----:B------:R-:W-:Y:S01]  /*15360*/  STL [R1+0x49c0], R99 ;  /* 0x0049c06301007387 */ /* 0x000fe20000100800 */
[----:B------:R-:W-:Y:S01]  /*15370*/  @!P2 IADD3 R154, R154, -R3, RZ ;  /* 0x800000039a9aa210 */ /* 0x000fe20007ffe0ff */
[----:B------:R-:W-:Y:S01]  /*15380*/  IMAD R157, R3, R160, R157 ;  /* 0x000000a0039d7224 */ /* 0x000fe200078e029d */
[----:B------:R-:W-:Y:S01]  /*15390*/  IABS R160, R100 ;  /* 0x0000006400a07213 */ /* 0x000fe20000000000 */
[----:B------:R-:W-:Y:S01]  /*153a0*/  IMAD.HI.U32 R159, R5, R158, RZ ;  /* 0x0000009e059f7227 */ /* 0x000fe200078e00ff */
[C---:B------:R-:W-:Y:S01]  /*153b0*/  ISETP.GT.U32.AND P0, PT, R3.reuse, R153, PT ;  /* 0x000000990300720c */ /* 0x040fe20003f04070 */
[----:B------:R-:W-:Y:S01]  /*153c0*/  STL [R1+0x49c4], R98 ;  /* 0x0049c46201007387 */ /* 0x000fe20000100800 */
[----:B------:R-:W-:Y:S01]  /*153d0*/  ISETP.GT.U32.AND P2, PT, R3, R154, PT ;  /* 0x0000009a0300720c */ /* 0x000fe20003f44070 */
[----:B------:R-:W-:-:S02]  /*153e0*/  IMAD.MOV R159, RZ, RZ, -R159 ;  /* 0x000000ffff9f7224 */ /* 0x000fc400078e0a9f */
[--C-:B------:R-:W-:Y:S01]  /*153f0*/  @!P5 IMAD.IADD R155, R155, 0x1, -R3.reuse ;  /* 0x000000019b9bd824 */ /* 0x100fe200078e0a03 */
[----:B------:R-:W-:Y:S01]  /*15400*/  STL [R1+0x49bc], R97 ;  /* 0x0049bc6101007387 */ /* 0x000fe20000100800 */
[----:B------:R-:W-:Y:S01]  /*15410*/  IMAD R158, R3, R159, R158 ;  /* 0x0000009f039e7224 */ /* 0x000fe200078e029e */
[----:B------:R-:W-:Y:S01]  /*15420*/  IABS R159, R101 ;  /* 0x00000065009f7213 */ /* 0x000fe20000000000 */
[----:B------:R-:W-:Y:S01]  /*15430*/  IMAD.HI.U32 R165, R5, R160, RZ ;  /* 0x000000a005a57227 */ /* 0x000fe200078e00ff */
[----:B------:R-:W-:Y:S01]  /*15440*/  ISETP.GT.U32.AND P5, PT, R3, R155, PT ;  /* 0x0000009b0300720c */ /* 0x000fe20003fa4070 */
[----:B------:R-:W-:Y:S02]  /*15450*/  STL [R1+0x49c8], R96 ;  /* 0x0049c86001007387 */ /* 0x000fe40000100800 */
[----:B------:R-:W-:Y:S01]  /*15460*/  @!P0 IMAD.IADD R153, R153, 0x1, -R3 ;  /* 0x0000000199998824 */ /* 0x000fe200078e0a03 */
[----:B------:R-:W-:Y:S01]  /*15470*/  ISETP.GT.U32.AND P0, PT, R3, R156, PT ;  /* 0x0000009c0300720c */ /* 0x000fe20003f04070 */
[----:B------:R-:W-:Y:S01]  /*15480*/  IMAD.HI.U32 R166, R5, R159, RZ ;  /* 0x0000009f05a67227 */ /* 0x000fe200078e00ff */
[----:B------:R-:W-:Y:S01]  /*15490*/  @!P2 IADD3 R154, R154, -R3, RZ ;  /* 0x800000039a9aa210 */ /* 0x000fe20007ffe0ff */
[----:B------:R-:W-:Y:S01]  /*154a0*/  STL [R1+0x49cc], R95 ;  /* 0x0049cc5f01007387 */ /* 0x000fe20000100800 */
[----:B------:R-:W-:Y:S01]  /*154b0*/  ISETP.GT.U32.AND P2, PT, R3, R157, PT ;  /* 0x0000009d0300720c */ /* 0x000fe20003f44070 */
[----:B------:R-:W-:-:S02]  /*154c0*/  IMAD.MOV R166, RZ, RZ, -R166 ;  /* 0x000000ffffa67224 */ /* 0x000fc400078e0aa6 */
[----:B------:R-:W-:Y:S01]  /*154d0*/  IMAD.MOV R165, RZ, RZ, -R165 ;  /* 0x000000ffffa57224 */ /* 0x000fe200078e0aa5 */
[----:B------:R-:W-:Y:S01]  /*154e0*/  STL [R1+0x49ec], R94 ;  /* 0x0049ec5e01007387 */ /* 0x000fe20000100800 */
[----:B------:R-:W-:Y:S01]  /*154f0*/  @!P5 IMAD.IADD R155, R155, 0x1, -R3 ;  /* 0x000000019b9bd824 */ /* 0x000fe200078e0a03 */
[C---:B------:R-:W-:Y:S01]  /*15500*/  ISETP.GT.U32.AND P5, PT, R3.reuse, R158, PT ;  /* 0x0000009e0300720c */ /* 0x040fe20003fa4070 */
[----:B------:R-:W-:Y:S01]  /*15510*/  IMAD R159, R3, R166, R159 ;  /* 0x000000a6039f7224 */ /* 0x000fe200078e029f */
[----:B------:R-:W-:Y:S01]  /*15520*/  IABS R166, R94 ;  /* 0x0000005e00a67213 */ /* 0x000fe20000000000 */
[----:B------:R-:W-:Y:S01]  /*15530*/  IMAD.HI.U32 R164, R5, R161, RZ ;  /* 0x000000a105a47227 */ /* 0x000fe200078e00ff */
[----:B------:R-:W-:Y:S01]  /*15540*/  @!P0 IADD3 R156, R156, -R3, RZ ;  /* 0x800000039c9c8210 */ /* 0x000fe20007ffe0ff */
[----:B------:R-:W-:Y:S02]  /*15550*/  STL [R1+0x49e4], R93 ;  /* 0x0049e45d01007387 */ /* 0x000fe40000100800 */
[--C-:B------:R-:W-:Y:S01]  /*15560*/  @!P2 IMAD.IADD R157, R157, 0x1, -R3.reuse ;  /* 0x000000019d9da824 */ /* 0x100fe200078e0a03 */
[C---:B------:R-:W-:Y:S01]  /*15570*/  ISETP.GT.U32.AND P0, PT, R3.reuse, R156, PT ;  /* 0x0000009c0300720c */ /* 0x040fe20003f04070 */
[----:B------:R-:W-:Y:S01]  /*15580*/  IMAD R160, R3, R165, R160 ;  /* 0x000000a503a07224 */ /* 0x000fe200078e02a0 */
[----:B------:R-:W-:Y:S01]  /*15590*/  IADD3 R164, -R164, RZ, RZ ;  /* 0x000000ffa4a47210 */ /* 0x000fe20007ffe1ff */
[----:B------:R-:W-:Y:S01]  /*155a0*/  IMAD.HI.U32 R163, R5, R162, RZ ;  /* 0x000000a205a37227 */ /* 0x000fe200078e00ff */
[----:B------:R-:W-:Y:S01]  /*155b0*/  ISETP.GT.U32.AND P2, PT, R3, R157, PT ;  /* 0x0000009d0300720c */ /* 0x000fe20003f44070 */
[----:B------:R-:W-:Y:S01]  /*155c0*/  STL [R1+0x49e8], R92 ;  /* 0x0049e85c01007387 */ /* 0x000fe20000100800 */
[----:B------:R-:W-:Y:S01]  /*155d0*/  IABS R165, R95 ;  /* 0x0000005f00a57213 */ /* 0x000fe20000000000 */
[----:B------:R-:W-:-:S02]  /*155e0*/  @!P5 IMAD.IADD R158, R158, 0x1, -R3 ;  /* 0x000000019e9ed824 */ /* 0x000fc400078e0a03 */
[C---:B------:R-:W-:Y:S01]  /*155f0*/  IMAD R161, R3.reuse, R164, R161 ;  /* 0x000000a403a17224 */ /* 0x040fe200078e02a1 */
[----:B------:R-:W-:Y:S01]  /*15600*/  IABS R164, R96 ;  /* 0x0000006000a47213 */ /* 0x000fe20000000000 */
[----:B------:R-:W-:Y:S01]  /*15610*/  IMAD.MOV R163, RZ, RZ, -R163 ;  /* 0x000000ffffa37224 */ /* 0x000fe200078e0aa3 */
[C---:B------:R-:W-:Y:S01]  /*15620*/  ISETP.GT.U32.AND P5, PT, R3.reuse, R158, PT ;  /* 0x0000009e0300720c */ /* 0x040fe20003fa4070 */
[--C-:B------:R-:W-:Y:S01]  /*15630*/  @!P0 IMAD.IADD R156, R156, 0x1, -R3.reuse ;  /* 0x000000019c9c8824 */ /* 0x100fe200078e0a03 */
[C---:B------:R-:W-:Y:S01]  /*15640*/  ISETP.GT.U32.AND P0, PT, R3.reuse, R159, PT ;  /* 0x0000009f0300720c */ /* 0x040fe20003f04070 */
[----:B------:R-:W-:Y:S01]  /*15650*/  IMAD R162, R3, R163, R162 ;  /* 0x000000a303a27224 */ /* 0x000fe200078e02a2 */
[----:B------:R-:W-:Y:S01]  /*15660*/  IABS R163, R97 ;  /* 0x0000006100a37213 */ /* 0x000fe20000000000 */
[--C-:B------:R-:W-:Y:S01]  /*15670*/  @!P2 IMAD.IADD R157, R157, 0x1, -R3.reuse ;  /* 0x000000019d9da824 */ /* 0x100fe200078e0a03 */
[----:B------:R-:W-:Y:S01]  /*15680*/  ISETP.GT.U32.AND P2, PT, R3, R160, PT ;  /* 0x000000a00300720c */ /* 0x000fe20003f44070 */
[C---:B------:R-:W-:Y:S01]  /*15690*/  IMAD.HI.U32 R169, R5.reuse, R164, RZ ;  /* 0x000000a405a97227 */ /* 0x040fe200078e00ff */
[----:B------:R-:W-:Y:S03]  /*156a0*/  STL [R1+0x49f0], R91 ;  /* 0x0049f05b01007387 */ /* 0x000fe60000100800 */
[----:B------:R-:W-:Y:S01]  /*156b0*/  IMAD.HI.U32 R170, R5, R163, RZ ;  /* 0x000000a305aa7227 */ /* 0x000fe200078e00ff */
[----:B------:R-:W-:Y:S01]  /*156c0*/  IADD3 R169, -R169, RZ, RZ ;  /* 0x000000ffa9a97210 */ /* 0x000fe20007ffe1ff */
[----:B------:R-:W-:Y:S02]  /*156d0*/  STL [R1+0x4a00], R90 ;  /* 0x004a005a01007387 */ /* 0x000fe40000100800 */
[--C-:B------:R-:W-:Y:S01]  /*156e0*/  @!P5 IMAD.IADD R158, R158, 0x1, -R3.reuse ;  /* 0x000000019e9ed824 */ /* 0x100fe200078e0a03 */
[----:B------:R-:W-:Y:S01]  /*156f0*/  ISETP.GT.U32.AND P5, PT, R3, R161, PT ;  /* 0x000000a10300720c */ /* 0x000fe20003fa4070 */
[--C-:B------:R-:W-:Y:S01]  /*15700*/  @!P0 IMAD.IADD R159, R159, 0x1, -R3.reuse ;  /* 0x000000019f9f8824 */ /* 0x100fe200078e0a03 */
[----:B------:R-:W-:Y:S01]  /*15710*/  IADD3 R170, -R170, RZ, RZ ;  /* 0x000000ffaaaa7210 */ /* 0x000fe20007ffe1ff */
[----:B------:R-:W-:Y:S01]  /*15720*/  @!P2 IMAD.IADD R160, R160, 0x1, -R3 ;  /* 0x00000001a0a0a824 */ /* 0x000fe200078e0a03 */
[----:B------:R-:W-:Y:S01]  /*15730*/  STL [R1+0x49f4], R89 ;  /* 0x0049f45901007387 */ /* 0x000fe20000100800 */
[C---:B------:R-:W-:Y:S01]  /*15740*/  IMAD R164, R3.reuse, R169, R164 ;  /* 0x000000a903a47224 */ /* 0x040fe200078e02a4 */
[C---:B------:R-:W-:Y:S01]  /*15750*/  ISETP.GT.U32.AND P0, PT, R3.reuse, R159, PT ;  /* 0x0000009f0300720c */ /* 0x040fe20003f04070 */
[C---:B------:R-:W-:Y:S01]  /*15760*/  IMAD R163, R3.reuse, R170, R163 ;  /* 0x000000aa03a37224 */ /* 0x040fe200078e02a3 */
[----:B------:R-:W-:Y:S01]  /*15770*/  ISETP.GT.U32.AND P2, PT, R3, R160, PT ;  /* 0x000000a00300720c */ /* 0x000fe20003f44070 */
[----:B------:R-:W-:Y:S01]  /*15780*/  IMAD.HI.U32 R167, R5, R165, RZ ;  /* 0x000000a505a77227 */ /* 0x000fe200078e00ff */
[----:B------:R-:W-:Y:S01]  /*15790*/  IABS R169, R91 ;  /* 0x0000005b00a97213 */ /* 0x000fe20000000000 */
[----:B------:R-:W-:Y:S01]  /*157a0*/  STL [R1+0x49f8], R88 ;  /* 0x0049f85801007387 */ /* 0x000fe20000100800 */
[----:B------:R-:W-:Y:S01]  /*157b0*/  IABS R170, R90 ;  /* 0x0000005a00aa7213 */ /* 0x000fe20000000000 */
[----:B------:R-:W-:-:S02]  /*157c0*/  @!P5 IMAD.IADD R161, R161, 0x1, -R3 ;  /* 0x00000001a1a1d824 */ /* 0x000fc400078e0a03 */
[----:B------:R-:W-:Y:S01]  /*157d0*/  IMAD.HI.U32 R168, R5, R166, RZ ;  /* 0x000000a605a87227 */ /* 0x000fe200078e00ff */
[----:B------:R-:W-:Y:S02]  /*157e0*/  STL [R1+0x4a08], R87 ;  /* 0x004a085701007387 */ /* 0x000fe40000100800 */
[----:B------:R-:W-:Y:S01]  /*157f0*/  ISETP.GT.U32.AND P5, PT, R3, R161, PT ;  /* 0x000000a10300720c */ /* 0x000fe20003fa4070 */
[----:B------:R-:W-:Y:S01]  /*15800*/  IMAD.MOV R167, RZ, RZ, -R167 ;  /* 0x000000ffffa77224 */ /* 0x000fe200078e0aa7 */
[----:B------:R-:W-:Y:S01]  /*15810*/  @!P0 IADD3 R159, R159, -R3, RZ ;  /* 0x800000039f9f8210 */ /* 0x000fe20007ffe0ff */
[----:B------:R-:W-:Y:S01]  /*15820*/  @!P2 IMAD.IADD R160, R160, 0x1, -R3 ;  /* 0x00000001a0a0a824 */ /* 0x000fe200078e0a03 */
[C---:B------:R-:W-:Y:S01]  /*15830*/  ISETP.GT.U32.AND P0, PT, R3.reuse, R162, PT ;  /* 0x000000a20300720c */ /* 0x040fe20003f04070 */
[C---:B------:R-:W-:Y:S01]  /*15840*/  IMAD R165, R3.reuse, R167, R165 ;  /* 0x000000a703a57224 */ /* 0x040fe200078e02a5 */
[----:B------:R-:W-:Y:S01]  /*15850*/  ISETP.GT.U32.AND P2, PT, R3, R163, PT ;  /* 0x000000a30300720c */ /* 0x000fe20003f44070 */
[----:B------:R-:W-:Y:S01]  /*15860*/  IMAD.HI.U32 R172, R5, R169, RZ ;  /* 0x000000a905ac7227 */ /* 0x000fe200078e00ff */
[----:B------:R-:W-:Y:S01]  /*15870*/  IADD3 R168, -R168, RZ, RZ ;  /* 0x000000ffa8a87210 */ /* 0x000fe20007ffe1ff */
[----:B------:R-:W-:Y:S01]  /*15880*/  STL [R1+0x4a0c], R86 ;  /* 0x004a0c5601007387 */ /* 0x000fe20000100800 */
[----:B------:R-:W-:Y:S01]  /*15890*/  IABS R167, R93 ;  /* 0x0000005d00a77213 */ /* 0x000fe20000000000 */
[----:B------:R-:W-:-:S02]  /*158a0*/  IMAD.MOV R172, RZ, RZ, -R172 ;  /* 0x000000ffffac7224 */ /* 0x000fc400078e0aac */
[--C-:B------:R-:W-:Y:S01]  /*158b0*/  @!P5 IMAD.IADD R161, R161, 0x1, -R3.reuse ;  /* 0x00000001a1a1d824 */ /* 0x100fe200078e0a03 */
[C---:B------:R-:W-:Y:S01]  /*158c0*/  ISETP.GT.U32.AND P5, PT, R3.reuse, R164, PT ;  /* 0x000000a40300720c */ /* 0x040fe20003fa4070 */
[----:B------:R-:W-:Y:S01]  /*158d0*/  IMAD R166, R3, R168, R166 ;  /* 0x000000a803a67224 */ /* 0x000fe200078e02a6 */
[----:B------:R-:W-:Y:S01]  /*158e0*/  IABS R168, R92 ;  /* 0x0000005c00a87213 */ /* 0x000fe20000000000 */
[----:B------:R-:W-:Y:S01]  /*158f0*/  IMAD.HI.U32 R174, R5, R167, RZ ;  /* 0x000000a705ae7227 */ /* 0x000fe200078e00ff */
[----:B------:R-:W-:Y:S01]  /*15900*/  @!P0 IADD3 R162, R162, -R3, RZ ;  /* 0x80000003a2a28210 */ /* 0x000fe20007ffe0ff */
[----:B------:R-:W-:Y:S02]  /*15910*/  STL [R1+0x4a04], R85 ;  /* 0x004a045501007387 */ /* 0x000fe40000100800 */
[----:B------:R-:W-:Y:S01]  /*15920*/  @!P2 IMAD.IADD R163, R163, 0x1, -R3 ;  /* 0x00000001a3a3a824 */ /* 0x000fe200078e0a03 */
[----:B------:R-:W-:Y:S01]  /*15930*/  ISETP.GT.U32.AND P0, PT, R3, R162, PT ;  /* 0x000000a20300720c */ /* 0x000fe20003f04070 */
[----:B------:R-:W-:Y:S01]  /*15940*/  IMAD.MOV R174, RZ, RZ, -R174 ;  /* 0x000000ffffae7224 */ /* 0x000fe200078e0aae */
[----:B------:R-:W-:Y:S01]  /*15950*/  STL [R1+0x4a1c], R84 ;  /* 0x004a1c5401007387 */ /* 0x000fe20000100800 */
[----:B------:R-:W-:Y:S01]  /*15960*/  IMAD.HI.U32 R173, R5, R168, RZ ;  /* 0x000000a805ad7227 */ /* 0x000fe200078e00ff */
[----:B------:R-:W-:-:S02]  /*15970*/  ISETP.GT.U32.AND P2, PT, R3, R163, PT ;  /* 0x000000a30300720c */ /* 0x000fc40003f44070 */
[----:B------:R-:W-:Y:S01]  /*15980*/  @!P5 IADD3 R164, R164, -R3, RZ ;  /* 0x80000003a4a4d210 */ /* 0x000fe20007ffe0ff */
[C---:B------:R-:W-:Y:S01]  /*15990*/  IMAD R167, R3.reuse, R174, R167 ;  /* 0x000000ae03a77224 */ /* 0x040fe200078e02a7 */
[----:B------:R-:W-:Y:S01]  /*159a0*/  IABS R174, R86 ;  /* 0x0000005600ae7213 */ /* 0x000fe20000000000 */
[----:B------:R-:W-:Y:S01]  /*159b0*/  IMAD.MOV R173, RZ, RZ, -R173 ;  /* 0x000000ffffad7224 */ /* 0x000fe200078e0aad */
[----:B------:R-:W-:Y:S01]  /*159c0*/  ISETP.GT.U32.AND P5, PT, R3, R164, PT ;  /* 0x000000a40300720c */ /* 0x000fe20003fa4070 */
[----:B------:R-:W-:Y:S01]  /*159d0*/  IMAD.HI.U32 R171, R5, R170, RZ ;  /* 0x000000aa05ab7227 */ /* 0x000fe200078e00ff */
[----:B------:R-:W-:Y:S03]  /*159e0*/  STL [R1+0x4a20], R83 ;  /* 0x004a205301007387 */ /* 0x000fe60000100800 */
[----:B------:R-:W-:Y:S01]  /*159f0*/  @!P0 IMAD.IADD R162, R162, 0x1, -R3 ;  /* 0x00000001a2a28824 */ /* 0x000fe200078e0a03 */
[C---:B------:R-:W-:Y:S01]  /*15a00*/  ISETP.GT.U32.AND P0, PT, R3.reuse, R165, PT ;  /* 0x000000a50300720c */ /* 0x040fe20003f04070 */
[----:B------:R-:W-:Y:S01]  /*15a10*/  IMAD R168, R3, R173, R168 ;  /* 0x000000ad03a87224 */ /* 0x000fe200078e02a8 */
[----:B------:R-:W-:Y:S01]  /*15a20*/  @!P2 IADD3 R163, R163, -R3, RZ ;  /* 0x80000003a3a3a210 */ /* 0x000fe20007ffe0ff */
[C---:B------:R-:W-:Y:S01]  /*15a30*/  IMAD R169, R3.reuse, R172, R169 ;  /* 0x000000ac03a97224 */ /* 0x040fe200078e02a9 */
[----:B------:R-:W-:Y:S01]  /*15a40*/  ISETP.GT.U32.AND P2, PT, R3, R166, PT ;  /* 0x000000a60300720c */ /* 0x000fe20003f44070 */
[----:B------:R-:W-:Y:S01]  /*15a50*/  IMAD.HI.U32 R175, R5, R174, RZ ;  /* 0x000000ae05af7227 */ /* 0x000fe200078e00ff */
[----:B------:R-:W-:Y:S01]  /*15a60*/  IADD3 R171, -R171, RZ, RZ ;  /* 0x000000ffabab7210 */ /* 0x000fe20007ffe1ff */
[----:B------:R-:W-:Y:S01]  /*15a70*/  STL [R1+0x4a30], R82 ;  /* 0x004a305201007387 */ /* 0x000fe20000100800 */
[----:B------:R-:W-:Y:S01]  /*15a80*/  IABS R172, R88 ;  /* 0x0000005800ac7213 */ /* 0x000fe20000000000 */
[--C-:B------:R-:W-:Y:S01]  /*15a90*/  @!P5 IMAD.IADD R164, R164, 0x1, -R3.reuse ;  /* 0x00000001a4a4d824 */ /* 0x100fe200078e0a03 */
[C---:B------:R-:W-:Y:S01]  /*15aa0*/  ISETP.GT.U32.AND P5, PT, R3.reuse, R167, PT ;  /* 0x000000a70300720c */ /* 0x040fe20003fa4070 */
[----:B------:R-:W-:Y:S01]  /*15ab0*/  IMAD R170, R3, R171, R170 ;  /* 0x000000ab03aa7224 */ /* 0x000fe200078e02aa */
[----:B------:R-:W-:Y:S01]  /*15ac0*/  IABS R171, R89 ;  /* 0x0000005900ab7213 */ /* 0x000fe20000000000 */
[--C-:B------:R-:W-:Y:S01]  /*15ad0*/  @!P0 IMAD.IADD R165, R165, 0x1, -R3.reuse ;  /* 0x00000001a5a58824 */ /* 0x100fe200078e0a03 */
[----:B------:R-:W-:Y:S01]  /*15ae0*/  IABS R173, R87 ;  /* 0x0000005700ad7213 */ /* 0x000fe20000000000 */
[----:B------:R-:W-:Y:S01]  /*15af0*/  IMAD.HI.U32 R177, R5, R172, RZ ;  /* 0x000000ac05b17227 */ /* 0x000fe200078e00ff */
[----:B------:R-:W-:Y:S01]  /*15b00*/  IADD3 R175, -R175, RZ, RZ ;  /* 0x000000ffafaf7210 */ /* 0x000fe20007ffe1ff */
[----:B------:R-:W-:Y:S01]  /*15b10*/  STL [R1+0x4a24], R81 ;  /* 0x004a245101007387 */ /* 0x000fe20000100800 */
[----:B------:R-:W-:Y:S01]  /*15b20*/  @!P2 IADD3 R166, R166, -R3, RZ ;  /* 0x80000003a6a6a210 */ /* 0x000fe20007ffe0ff */
[----:B------:R-:W-:Y:S01]  /*15b30*/  IMAD.HI.U32 R178, R5, R171, RZ ;  /* 0x000000ab05b27227 */ /* 0x000fe200078e00ff */
[C---:B------:R-:W-:Y:S01]  /*15b40*/  ISETP.GT.U32.AND P0, PT, R3.reuse, R165, PT ;  /* 0x000000a50300720c */ /* 0x040fe20003f04070 */
[----:B------:R-:W-:Y:S01]  /*15b50*/  STL [R1+0x4a34], R80 ;  /* 0x004a345001007387 */ /* 0x000fe20000100800 */
[----:B------:R-:W-:Y:S01]  /*15b60*/  ISETP.GT.U32.AND P2, PT, R3, R166, PT ;  /* 0x000000a60300720c */ /* 0x000fe20003f44070 */
[----:B------:R-:W-:Y:S01]  /*15b70*/  @!P5 IMAD.IADD R167, R167, 0x1, -R3 ;  /* 0x00000001a7a7d824 */ /* 0x000fe200078e0a03 */
[----:B------:R-:W-:Y:S01]  /*15b80*/  IADD3 R178, -R178, RZ, RZ ;  /* 0x000000ffb2b27210 */ /* 0x000fe20007ffe1ff */
[----:B------:R-:W-:Y:S01]  /*15b90*/  IMAD.MOV R177, RZ, RZ, -R177 ;  /* 0x000000ffffb17224 */ /* 0x000fe200078e0ab1 */
[----:B------:R-:W-:Y:S01]  /*15ba0*/  STL [R1+0x4a38], R79 ;  /* 0x004a384f01007387 */ /* 0x000fe20000100800 */
[----:B------:R-:W-:Y:S01]  /*15bb0*/  IMAD.HI.U32 R176, R5, R173, RZ ;  /* 0x000000ad05b07227 */ /* 0x000fe200078e00ff */
[----:B------:R-:W-:-:S02]  /*15bc0*/  ISETP.GT.U32.AND P5, PT, R3, R167, PT ;  /* 0x000000a70300720c */ /* 0x000fc40003fa4070 */
[----:B------:R-:W-:Y:S01]  /*15bd0*/  STL [R1+0x4a4c], R78 ;  /* 0x004a4c4e01007387 */ /* 0x000fe20000100800 */
        /* <DEDUP_REMOVED lines=8> */
[----:B------:R-:W-:Y:S01]  /*15c60*/  IMAD.MOV R176, RZ, RZ, -R176 ;  /* 0x000000ffffb07224 */ /* 0x000fe200078e0ab0 */
[----:B------:R-:W-:Y:S01]  /*15c70*/  STL [R1+0x4a3c], R77 ;  /* 0x004a3c4d01007387 */ /* 0x000fe20000100800 */
[----:B------:R-:W-:Y:S01]  /*15c80*/  @!P5 IMAD.IADD R167, R167, 0x1, -R3 ;  /* 0x00000001a7a7d824 */ /* 0x000fe200078e0a03 */
[C---:B------:R-:W-:Y:S01]  /*15c90*/  ISETP.GT.U32.AND P5, PT, R3.reuse, R170, PT ;  /* 0x000000aa0300720c */ /* 0x040fe20003fa4070 */
[C---:B------:R-:W-:Y:S01]  /*15ca0*/  IMAD R173, R3.reuse, R176, R173 ;  /* 0x000000b003ad7224 */ /* 0x040fe200078e02ad */
[----:B------:R-:W-:Y:S01]  /*15cb0*/  IABS R176, R84 ;  /* 0x0000005400b07213 */ /* 0x000fe20000000000 */
[----:B------:R-:W-:Y:S01]  /*15cc0*/  IMAD R174, R3, R175, R174 ;  /* 0x000000af03ae7224 */ /* 0x000fe200078e02ae */
[----:B------:R-:W-:Y:S01]  /*15cd0*/  IABS R175, R85 ;  /* 0x0000005500af7213 */ /* 0x000fe20000000000 */
[----:B------:R-:W-:Y:S01]  /*15ce0*/  IMAD.HI.U32 R179, R5, R178, RZ ;  /* 0x000000b205b37227 */ /* 0x000fe200078e00ff */
[----:B------:R-:W-:Y:S01]  /*15cf0*/  @!P0 IADD3 R168, R168, -R3, RZ ;  /* 0x80000003a8a88210 */ /* 0x000fe20007ffe0ff */
[----:B------:R-:W-:Y:S02]  /*15d00*/  STL [R1+0x4a48], R76 ;  /* 0x004a484c01007387 */ /* 0x000fe40000100800 */
[----:B------:R-:W-:Y:S01]  /*15d10*/  @!P2 IMAD.IADD R169, R169, 0x1, -R3 ;  /* 0x00000001a9a9a824 */ /* 0x000fe200078e0a03 */
[----:B------:R-:W-:Y:S01]  /*15d20*/  ISETP.GT.U32.AND P0, PT, R3, R168, PT ;  /* 0x000000a80300720c */ /* 0x000fe20003f04070 */
[----:B------:R-:W-:Y:S01]  /*15d30*/  IMAD.HI.U32 R182, R5, R175, RZ ;  /* 0x000000af05b67227 */ /* 0x000fe200078e00ff */
[----:B------:R-:W-:Y:S01]  /*15d40*/  STL [R1+0x4a54], R75 ;  /* 0x004a544b01007387 */ /* 0x000fe20000100800 */
[----:B------:R-:W-:-:S02]  /*15d50*/  @!P5 IADD3 R170, R170, -R3, RZ ;  /* 0x80000003aaaad210 */ /* 0x000fc40007ffe0ff */
[----:B------:R-:W-:Y:S01]  /*15d60*/  ISETP.GT.U32.AND P2, PT, R3, R169, PT ;  /* 0x000000a90300720c */ /* 0x000fe20003f44070 */
[----:B------:R-:W-:Y:S01]  /*15d70*/  IMAD.HI.U32 R181, R5, R176, RZ ;  /* 0x000000b005b57227 */ /* 0x000fe200078e00ff */
[----:B------:R-:W-:Y:S01]  /*15d80*/  ISETP.GT.U32.AND P5, PT, R3, R170, PT ;  /* 0x000000aa0300720c */ /* 0x000fe20003fa4070 */
[----:B------:R-:W-:Y:S01]  /*15d90*/  STL [R1+0x4a58], R74 ;  /* 0x004a584a01007387 */ /* 0x000fe20000100800 */
[----:B------:R-:W-:Y:S01]  /*15da0*/  IADD3 R182, -R182, RZ, RZ ;  /* 0x000000ffb6b67210 */ /* 0x000fe20007ffe1ff */
[----:B------:R-:W-:Y:S02]  /*15db0*/  IMAD.MOV R181, RZ, RZ, -R181 ;  /* 0x000000ffffb57224 */ /* 0x000fe400078e0ab5 */
[----:B------:R-:W-:Y:S01]  /*15dc0*/  IMAD.HI.U32 R180, R5, R177, RZ ;  /* 0x000000b105b47227 */ /* 0x000fe200078e00ff */
[----:B------:R-:W-:Y:S03]  /*15dd0*/  STL [R1+0x4a50], R73 ;  /* 0x004a504901007387 */ /* 0x000fe60000100800 */
[--C-:B------:R-:W-:Y:S01]  /*15de0*/  @!P0 IMAD.IADD R168, R168, 0x1, -R3.reuse ;  /* 0x00000001a8a88824 */ /* 0x100fe200078e0a03 */
[----:B------:R-:W-:Y:S01]  /*15df0*/  ISETP.GT.U32.AND P0, PT, R3, R171, PT ;  /* 0x000000ab0300720c */ /* 0x000fe20003f04070 */
[----:B------:R-:W-:Y:S01]  /*15e00*/  @!P2 IMAD.IADD R169, R169, 0x1, -R3 ;  /* 0x00000001a9a9a824 */ /* 0x000fe200078e0a03 */
[C---:B------:R-:W-:Y:S01]  /*15e10*/  ISETP.GT.U32.AND P2, PT, R3.reuse, R172, PT ;  /* 0x000000ac0300720c */ /* 0x040fe20003f44070 */
[C---:B------:R-:W-:Y:S01]  /*15e20*/  IMAD R175, R3.reuse, R182, R175 ;  /* 0x000000b603af7224 */ /* 0x040fe200078e02af */
[----:B------:R-:W-:Y:S01]  /*15e30*/  @!P5 IADD3 R170, R170, -R3, RZ ;  /* 0x80000003aaaad210 */ /* 0x000fe20007ffe0ff */
[C---:B------:R-:W-:Y:S01]  /*15e40*/  IMAD R176, R3.reuse, R181, R176 ;  /* 0x000000b503b07224 */ /* 0x040fe200078e02b0 */
[C---:B------:R-:W-:Y:S01]  /*15e50*/  ISETP.GT.U32.AND P5, PT, R3.reuse, R173, PT ;  /* 0x000000ad0300720c */ /* 0x040fe20003fa4070 */
[----:B------:R-:W-:Y:S01]  /*15e60*/  IMAD.MOV R179, RZ, RZ, -R179 ;  /* 0x000000ffffb37224 */ /* 0x000fe200078e0ab3 */
[----:B------:R-:W-:Y:S01]  /*15e70*/  IABS R181, R79 ;  /* 0x0000004f00b57213 */ /* 0x000fe20000000000 */
[----:B------:R-:W-:Y:S01]  /*15e80*/  IMAD.MOV R180, RZ, RZ, -R180 ;  /* 0x000000ffffb47224 */ /* 0x000fe200078e0ab4 */
[----:B------:R-:W-:Y:S01]  /*15e90*/  IABS R182, R78 ;  /* 0x0000004e00b67213 */ /* 0x000fe20000000000 */
        /* <DEDUP_REMOVED lines=11> */
[----:B------:R-:W-:-:S02]  /*15f50*/  @!P5 IMAD.IADD R173, R173, 0x1, -R3 ;  /* 0x00000001adadd824 */ /* 0x000fc400078e0a03 */
[----:B------:R-:W-:Y:S01]  /*15f60*/  IMAD.MOV R186, RZ, RZ, -R186 ;  /* 0x000000ffffba7224 */ /* 0x000fe200078e0aba */
[----:B------:R-:W-:Y:S01]  /*15f70*/  STL [R1+0x4a74], R70 ;  /* 0x004a744601007387 */ /* 0x000fe20000100800 */
[----:B------:R-:W-:Y:S01]  /*15f80*/  IMAD.HI.U32 R185, R5, R180, RZ ;  /* 0x000000b405b97227 */ /* 0x000fe200078e00ff */
[C---:B------:R-:W-:Y:S02]  /*15f90*/  ISETP.GT.U32.AND P5, PT, R3.reuse, R173, PT ;  /* 0x000000ad0300720c */ /* 0x040fe40003fa4070 */
[----:B------:R-:W-:Y:S01]  /*15fa0*/  STL [R1+0x4a70], R69 ;  /* 0x004a704501007387 */ /* 0x000fe20000100800 */
[----:B------:R-:W-:Y:S01]  /*15fb0*/  IMAD R179, R3, R186, R179 ;  /* 0x000000ba03b37224 */ /* 0x000fe200078e02b3 */
[----:B------:R-:W-:Y:S01]  /*15fc0*/  IABS R186, R74 ;  /* 0x0000004a00ba7213 */ /* 0x000fe20000000000 */
[----:B------:R-:W-:Y:S01]  /*15fd0*/  IMAD.HI.U32 R184, R5, R181, RZ ;  /* 0x000000b505b87227 */ /* 0x000fe200078e00ff */
[----:B------:R-:W-:Y:S01]  /*15fe0*/  @!P0 IADD3 R171, R171, -R3, RZ ;  /* 0x80000003abab8210 */ /* 0x000fe20007ffe0ff */
[----:B------:R-:W-:Y:S01]  /*15ff0*/  STL [R1+0x4a7c], R68 ;  /* 0x004a7c4401007387 */ /* 0x000fe20000100800 */
[C---:B------:R-:W-:Y:S01]  /*16000*/  ISETP.GT.U32.AND P0, PT, R3.reuse, R174, PT ;  /* 0x000000ae0300720c */ /* 0x040fe20003f04070 */
[----:B------:R-:W-:Y:S01]  /*16010*/  @!P2 IMAD.IADD R172, R172, 0x1, -R3 ;  /* 0x00000001acaca824 */ /* 0x000fe200078e0a03 */
[----:B------:R-:W-:Y:S01]  /*16020*/  ISETP.GT.U32.AND P2, PT, R3, R175, PT ;  /* 0x000000af0300720c */ /* 0x000fe20003f44070 */
[----:B------:R-:W-:Y:S01]  /*16030*/  IMAD.MOV R185, RZ, RZ, -R185 ;  /* 0x000000ffffb97224 */ /* 0x000fe200078e0ab9 */
[----:B------:R-:W-:Y:S01]  /*16040*/  STL [R1+0x4a84], R67 ;  /* 0x004a844301007387 */ /* 0x000fe20000100800 */
[----:B------:R-:W-:Y:S01]  /*16050*/  @!P5 IMAD.IADD R173, R173, 0x1, -R3 ;  /* 0x00000001adadd824 */ /* 0x000fe200078e0a03 */
[C---:B------:R-:W-:Y:S01]  /*16060*/  ISETP.GT.U32.AND P5, PT, R3.reuse, R176, PT ;  /* 0x000000b00300720c */ /* 0x040fe20003fa4070 */
[----:B------:R-:W-:Y:S01]  /*16070*/  IMAD.MOV R184, RZ, RZ, -R184 ;  /* 0x000000ffffb87224 */ /* 0x000fe200078e0ab8 */
[----:B------:R-:W-:Y:S01]  /*16080*/  STL [R1+0x4a98], R66 ;  /* 0x004a984201007387 */ /* 0x000fe20000100800 */
[C---:B------:R-:W-:Y:S01]  /*16090*/  IMAD R180, R3.reuse, R185, R180 ;  /* 0x000000b903b47224 */ /* 0x040fe200078e02b4 */
[----:B------:R-:W-:Y:S01]  /*160a0*/  IABS R185, R75 ;  /* 0x0000004b00b97213 */ /* 0x000fe20000000000 */
[----:B------:R-:W-:Y:S01]  /*160b0*/  IMAD R181, R3, R184, R181 ;  /* 0x000000b803b57224 */ /* 0x000fe200078e02b5 */
[----:B------:R-:W-:Y:S01]  /*160c0*/  IABS R184, R76 ;  /* 0x0000004c00b87213 */ /* 0x000fe20000000000 */
[----:B------:R-:W-:Y:S01]  /*160d0*/  IMAD.HI.U32 R183, R5, R182, RZ ;  /* 0x000000b605b77227 */ /* 0x000fe200078e00ff */
[-C--:B------:R-:W-:Y:S01]  /*160e0*/  @!P0 IADD3 R174, R174, -R3.reuse, RZ ;  /* 0x80000003aeae8210 */ /* 0x080fe20007ffe0ff */
[----:B------:R-:W-:Y:S01]  /*160f0*/  STL [R1+0x4a80], R65 ;  /* 0x004a804101007387 */ /* 0x000fe20000100800 */
[----:B------:R-:W-:Y:S01]  /*16100*/  @!P2 IADD3 R175, R175, -R3, RZ ;  /* 0x80000003afafa210 */ /* 0x000fe20007ffe0ff */
[----:B------:R-:W-:Y:S01]  /*16110*/  IMAD.MOV R183, RZ, RZ, -R183 ;  /* 0x000000ffffb77224 */ /* 0x000fe200078e0ab7 */
[----:B------:R-:W-:Y:S01]  /*16120*/  ISETP.GT.U32.AND P0, PT, R3, R174, PT ;  /* 0x000000ae0300720c */ /* 0x000fe20003f04070 */
[----:B------:R-:W-:Y:S01]  /*16130*/  IMAD.HI.U32 R189, R5, R184, RZ ;  /* 0x000000b805bd7227 */ /* 0x000fe200078e00ff */
[C---:B------:R-:W-:Y:S01]  /*16140*/  ISETP.GT.U32.AND P2, PT, R3.reuse, R175, PT ;  /* 0x000000af0300720c */ /* 0x040fe20003f44070 */
[----:B------:R-:W-:Y:S01]  /*16150*/  STL [R1+0x4a94], R64 ;  /* 0x004a944001007387 */ /* 0x000fe20000100800 */
[----:B------:R-:W-:Y:S01]  /*16160*/  @!P5 IADD3 R176, R176, -R3, RZ ;  /* 0x80000003b0b0d210 */ /* 0x000fe20007ffe0ff */
[----:B------:R-:W-:Y:S01]  /*16170*/  IMAD R182, R3, R183, R182 ;  /* 0x000000b703b67224 */ /* 0x000fe200078e02b6 */
[----:B------:R-:W-:Y:S01]  /*16180*/  IABS R183, R77 ;  /* 0x0000004d00b77213 */ /* 0x000fe20000000000 */
[----:B------:R-:W-:Y:S01]  /*16190*/  IMAD.HI.U32 R188, R5, R185, RZ ;  /* 0x000000b905bc7227 */ /* 0x000fe200078e00ff */
[----:B------:R-:W-:Y:S01]  /*161a0*/  ISETP.GT.U32.AND P5, PT, R3, R176, PT ;  /* 0x000000b00300720c */ /* 0x000fe20003fa4070 */
[----:B------:R-:W-:Y:S01]  /*161b0*/  STL [R1+0x4aa4], R63 ;  /* 0x004aa43f01007387 */ /* 0x000fe20000100800 */
[----:B------:R-:W-:Y:S01]  /*161c0*/  IADD3 R189, -R189, RZ, RZ ;  /* 0x000000ffbdbd7210 */ /* 0x000fe20007ffe1ff */
[----:B------:R-:W-:-:S02]  /*161d0*/  IMAD.HI.U32 R190, R5, R183, RZ ;  /* 0x000000b705be7227 */ /* 0x000fc400078e00ff */
[----:B------:R-:W-:Y:S02]  /*161e0*/  STL [R1+0x4aa8], R62 ;  /* 0x004aa83e01007387 */ /* 0x000fe40000100800 */
[--C-:B------:R-:W-:Y:S01]  /*161f0*/  @!P0 IMAD.IADD R174, R174, 0x1, -R3.reuse ;  /* 0x00000001aeae8824 */ /* 0x100fe200078e0a03 */
[----:B------:R-:W-:Y:S01]  /*16200*/  ISETP.GT.U32.AND P0, PT, R3, R177, PT ;  /* 0x000000b10300720c */ /* 0x000fe20003f04070 */
[----:B------:R-:W-:Y:S01]  /*16210*/  IMAD.MOV R190, RZ, RZ, -R190 ;  /* 0x000000ffffbe7224 */ /* 0x000fe200078e0abe */
[----:B------:R-:W-:Y:S01]  /*16220*/  @!P2 IADD3 R175, R175, -R3, RZ ;  /* 0x80000003afafa210 */ /* 0x000fe20007ffe0ff */
[C---:B------:R-:W-:Y:S01]  /*16230*/  IMAD R184, R3.reuse, R189, R184 ;  /* 0x000000bd03b87224 */ /* 0x040fe200078e02b8 */
[C---:B------:R-:W-:Y:S01]  /*16240*/  ISETP.GT.U32.AND P2, PT, R3.reuse, R178, PT ;  /* 0x000000b20300720c */ /* 0x040fe20003f44070 */
[----:B------:R-:W-:Y:S01]  /*16250*/  @!P5 IMAD.IADD R176, R176, 0x1, -R3 ;  /* 0x00000001b0b0d824 */ /* 0x000fe200078e0a03 */
[C---:B------:R-:W-:Y:S01]  /*16260*/  ISETP.GT.U32.AND P5, PT, R3.reuse, R179, PT ;  /* 0x000000b30300720c */ /* 0x040fe20003fa4070 */
[----:B------:R-:W-:Y:S01]  /*16270*/  IMAD R183, R3, R190, R183 ;  /* 0x000000be03b77224 */ /* 0x000fe200078e02b7 */
[----:B------:R-:W-:Y:S01]  /*16280*/  IABS R190, R70 ;  /* 0x0000004600be7213 */ /* 0x000fe20000000000 */
[----:B------:R-:W-:Y:S01]  /*16290*/  IMAD.MOV R188, RZ, RZ, -R188 ;  /* 0x000000ffffbc7224 */ /* 0x000fe200078e0abc */
[----:B------:R-:W-:Y:S01]  /*162a0*/  IABS R189, R71 ;  /* 0x0000004700bd7213 */ /* 0x000fe20000000000 */
[----:B------:R-:W-:Y:S01]  /*162b0*/  IMAD.HI.U32 R187, R5, R186, RZ ;  /* 0x000000ba05bb7227 */ /* 0x000fe200078e00ff */
[----:B------:R-:W-:Y:S03]  /*162c0*/  STL [R1+0x4aa0], R61 ;  /* 0x004aa03d01007387 */ /* 0x000fe60000100800 */
[----:B------:R-:W-:Y:S01]  /*162d0*/  @!P0 IMAD.IADD R177, R177, 0x1, -R3 ;  /* 0x00000001b1b18824 */ /* 0x000fe200078e0a03 */
[----:B------:R-:W-:Y:S01]  /*162e0*/  STL [R1+0x4aac], R60 ;  /* 0x004aac3c01007387 */ /* 0x000fe20000100800 */
[----:B------:R-:W-:Y:S01]  /*162f0*/  @!P2 IADD3 R178, R178, -R3, RZ ;  /* 0x80000003b2b2a210 */ /* 0x000fe20007ffe0ff */
[----:B------:R-:W-:Y:S01]  /*16300*/  IMAD R185, R3, R188, R185 ;  /* 0x000000bc03b97224 */ /* 0x000fe200078e02b9 */
[----:B------:R-:W-:Y:S01]  /*16310*/  IABS R188, R72 ;  /* 0x0000004800bc7213 */ /* 0x000fe20000000000 */
[----:B------:R-:W-:Y:S01]  /*16320*/  @!P5 IMAD.IADD R179, R179, 0x1, -R3 ;  /* 0x00000001b3b3d824 */ /* 0x000fe200078e0a03 */
[C---:B------:R-:W-:Y:S01]  /*16330*/  ISETP.GT.U32.AND P0, PT, R3.reuse, R177, PT ;  /* 0x000000b10300720c */ /* 0x040fe20003f04070 */
[----:B------:R-:W-:Y:S01]  /*16340*/  IMAD.MOV R187, RZ, RZ, -R187 ;  /* 0x000000ffffbb7224 */ /* 0x000fe200078e0abb */
[----:B------:R-:W-:Y:S01]  /*16350*/  ISETP.GT.U32.AND P2, PT, R3, R178, PT ;  /* 0x000000b20300720c */ /* 0x000fe20003f44070 */
[----:B------:R-:W-:Y:S01]  /*16360*/  IMAD.HI.U32 R193, R5, R188, RZ ;  /* 0x000000bc05c17227 */ /* 0x000fe200078e00ff */
[C---:B------:R-:W-:Y:S01]  /*16370*/  ISETP.GT.U32.AND P5, PT, R3.reuse, R179, PT ;  /* 0x000000b30300720c */ /* 0x040fe20003fa4070 */
[----:B------:R-:W-:Y:S02]  /*16380*/  STL [R1+0x4ab0], R59 ;  /* 0x004ab03b01007387 */ /* 0x000fe40000100800 */
[----:B------:R-:W-:Y:S01]  /*16390*/  IMAD R186, R3, R187, R186 ;  /* 0x000000bb03ba7224 */ /* 0x000fe200078e02ba */
[----:B------:R-:W-:Y:S01]  /*163a0*/  IABS R187, R73 ;  /* 0x0000004900bb7213 */ /* 0x000fe20000000000 */
[----:B------:R-:W-:Y:S01]  /*163b0*/  IMAD.HI.U32 R191, R5, R190, RZ ;  /* 0x000000be05bf7227 */ /* 0x000fe200078e00ff */
[----:B------:R-:W-:Y:S01]  /*163c0*/  IADD3 R193, -R193, RZ, RZ ;  /* 0x000000ffc1c17210 */ /* 0x000fe20007ffe1ff */
[----:B------:R-:W-:Y:S02]  /*163d0*/  STL [R1+0x4acc], R58 ;  /* 0x004acc3a01007387 */ /* 0x000fe40000100800 */
[----:B------:R-:W-:Y:S01]  /*163e0*/  @!P0 IADD3 R177, R177, -R3, RZ ;  /* 0x80000003b1b18210 */ /* 0x000fe20007ffe0ff */
[----:B------:R-:W-:Y:S01]  /*163f0*/  IMAD.HI.U32 R194, R5, R187, RZ ;  /* 0x000000bb05c27227 */ /* 0x000fe200078e00ff */
[----:B------:R-:W-:Y:S01]  /*16400*/  ISETP.GT.U32.AND P0, PT, R3, R180, PT ;  /* 0x000000b40300720c */ /* 0x000fe20003f04070 */
[----:B------:R-:W-:Y:S01]  /*16410*/  STL [R1+0x4ab8], R57 ;  /* 0x004ab83901007387 */ /* 0x000fe20000100800 */
[----:B------:R-:W-:Y:S01]  /*16420*/  @!P5 IADD3 R179, R179, -R3, RZ ;  /* 0x80000003b3b3d210 */ /* 0x000fe20007ffe0ff */
[----:B------:R-:W-:Y:S01]  /*16430*/  @!P2 IMAD.IADD R178, R178, 0x1, -R3 ;  /* 0x00000001b2b2a824 */ /* 0x000fe200078e0a03 */
[C---:B------:R-:W-:Y:S01]  /*16440*/  ISETP.GT.U32.AND P2, PT, R3.reuse, R181, PT ;  /* 0x000000b50300720c */ /* 0x040fe20003f44070 */
[----:B------:R-:W-:Y:S01]  /*16450*/  IMAD.MOV R194, RZ, RZ, -R194 ;  /* 0x000000ffffc27224 */ /* 0x000fe200078e0ac2 */
[C---:B------:R-:W-:Y:S01]  /*16460*/  ISETP.GT.U32.AND P5, PT, R3.reuse, R182, PT ;  /* 0x000000b60300720c */ /* 0x040fe20003fa4070 */
[----:B------:R-:W-:Y:S01]  /*16470*/  IMAD R188, R3, R193, R188 ;  /* 0x000000c103bc7224 */ /* 0x000fe200078e02bc */
[----:B------:R-:W-:Y:S01]  /*16480*/  IADD3 R191, -R191, RZ, RZ ;  /* 0x000000ffbfbf7210 */ /* 0x000fe20007ffe1ff */
[----:B------:R-:W-:Y:S01]  /*16490*/  IMAD R187, R3, R194, R187 ;  /* 0x000000c203bb7224 */ /* 0x000fe200078e02bb */
[----:B------:R-:W-:Y:S01]  /*164a0*/  IABS R193, R67 ;  /* 0x0000004300c17213 */ /* 0x000fe20000000000 */
[----:B------:R-:W-:Y:S01]  /*164b0*/  IMAD.HI.U32 R192, R5, R189, RZ ;  /* 0x000000bd05c07227 */ /* 0x000fe200078e00ff */
[----:B------:R-:W-:Y:S01]  /*164c0*/  IABS R194, R66 ;  /* 0x0000004200c27213 */ /* 0x000fe20000000000 */
[----:B------:R-:W-:Y:S02]  /*164d0*/  STL [R1+0x4ac8], R56 ;  /* 0x004ac83801007387 */ /* 0x000fe40000100800 */
[----:B------:R-:W-:-:S02]  /*164e0*/  @!P0 IMAD.IADD R180, R180, 0x1, -R3 ;  /* 0x00000001b4b48824 */ /* 0x000fc400078e0a03 */
[----:B------:R-:W-:Y:S01]  /*164f0*/  @!P2 IMAD.IADD R181, R181, 0x1, -R3 ;  /* 0x00000001b5b5a824 */ /* 0x000fe200078e0a03 */
[----:B------:R-:W-:Y:S01]  /*16500*/  STL [R1+0x4ad0], R55 ;  /* 0x004ad03701007387 */ /* 0x000fe20000100800 */
[----:B------:R-:W-:Y:S01]  /*16510*/  @!P5 IADD3 R182, R182, -R3, RZ ;  /* 0x80000003b6b6d210 */ /* 0x000fe20007ffe0ff */
[----:B------:R-:W-:Y:S01]  /*16520*/  IMAD.MOV R192, RZ, RZ, -R192 ;  /* 0x000000ffffc07224 */ /* 0x000fe200078e0ac0 */
[C---:B------:R-:W-:Y:S01]  /*16530*/  ISETP.GT.U32.AND P0, PT, R3.reuse, R180, PT ;  /* 0x000000b40300720c */ /* 0x040fe20003f04070 */
[C---:B------:R-:W-:Y:S01]  /*16540*/  IMAD R190, R3.reuse, R191, R190 ;  /* 0x000000bf03be7224 */ /* 0x040fe200078e02be */
[C---:B------:R-:W-:Y:S01]  /*16550*/  ISETP.GT.U32.AND P2, PT, R3.reuse, R181, PT ;  /* 0x000000b50300720c */ /* 0x040fe20003f44070 */
[C---:B------:R-:W-:Y:S01]  /*16560*/  IMAD R189, R3.reuse, R192, R189 ;  /* 0x000000c003bd7224 */ /* 0x040fe200078e02bd */
[----:B------:R-:W-:Y:S01]  /*16570*/  ISETP.GT.U32.AND P5, PT, R3, R182, PT ;  /* 0x000000b60300720c */ /* 0x000fe20003fa4070 */
[C---:B------:R-:W-:Y:S01]  /*16580*/  IMAD.HI.U32 R196, R5.reuse, R193, RZ ;  /* 0x000000c105c47227 */ /* 0x040fe200078e00ff */
[----:B------:R-:W-:Y:S01]  /*16590*/  IABS R191, R69 ;  /* 0x0000004500bf7213 */ /* 0x000fe20000000000 */
[----:B------:R-:W-:Y:S01]  /*165a0*/  STL [R1+0x4ae0], R54 ;  /* 0x004ae03601007387 */ /* 0x000fe20000100800 */
[----:B------:R-:W-:Y:S01]  /*165b0*/  IABS R192, R68 ;  /* 0x0000004400c07213 */ /* 0x000fe20000000000 */
[----:B------:R-:W-:Y:S01]  /*165c0*/  IMAD.HI.U32 R195, R5, R194, RZ ;  /* 0x000000c205c37227 */ /* 0x000fe200078e00ff */
[----:B------:R-:W-:Y:S01]  /*165d0*/  IADD3 R196, -R196, RZ, RZ ;  /* 0x000000ffc4c47210 */ /* 0x000fe20007ffe1ff */
[----:B------:R-:W-:Y:S02]  /*165e0*/  STL [R1+0x4ad4], R53 ;  /* 0x004ad43501007387 */ /* 0x000fe40000100800 */
[--C-:B------:R-:W-:Y:S01]  /*165f0*/  @!P0 IMAD.IADD R180, R180, 0x1, -R3.reuse ;  /* 0x00000001b4b48824 */ /* 0x100fe200078e0a03 */
[----:B------:R-:W-:Y:S01]  /*16600*/  ISETP.GT.U32.AND P0, PT, R3, R183, PT ;  /* 0x000000b70300720c */ /* 0x000fe20003f04070 */
[--C-:B------:R-:W-:Y:S01]  /*16610*/  @!P2 IMAD.IADD R181, R181, 0x1, -R3.reuse ;  /* 0x00000001b5b5a824 */ /* 0x100fe200078e0a03 */
[C---:B------:R-:W-:Y:S01]  /*16620*/  ISETP.GT.U32.AND P2, PT, R3.reuse, R184, PT ;  /* 0x000000b80300720c */ /* 0x040fe20003f44070 */
[----:B------:R-:W-:Y:S01]  /*16630*/  @!P5 IMAD.IADD R182, R182, 0x1, -R3 ;  /* 0x00000001b6b6d824 */ /* 0x000fe200078e0a03 */
[----:B------:R-:W-:Y:S01]  /*16640*/  ISETP.GT.U32.AND P5, PT, R3, R185, PT ;  /* 0x000000b90300720c */ /* 0x000fe20003fa4070 */
[C---:B------:R-:W-:Y:S01]  /*16650*/  IMAD.HI.U32 R198, R5.reuse, R191, RZ ;  /* 0x000000bf05c67227 */ /* 0x040fe200078e00ff */
[----:B------:R-:W-:Y:S03]  /*16660*/  STL [R1+0x4ad8], R52 ;  /* 0x004ad83401007387 */ /* 0x000fe60000100800 */
[----:B------:R-:W-:Y:S01]  /*16670*/  IMAD.MOV R198, RZ, RZ, -R198 ;  /* 0x000000ffffc67224 */ /* 0x000fe200078e0ac6 */
[----:B------:R-:W-:Y:S01]  /*16680*/  STL [R1+0x4af4], R51 ;  /* 0x004af43301007387 */ /* 0x000fe20000100800 */
[----:B------:R-:W-:-:S03]  /*16690*/  IMAD.HI.U32 R197, R5, R192, RZ ;  /* 0x000000c005c57227 */ /* 0x000fc600078e00ff */
[----:B------:R-:W-:Y:S01]  /*166a0*/  STL [R1+0x4af8], R50 ;  /* 0x004af83201007387 */ /* 0x000fe20000100800 */
[--C-:B------:R-:W-:Y:S01]  /*166b0*/  @!P0 IMAD.IADD R183, R183, 0x1, -R3.reuse ;  /* 0x00000001b7b78824 */ /* 0x100fe200078e0a03 */
[----:B------:R-:W-:Y:S01]  /*166c0*/  @!P2 IADD3 R184, R184, -R3, RZ ;  /* 0x80000003b8b8a210 */ /* 0x000fe20007ffe0ff */
[----:B------:R-:W-:Y:S01]  /*166d0*/  @!P5 IMAD.IADD R185, R185, 0x1, -R3 ;  /* 0x00000001b9b9d824 */ /* 0x000fe200078e0a03 */
[----:B------:R-:W-:Y:S01]  /*166e0*/  IADD3 R197, -R197, RZ, RZ ;  /* 0x000000ffc5c57210 */ /* 0x000fe20007ffe1ff */
[C---:B------:R-:W-:Y:S01]  /*166f0*/  IMAD R191, R3.reuse, R198, R191 ;  /* 0x000000c603bf7224 */ /* 0x040fe200078e02bf */
[C---:B------:R-:W-:Y:S01]  /*16700*/  ISETP.GT.U32.AND P0, PT, R3.reuse, R183, PT ;  /* 0x000000b70300720c */ /* 0x040fe20003f04070 */
[C---:B------:R-:W-:Y:S01]  /*16710*/  IMAD R193, R3.reuse, R196, R193 ;  /* 0x000000c403c17224 */ /* 0x040fe200078e02c1 */
[C---:B------:R-:W-:Y:S01]  /*16720*/  ISETP.GT.U32.AND P2, PT, R3.reuse, R184, PT ;  /* 0x000000b80300720c */ /* 0x040fe20003f44070 */
[C---:B------:R-:W-:Y:S01]  /*16730*/  IMAD R192, R3.reuse, R197, R192 ;  /* 0x000000c503c07224 */ /* 0x040fe200078e02c0 */
[C---:B------:R-:W-:Y:S01]  /*16740*/  ISETP.GT.U32.AND P5, PT, R3.reuse, R185, PT ;  /* 0x000000b90300720c */ /* 0x040fe20003fa4070 */
[----:B------:R-:W-:Y:S01]  /*16750*/  IMAD.MOV R195, RZ, RZ, -R195 ;  /* 0x000000ffffc37224 */ /* 0x000fe200078e0ac3 */
[----:B------:R-:W-:Y:S01]  /*16760*/  IABS R196, R64 ;  /* 0x0000004000c47213 */ /* 0x000fe20000000000 */
[----:B------:R-:W-:Y:S01]  /*16770*/  STL [R1+0x4af0], R49 ;  /* 0x004af03101007387 */ /* 0x000fe20000100800 */
[----:B------:R-:W-:Y:S01]  /*16780*/  IABS R197, R63 ;  /* 0x0000003f00c57213 */ /* 0x000fe20000000000 */
[----:B------:R-:W-:Y:S01]  /*16790*/  IMAD R194, R3, R195, R194 ;  /* 0x000000c303c27224 */ /* 0x000fe200078e02c2 */
[----:B------:R-:W-:Y:S01]  /*167a0*/  IABS R195, R65 ;  /* 0x0000004100c37213 */ /* 0x000fe20000000000 */
[----:B------:R-:W-:Y:S01]  /*167b0*/  IMAD.HI.U32 R201, R5, R196, RZ ;  /* 0x000000c405c97227 */ /* 0x000fe200078e00ff */
[----:B------:R-:W-:Y:S01]  /*167c0*/  IABS R198, R62 ;  /* 0x0000003e00c67213 */ /* 0x000fe20000000000 */
[----:B------:R-:W-:Y:S01]  /*167d0*/  STL [R1+0x4afc], R48 ;  /* 0x004afc3001007387 */ /* 0x000fe20000100800 */
[----:B------:R-:W-:Y:S01]  /*167e0*/  @!P0 IADD3 R183, R183, -R3, RZ ;  /* 0x80000003b7b78210 */ /* 0x000fe20007ffe0ff */
[--C-:B------:R-:W-:Y:S01]  /*167f0*/  @!P2 IMAD.IADD R184, R184, 0x1, -R3.reuse ;  /* 0x00000001b8b8a824 */ /* 0x100fe200078e0a03 */
[----:B------:R-:W-:Y:S01]  /*16800*/  ISETP.GT.U32.AND P0, PT, R3, R186, PT ;  /* 0x000000ba0300720c */ /* 0x000fe20003f04070 */
[----:B------:R-:W-:Y:S01]  /*16810*/  @!P5 IMAD.IADD R185, R185, 0x1, -R3 ;  /* 0x00000001b9b9d824 */ /* 0x000fe200078e0a03 */
[----:B------:R-:W-:Y:S01]  /*16820*/  ISETP.GT.U32.AND P2, PT, R3, R187, PT ;  /* 0x000000bb0300720c */ /* 0x000fe20003f44070 */
[----:B------:R-:W-:Y:S01]  /*16830*/  IMAD.HI.U32 R202, R5, R195, RZ ;  /* 0x000000c305ca7227 */ /* 0x000fe200078e00ff */
[----:B------:R-:W-:Y:S01]  /*16840*/  ISETP.GT.U32.AND P5, PT, R3, R188, PT ;  /* 0x000000bc0300720c */ /* 0x000fe20003fa4070 */
[----:B------:R-:W-:Y:S02]  /*16850*/  STL [R1+0x4b00], R47 ;  /* 0x004b002f01007387 */ /* 0x000fe40000100800 */
[----:B------:R-:W-:Y:S01]  /*16860*/  IMAD.MOV R201, RZ, RZ, -R201 ;  /* 0x000000ffffc97224 */ /* 0x000fe200078e0ac9 */
[----:B------:R-:W-:Y:S01]  /*16870*/  IADD3 R202, -R202, RZ, RZ ;  /* 0x000000ffcaca7210 */ /* 0x000fe20007ffe1ff */
[----:B------:R-:W-:Y:S01]  /*16880*/  IMAD.HI.U32 R200, R5, R197, RZ ;  /* 0x000000c505c87227 */ /* 0x000fe200078e00ff */
[----:B------:R-:W-:Y:S03]  /*16890*/  STL [R1+0x4b10], R46 ;  /* 0x004b102e01007387 */ /* 0x000fe60000100800 */
[--C-:B------:R-:W-:Y:S01]  /*168a0*/  @!P0 IMAD.IADD R186, R186, 0x1, -R3.reuse ;  /* 0x00000001baba8824 */ /* 0x100fe200078e0a03 */
[----:B------:R-:W-:Y:S01]  /*168b0*/  IADD3 R200, -R200, RZ, RZ ;  /* 0x000000ffc8c87210 */ /* 0x000fe20007ffe1ff */
[--C-:B------:R-:W-:Y:S01]  /*168c0*/  @!P2 IMAD.IADD R187, R187, 0x1, -R3.reuse ;  /* 0x00000001bbbba824 */ /* 0x100fe200078e0a03 */
[----:B------:R-:W-:Y:S01]  /*168d0*/  STL [R1+0x4b08], R45 ;  /* 0x004b082d01007387 */ /* 0x000fe20000100800 */
[----:B------:R-:W-:Y:S01]  /*168e0*/  @!P5 IMAD.IADD R188, R188, 0x1, -R3 ;  /* 0x00000001bcbcd824 */ /* 0x000fe200078e0a03 */
[C---:B------:R-:W-:Y:S01]  /*168f0*/  ISETP.GT.U32.AND P0, PT, R3.reuse, R186, PT ;  /* 0x000000ba0300720c */ /* 0x040fe20003f04070 */
        /* <DEDUP_REMOVED lines=8> */
[C---:B------:R-:W-:Y:S01]  /*16980*/  IMAD R197, R3.reuse, R200, R197 ;  /* 0x000000c803c57224 */ /* 0x040fe200078e02c5 */
[----:B------:R-:W-:Y:S01]  /*16990*/  IABS R200, R60 ;  /* 0x0000003c00c87213 */ /* 0x000fe20000000000 */
[----:B------:R-:W-:Y:S01]  /*169a0*/  IMAD.MOV R199, RZ, RZ, -R199 ;  /* 0x000000ffffc77224 */ /* 0x000fe200078e0ac7 */
[----:B------:R-:W-:Y:S01]  /*169b0*/  STL [R1+0x4b04], R43 ;  /* 0x004b042b01007387 */ /* 0x000fe20000100800 */
[--C-:B------:R-:W-:Y:S01]  /*169c0*/  @!P0 IMAD.IADD R186, R186, 0x1, -R3.reuse ;  /* 0x00000001baba8824 */ /* 0x100fe200078e0a03 */
[C---:B------:R-:W-:Y:S01]  /*169d0*/  ISETP.GT.U32.AND P0, PT, R3.reuse, R189, PT ;  /* 0x000000bd0300720c */ /* 0x040fe20003f04070 */
[----:B------:R-:W-:Y:S01]  /*169e0*/  IMAD R198, R3, R199, R198 ;  /* 0x000000c703c67224 */ /* 0x000fe200078e02c6 */
[----:B------:R-:W-:Y:S01]  /*169f0*/  @!P2 IADD3 R187, R187, -R3, RZ ;  /* 0x80000003bbbba210 */ /* 0x000fe20007ffe0ff */
[----:B------:R-:W-:Y:S01]  /*16a00*/  @!P5 IMAD.IADD R188, R188, 0x1, -R3 ;  /* 0x00000001bcbcd824 */ /* 0x000fe200078e0a03 */
[----:B------:R-:W-:Y:S01]  /*16a10*/  ISETP.GT.U32.AND P2, PT, R3, R190, PT ;  /* 0x000000be0300720c */ /* 0x000fe20003f44070 */
[----:B------:R-:W-:Y:S01]  /*16a20*/  IMAD.HI.U32 R205, R5, R200, RZ ;  /* 0x000000c805cd7227 */ /* 0x000fe200078e00ff */
[----:B------:R-:W-:Y:S01]  /*16a30*/  ISETP.GT.U32.AND P5, PT, R3, R191, PT ;  /* 0x000000bf0300720c */ /* 0x000fe20003fa4070 */
[----:B------:R-:W-:Y:S01]  /*16a40*/  STL [R1+0x4b14], R42 ;  /* 0x004b142a01007387 */ /* 0x000fe20000100800 */
[----:B------:R-:W-:Y:S01]  /*16a50*/  IABS R199, R61 ;  /* 0x0000003d00c77213 */ /* 0x000fe20000000000 */
[----:B------:R-:W-:-:S02]  /*16a60*/  IMAD.MOV R205, RZ, RZ, -R205 ;  /* 0x000000ffffcd7224 */ /* 0x000fc400078e0acd */
[----:B------:R-:W-:Y:S01]  /*16a70*/  IMAD.HI.U32 R203, R5, R202, RZ ;  /* 0x000000ca05cb7227 */ /* 0x000fe200078e00ff */
[----:B------:R-:W-:Y:S03]  /*16a80*/  STL [R1+0x4aec], R41 ;  /* 0x004aec2901007387 */ /* 0x000fe60000100800 */
[--C-:B------:R-:W-:Y:S01]  /*16a90*/  @!P0 IMAD.IADD R189, R189, 0x1, -R3.reuse ;  /* 0x00000001bdbd8824 */ /* 0x100fe200078e0a03 */
[----:B------:R-:W-:Y:S01]  /*16aa0*/  STL [R1+0x4ae8], R40 ;  /* 0x004ae82801007387 */ /* 0x000fe20000100800 */
[--C-:B------:R-:W-:Y:S02]  /*16ab0*/  @!P2 IMAD.IADD R190, R190, 0x1, -R3.reuse ;  /* 0x00000001bebea824 */ /* 0x100fe400078e0a03 */
[----:B------:R-:W-:Y:S01]  /*16ac0*/  @!P5 IMAD.IADD R191, R191, 0x1, -R3 ;  /* 0x00000001bfbfd824 */ /* 0x000fe200078e0a03 */
[----:B------:R-:W-:Y:S01]  /*16ad0*/  ISETP.GT.U32.AND P0, PT, R3, R189, PT ;  /* 0x000000bd0300720c */ /* 0x000fe20003f04070 */
[----:B------:R-:W-:Y:S01]  /*16ae0*/  IMAD.HI.U32 R206, R5, R199, RZ ;  /* 0x000000c705ce7227 */ /* 0x000fe200078e00ff */
[C---:B------:R-:W-:Y:S01]  /*16af0*/  ISETP.GT.U32.AND P2, PT, R3.reuse, R190, PT ;  /* 0x000000be0300720c */ /* 0x040fe20003f44070 */
[----:B------:R-:W-:Y:S01]  /*16b00*/  STL [R1+0x4ae4], R39 ;  /* 0x004ae42701007387 */ /* 0x000fe20000100800 */
[----:B------:R-:W-:Y:S01]  /*16b10*/  ISETP.GT.U32.AND P5, PT, R3, R191, PT ;  /* 0x000000bf0300720c */ /* 0x000fe20003fa4070 */
[----:B------:R-:W-:-:S02]  /*16b20*/  IMAD.MOV R206, RZ, RZ, -R206 ;  /* 0x000000ffffce7224 */ /* 0x000fc400078e0ace */
[C---:B------:R-:W-:Y:S01]  /*16b30*/  IMAD R200, R3.reuse, R205, R200 ;  /* 0x000000cd03c87224 */ /* 0x040fe200078e02c8 */
[----:B------:R-:W-:Y:S01]  /*16b40*/  IABS R205, R55 ;  /* 0x0000003700cd7213 */ /* 0x000fe20000000000 */
[----:B------:R-:W-:Y:S01]  /*16b50*/  IMAD R199, R3, R206, R199 ;  /* 0x000000ce03c77224 */ /* 0x000fe200078e02c7 */
[----:B------:R-:W-:Y:S01]  /*16b60*/  IABS R206, R54 ;  /* 0x0000003600ce7213 */ /* 0x000fe20000000000 */
[----:B------:R-:W-:Y:S01]  /*16b70*/  IMAD.HI.U32 R204, R5, R201, RZ ;  /* 0x000000c905cc7227 */ /* 0x000fe200078e00ff */
[----:B------:R-:W-:Y:S01]  /*16b80*/  STL [R1+0x4adc], R38 ;  /* 0x004adc2601007387 */ /* 0x000fe20000100800 */
[----:B------:R-:W-:Y:S02]  /*16b90*/  @!P0 IADD3 R189, R189, -R3, RZ ;  /* 0x80000003bdbd8210 */ /* 0x000fe40007ffe0ff */
[C---:B------:R-:W-:Y:S01]  /*16ba0*/  ISETP.GT.U32.AND P0, PT, R3.reuse, R192, PT ;  /* 0x000000c00300720c */ /* 0x040fe20003f04070 */
[----:B------:R-:W-:Y:S01]  /*16bb0*/  @!P2 IMAD.IADD R190, R190, 0x1, -R3 ;  /* 0x00000001bebea824 */ /* 0x000fe200078e0a03 */
[----:B------:R-:W-:Y:S01]  /*16bc0*/  ISETP.GT.U32.AND P2, PT, R3, R193, PT ;  /* 0x000000c10300720c */ /* 0x000fe20003f44070 */
[----:B------:R-:W-:Y:S01]  /*16bd0*/  IMAD.MOV R203, RZ, RZ, -R203 ;  /* 0x000000ffffcb7224 */ /* 0x000fe200078e0acb */
[----:B------:R-:W-:Y:S01]  /*16be0*/  @!P5 IADD3 R191, R191, -R3, RZ ;  /* 0x80000003bfbfd210 */ /* 0x000fe20007ffe0ff */
[----:B------:R-:W-:Y:S01]  /*16bf0*/  IMAD.HI.U32 R207, R5, R205, RZ ;  /* 0x000000cd05cf7227 */ /* 0x000fe200078e00ff */
[C---:B------:R-:W-:Y:S01]  /*16c00*/  ISETP.GT.U32.AND P5, PT, R3.reuse, R194, PT ;  /* 0x000000c20300720c */ /* 0x040fe20003fa4070 */
[----:B------:R-:W-:Y:S01]  /*16c10*/  STL [R1+0x4ac4], R37 ;  /* 0x004ac42501007387 */ /* 0x000fe20000100800 */
[----:B------:R-:W-:Y:S01]  /*16c20*/  IADD3 R204, -R204, RZ, RZ ;  /* 0x000000ffcccc7210 */ /* 0x000fe20007ffe1ff */
[----:B------:R-:W-:Y:S01]  /*16c30*/  IMAD R202, R3, R203, R202 ;  /* 0x000000cb03ca7224 */ /* 0x000fe200078e02ca */
[----:B------:R-:W-:Y:S01]  /*16c40*/  IABS R203, R57 ;  /* 0x0000003900cb7213 */ /* 0x000fe20000000000 */
[----:B------:R-:W-:Y:S01]  /*16c50*/  IMAD.MOV R207, RZ, RZ, -R207 ;  /* 0x000000ffffcf7224 */ /* 0x000fe200078e0acf */
[----:B------:R-:W-:Y:S01]  /*16c60*/  STL [R1+0x4ac0], R36 ;  /* 0x004ac02401007387 */ /* 0x000fe20000100800 */
[----:B------:R-:W-:-:S02]  /*16c70*/  @!P0 IMAD.IADD R192, R192, 0x1, -R3 ;  /* 0x00000001c0c08824 */ /* 0x000fc400078e0a03 */
[----:B------:R-:W-:Y:S01]  /*16c80*/  @!P2 IMAD.IADD R193, R193, 0x1, -R3 ;  /* 0x00000001c1c1a824 */ /* 0x000fe200078e0a03 */
[----:B------:R-:W-:Y:S01]  /*16c90*/  STL [R1+0x4abc], R35 ;  /* 0x004abc2301007387 */ /* 0x000fe20000100800 */
[C---:B------:R-:W-:Y:S01]  /*16ca0*/  IMAD R201, R3.reuse, R204, R201 ;  /* 0x000000cc03c97224 */ /* 0x040fe200078e02c9 */
[----:B------:R-:W-:Y:S01]  /*16cb0*/  ISETP.GT.U32.AND P0, PT, R3, R192, PT ;  /* 0x000000c00300720c */ /* 0x000fe20003f04070 */
[----:B------:R-:W-:Y:S01]  /*16cc0*/  IMAD.HI.U32 R210, R5, R203, RZ ;  /* 0x000000cb05d27227 */ /* 0x000fe200078e00ff */
[C---:B------:R-:W-:Y:S01]  /*16cd0*/  ISETP.GT.U32.AND P2, PT, R3.reuse, R193, PT ;  /* 0x000000c10300720c */ /* 0x040fe20003f44070 */
[----:B------:R-:W-:Y:S01]  /*16ce0*/  STL [R1+0x4ab4], R34 ;  /* 0x004ab42201007387 */ /* 0x000fe20000100800 */
[----:B------:R-:W-:Y:S01]  /*16cf0*/  @!P5 IADD3 R194, R194, -R3, RZ ;  /* 0x80000003c2c2d210 */ /* 0x000fe20007ffe0ff */
[----:B------:R-:W-:Y:S01]  /*16d00*/  IMAD.MOV R210, RZ, RZ, -R210 ;  /* 0x000000ffffd27224 */ /* 0x000fe200078e0ad2 */
[----:B------:R-:W-:Y:S01]  /*16d10*/  IABS R204, R56 ;  /* 0x0000003800cc7213 */ /* 0x000fe20000000000 */
[C---:B------:R-:W-:Y:S01]  /*16d20*/  IMAD R205, R3.reuse, R207, R205 ;  /* 0x000000cf03cd7224 */ /* 0x040fe200078e02cd */
[C---:B------:R-:W-:Y:S01]  /*16d30*/  ISETP.GT.U32.AND P5, PT, R3.reuse, R194, PT ;  /* 0x000000c20300720c */ /* 0x040fe20003fa4070 */
[----:B------:R-:W-:Y:S01]  /*16d40*/  IMAD R203, R3, R210, R203 ;  /* 0x000000d203cb7224 */ /* 0x000fe200078e02cb */
[----:B------:R-:W-:Y:S01]  /*16d50*/  IABS R207, R53 ;  /* 0x0000003500cf7213 */ /* 0x000fe20000000000 */
[----:B------:R-:W-:Y:S01]  /*16d60*/  IMAD.HI.U32 R209, R5, R204, RZ ;  /* 0x000000cc05d17227 */ /* 0x000fe200078e00ff */
[----:B------:R-:W-:Y:S01]  /*16d70*/  IABS R210, R50 ;  /* 0x0000003200d27213 */ /* 0x000fe20000000000 */
[----:B------:R-:W-:Y:S02]  /*16d80*/  STL [R1+0x4a9c], R33 ;  /* 0x004a9c2101007387 */ /* 0x000fe40000100800 */
[----:B------:R-:W-:Y:S01]  /*16d90*/  @!P0 IMAD.IADD R192, R192, 0x1, -R3 ;  /* 0x00000001c0c08824 */ /* 0x000fe200078e0a03 */
[----:B------:R-:W-:Y:S01]  /*16da0*/  ISETP.GT.U32.AND P0, PT, R3, R195, PT ;  /* 0x000000c30300720c */ /* 0x000fe20003f04070 */
[----:B------:R-:W-:Y:S01]  /*16db0*/  IMAD.MOV R209, RZ, RZ, -R209 ;  /* 0x000000ffffd17224 */ /* 0x000fe200078e0ad1 */
[----:B------:R-:W-:Y:S01]  /*16dc0*/  @!P2 IADD3 R193, R193, -R3, RZ ;  /* 0x80000003c1c1a210 */ /* 0x000fe20007ffe0ff */
[----:B------:R-:W-:Y:S01]  /*16dd0*/  IMAD.HI.U32 R208, R5, R206, RZ ;  /* 0x000000ce05d07227 */ /* 0x000fe200078e00ff */
[C---:B------:R-:W-:Y:S01]  /*16de0*/  ISETP.GT.U32.AND P2, PT, R3.reuse, R196, PT ;  /* 0x000000c40300720c */ /* 0x040fe20003f44070 */
[----:B------:R-:W-:Y:S02]  /*16df0*/  STL [R1+0x4a90], R32 ;  /* 0x004a902001007387 */ /* 0x000fe40000100800 */
[--C-:B------:R-:W-:Y:S01]  /*16e00*/  @!P5 IMAD.IADD R194, R194, 0x1, -R3.reuse ;  /* 0x00000001c2c2d824 */ /* 0x100fe200078e0a03 */
[C---:B------:R-:W-:Y:S01]  /*16e10*/  ISETP.GT.U32.AND P5, PT, R3.reuse, R197, PT ;  /* 0x000000c50300720c */ /* 0x040fe20003fa4070 */
[----:B------:R-:W-:Y:S01]  /*16e20*/  IMAD R204, R3, R209, R204 ;  /* 0x000000d103cc7224 */ /* 0x000fe200078e02cc */
[----:B------:R-:W-:Y:S01]  /*16e30*/  IABS R209, R51 ;  /* 0x0000003300d17213 */ /* 0x000fe20000000000 */
[----:B------:R-:W-:Y:S01]  /*16e40*/  IMAD.MOV R208, RZ, RZ, -R208 ;  /* 0x000000ffffd07224 */ /* 0x000fe200078e0ad0 */
[----:B------:R-:W-:Y:S01]  /*16e50*/  STL [R1+0x4a8c], R31 ;  /* 0x004a8c1f01007387 */ /* 0x000fe20000100800 */
[----:B------:R-:W-:-:S02]  /*16e60*/  @!P0 IMAD.IADD R195, R195, 0x1, -R3 ;  /* 0x00000001c3c38824 */ /* 0x000fc400078e0a03 */
[C---:B------:R-:W-:Y:S01]  /*16e70*/  IMAD R206, R3.reuse, R208, R206 ;  /* 0x000000d003ce7224 */ /* 0x040fe200078e02ce */
[----:B------:R-:W-:Y:S01]  /*16e80*/  IABS R208, R52 ;  /* 0x0000003400d07213 */ /* 0x000fe20000000000 */
[--C-:B------:R-:W-:Y:S01]  /*16e90*/  @!P2 IMAD.IADD R196, R196, 0x1, -R3.reuse ;  /* 0x00000001c4c4a824 */ /* 0x100fe200078e0a03 */
[----:B------:R-:W-:Y:S01]  /*16ea0*/  ISETP.GT.U32.AND P0, PT, R3, R195, PT ;  /* 0x000000c30300720c */ /* 0x000fe20003f04070 */
[----:B------:R-:W-:Y:S01]  /*16eb0*/  IMAD.HI.U32 R214, R5, R207, RZ ;  /* 0x000000cf05d67227 */ /* 0x000fe200078e00ff */
[----:B------:R-:W-:Y:S02]  /*16ec0*/  STL [R1+0x4a88], R30 ;  /* 0x004a881e01007387 */ /* 0x000fe40000100800 */
[----:B------:R-:W-:Y:S01]  /*16ed0*/  ISETP.GT.U32.AND P2, PT, R3, R196, PT ;  /* 0x000000c40300720c */ /* 0x000fe20003f44070 */
[----:B------:R-:W-:Y:S01]  /*16ee0*/  @!P5 IMAD.IADD R197, R197, 0x1, -R3 ;  /* 0x00000001c5c5d824 */ /* 0x000fe200078e0a03 */
[----:B------:R-:W-:Y:S01]  /*16ef0*/  STL [R1+0x4a78], R29 ;  /* 0x004a781d01007387 */ /* 0x000fe20000100800 */
[----:B------:R-:W-:-:S03]  /*16f00*/  IMAD.HI.U32 R213, R5, R208, RZ ;  /* 0x000000d005d57227 */ /* 0x000fc600078e00ff */
[----:B------:R-:W-:Y:S01]  /*16f10*/  ISETP.GT.U32.AND P5, PT, R3, R197, PT ;  /* 0x000000c50300720c */ /* 0x000fe20003fa4070 */
[----:B------:R-:W-:Y:S01]  /*16f20*/  IMAD.MOV R214, RZ, RZ, -R214 ;  /* 0x000000ffffd67224 */ /* 0x000fe200078e0ad6 */
[----:B------:R-:W-:Y:S01]  /*16f30*/  STL [R1+0x4a68], R28 ;  /* 0x004a681c01007387 */ /* 0x000fe20000100800 */
[-C--:B------:R-:W-:Y:S01]  /*16f40*/  @!P0 IADD3 R195, R195, -R3.reuse, RZ ;  /* 0x80000003c3c38210 */ /* 0x080fe20007ffe0ff */
[----:B------:R-:W-:Y:S01]  /*16f50*/  IMAD.MOV R213, RZ, RZ, -R213 ;  /* 0x000000ffffd57224 */ /* 0x000fe200078e0ad5 */
[C---:B------:R-:W-:Y:S01]  /*16f60*/  ISETP.GT.U32.AND P0, PT, R3.reuse, R198, PT ;  /* 0x000000c60300720c */ /* 0x040fe20003f04070 */
[C---:B------:R-:W-:Y:S01]  /*16f70*/  IMAD R207, R3.reuse, R214, R207 ;  /* 0x000000d603cf7224 */ /* 0x040fe200078e02cf */
[----:B------:R-:W-:Y:S01]  /*16f80*/  @!P2 IADD3 R196, R196, -R3, RZ ;  /* 0x80000003c4c4a210 */ /* 0x000fe20007ffe0ff */
[C---:B------:R-:W-:Y:S01]  /*16f90*/  IMAD R208, R3.reuse, R213, R208 ;  /* 0x000000d503d07224 */ /* 0x040fe200078e02d0 */
[----:B------:R-:W-:Y:S01]  /*16fa0*/  ISETP.GT.U32.AND P2, PT, R3, R199, PT ;  /* 0x000000c70300720c */ /* 0x000fe20003f44070 */
[----:B------:R-:W-:Y:S01]  /*16fb0*/  IMAD.HI.U32 R212, R5, R209, RZ ;  /* 0x000000d105d47227 */ /* 0x000fe200078e00ff */
[----:B------:R-:W-:Y:S01]  /*16fc0*/  IABS R214, R46 ;  /* 0x0000002e00d67213 */ /* 0x000fe20000000000 */
[----:B------:R-:W-:Y:S01]  /*16fd0*/  STL [R1+0x4a64], R27 ;  /* 0x004a641b01007387 */ /* 0x000fe20000100800 */
[----:B------:R-:W-:Y:S01]  /*16fe0*/  @!P5 IADD3 R197, R197, -R3, RZ ;  /* 0x80000003c5c5d210 */ /* 0x000fe20007ffe0ff */
[----:B------:R-:W-:Y:S01]  /*16ff0*/  IMAD.MOV R212, RZ, RZ, -R212 ;  /* 0x000000ffffd47224 */ /* 0x000fe200078e0ad4 */
[----:B------:R-:W-:Y:S01]  /*17000*/  ISETP.GT.U32.AND P5, PT, R3, R200, PT ;  /* 0x000000c80300720c */ /* 0x000fe20003fa4070 */
[----:B------:R-:W-:Y:S01]  /*17010*/  IMAD.HI.U32 R211, R5, R210, RZ ;  /* 0x000000d205d37227 */ /* 0x000fe200078e00ff */
[----:B------:R-:W-:Y:S01]  /*17020*/  IABS R213, R47 ;  /* 0x0000002f00d57213 */ /* 0x000fe20000000000 */
[----:B------:R-:W-:Y:S02]  /*17030*/  STL [R1+0x4a5c], R26 ;  /* 0x004a5c1a01007387 */ /* 0x000fe40000100800 */
[--C-:B------:R-:W-:Y:S01]  /*17040*/  @!P0 IMAD.IADD R198, R198, 0x1, -R3.reuse ;  /* 0x00000001c6c68824 */ /* 0x100fe200078e0a03 */
[----:B------:R-:W-:Y:S01]  /*17050*/  IADD3 R211, -R211, RZ, RZ ;  /* 0x000000ffd3d37210 */ /* 0x000fe20007ffe1ff */
[----:B------:R-:W-:-:S02]  /*17060*/  @!P2 IMAD.IADD R199, R199, 0x1, -R3 ;  /* 0x00000001c7c7a824 */ /* 0x000fc400078e0a03 */
[C---:B------:R-:W-:Y:S01]  /*17070*/  IMAD R209, R3.reuse, R212, R209 ;  /* 0x000000d403d17224 */ /* 0x040fe200078e02d1 */
[C---:B------:R-:W-:Y:S01]  /*17080*/  ISETP.GT.U32.AND P0, PT, R3.reuse, R198, PT ;  /* 0x000000c60300720c */ /* 0x040fe20003f04070 */
[C---:B------:R-:W-:Y:S01]  /*17090*/  IMAD R210, R3.reuse, R211, R210 ;  /* 0x000000d303d27224 */ /* 0x040fe200078e02d2 */
[----:B------:R-:W-:Y:S01]  /*170a0*/  ISETP.GT.U32.AND P2, PT, R3, R199, PT ;  /* 0x000000c70300720c */ /* 0x000fe20003f44070 */
[----:B------:R-:W-:Y:S01]  /*170b0*/  @!P5 IMAD.IADD R200, R200, 0x1, -R3 ;  /* 0x00000001c8c8d824 */ /* 0x000fe200078e0a03 */
[----:B------:R-:W-:Y:S01]  /*170c0*/  IABS R211, R49 ;  /* 0x0000003100d37213 */ /* 0x000fe20000000000 */
[----:B------:R-:W-:Y:S01]  /*170d0*/  IMAD.HI.U32 R215, R5, R214, RZ ;  /* 0x000000d605d77227 */ /* 0x000fe200078e00ff */
[----:B------:R-:W-:Y:S02]  /*170e0*/  IABS R212, R48 ;  /* 0x0000003000d47213 */ /* 0x000fe40000000000 */
[----:B------:R-:W-:Y:S01]  /*170f0*/  ISETP.GT.U32.AND P5, PT, R3, R200, PT ;  /* 0x000000c80300720c */ /* 0x000fe20003fa4070 */
[----:B------:R-:W-:-:S04]  /*17100*/  IMAD.HI.U32 R218, R5, R211, RZ ;  /* 0x000000d305da7227 */ /* 0x000fc800078e00ff */
[----:B------:R-:W-:Y:S01]  /*17110*/  @!P0 IMAD.IADD R198, R198, 0x1, -R3 ;  /* 0x00000001c6c68824 */ /* 0x000fe200078e0a03 */
[----:B------:R-:W-:Y:S01]  /*17120*/  ISETP.GT.U32.AND P0, PT, R3, R201, PT ;  /* 0x000000c90300720c */ /* 0x000fe20003f04070 */
[----:B------:R-:W-:Y:S01]  /*17130*/  IMAD.MOV R218, RZ, RZ, -R218 ;  /* 0x000000ffffda7224 */ /* 0x000fe200078e0ada */
[----:B------:R-:W-:Y:S01]  /*17140*/  @!P2 IADD3 R199, R199, -R3, RZ ;  /* 0x80000003c7c7a210 */ /* 0x000fe20007ffe0ff */
[----:B------:R-:W-:Y:S01]  /*17150*/  IMAD.HI.U32 R217, R5, R212, RZ ;  /* 0x000000d405d97227 */ /* 0x000fe200078e00ff */
[----:B------:R-:W-:-:S03]  /*17160*/  ISETP.GT.U32.AND P2, PT, R3, R202, PT ;  /* 0x000000ca0300720c */ /* 0x000fc60003f44070 */
[----:B------:R-:W-:Y:S01]  /*17170*/  @!P5 IMAD.IADD R200, R200, 0x1, -R3 ;  /* 0x00000001c8c8d824 */ /* 0x000fe200078e0a03 */
[C---:B------:R-:W-:Y:S01]  /*17180*/  ISETP.GT.U32.AND P5, PT, R3.reuse, R203, PT ;  /* 0x000000cb0300720c */ /* 0x040fe20003fa4070 */
[----:B------:R-:W-:Y:S01]  /*17190*/  IMAD R211, R3, R218, R211 ;  /* 0x000000da03d37224 */ /* 0x000fe200078e02d3 */
[----:B------:R-:W-:Y:S01]  /*171a0*/  IABS R218, R42 ;  /* 0x0000002a00da7213 */ /* 0x000fe20000000000 */
[----:B------:R-:W-:Y:S02]  /*171b0*/  IMAD.MOV R217, RZ, RZ, -R217 ;  /* 0x000000ffffd97224 */ /* 0x000fe400078e0ad9 */
[----:B------:R-:W-:Y:S01]  /*171c0*/  @!P0 IADD3 R201, R201, -R3, RZ ;  /* 0x80000003c9c98210 */ /* 0x000fe20007ffe0ff */
[----:B------:R-:W-:-:S03]  /*171d0*/  IMAD.HI.U32 R216, R5, R213, RZ ;  /* 0x000000d505d87227 */ /* 0x000fc600078e00ff */
[C---:B------:R-:W-:Y:S01]  /*171e0*/  ISETP.GT.U32.AND P0, PT, R3.reuse, R201, PT ;  /* 0x000000c90300720c */ /* 0x040fe20003f04070 */
[----:B------:R-:W-:Y:S02]  /*171f0*/  @!P2 IMAD.IADD R202, R202, 0x1, -R3 ;  /* 0x00000001cacaa824 */ /* 0x000fe400078e0a03 */
[----:B------:R-:W-:Y:S01]  /*17200*/  IMAD R212, R3, R217, R212 ;  /* 0x000000d903d47224 */ /* 0x000fe200078e02d4 */
[----:B------:R-:W-:Y:S01]  /*17210*/  @!P5 IADD3 R203, R203, -R3, RZ ;  /* 0x80000003cbcbd210 */ /* 0x000fe20007ffe0ff */
[----:B------:R-:W-:Y:S01]  /*17220*/  IMAD.MOV R215, RZ, RZ, -R215 ;  /* 0x000000ffffd77224 */ /* 0x000fe200078e0ad7 */
[C---:B------:R-:W-:Y:S01]  /*17230*/  ISETP.GT.U32.AND P2, PT, R3.reuse, R202, PT ;  /* 0x000000ca0300720c */ /* 0x040fe20003f44070 */
[----:B------:R-:W-:Y:S01]  /*17240*/  IMAD.MOV R216, RZ, RZ, -R216 ;  /* 0x000000ffffd87224 */ /* 0x000fe200078e0ad8 */
[C---:B------:R-:W-:Y:S01]  /*17250*/  ISETP.GT.U32.AND P5, PT, R3.reuse, R203, PT ;  /* 0x000000cb0300720c */ /* 0x040fe20003fa4070 */
[C---:B------:R-:W-:Y:S01]  /*17260*/  IMAD R214, R3.reuse, R215, R214 ;  /* 0x000000d703d67224 */ /* 0x040fe200078e02d6 */
[----:B------:R-:W-:Y:S01]  /*17270*/  IABS R215, R45 ;  /* 0x0000002d00d77213 */ /* 0x000fe20000000000 */
[----:B------:R-:W-:Y:S01]  /*17280*/  IMAD R213, R3, R216, R213 ;  /* 0x000000d803d57224 */ /* 0x000fe200078e02d5 */
[----:B------:R-:W-:Y:S01]  /*17290*/  IABS R216, R44 ;  /* 0x0000002c00d87213 */ /* 0x000fe20000000000 */
[----:B------:R-:W-:Y:S01]  /*172a0*/  IMAD.HI.U32 R219, R5, R218, RZ ;  /* 0x000000da05db7227 */ /* 0x000fe200078e00ff */
[----:B------:R-:W-:-:S02]  /*172b0*/  @!P0 IADD3 R201, R201, -R3, RZ ;  /* 0x80000003c9c98210 */ /* 0x000fc40007ffe0ff */
[----:B------:R-:W-:Y:S01]  /*172c0*/  ISETP.GT.U32.AND P0, PT, R3, R204, PT ;  /* 0x000000cc0300720c */ /* 0x000fe20003f04070 */
[----:B------:R-:W-:Y:S01]  /*172d0*/  IMAD.HI.U32 R222, R5, R215, RZ ;  /* 0x000000d705de7227 */ /* 0x000fe200078e00ff */
[----:B------:R-:W-:-:S03]  /*172e0*/  IABS R217, R43 ;  /* 0x0000002b00d97213 */ /* 0x000fc60000000000 */
[----:B------:R-:W-:Y:S01]  /*172f0*/  @!P2 IMAD.IADD R202, R202, 0x1, -R3 ;  /* 0x00000001cacaa824 */ /* 0x000fe200078e0a03 */
[----:B------:R-:W-:Y:S01]  /*17300*/  ISETP.GT.U32.AND P2, PT, R3, R205, PT ;  /* 0x000000cd0300720c */ /* 0x000fe20003f44070 */
[----:B------:R-:W-:Y:S01]  /*17310*/  IMAD.HI.U32 R221, R5, R216, RZ ;  /* 0x000000d805dd7227 */ /* 0x000fe200078e00ff */
[----:B------:R-:W-:Y:S02]  /*17320*/  @!P5 IADD3 R203, R203, -R3, RZ ;  /* 0x80000003cbcbd210 */ /* 0x000fe40007ffe0ff */
[----:B------:R-:W-:Y:S01]  /*17330*/  ISETP.GT.U32.AND P5, PT, R3, R206, PT ;  /* 0x000000ce0300720c */ /* 0x000fe20003fa4070 */
[----:B------:R-:W-:Y:S01]  /*17340*/  IMAD.HI.U32 R220, R5, R217, RZ ;  /* 0x000000d905dc7227 */ /* 0x000fe200078e00ff */
[----:B------:R-:W-:-:S03]  /*17350*/  IADD3 R222, -R222, RZ, RZ ;  /* 0x000000ffdede7210 */ /* 0x000fc60007ffe1ff */
[----:B------:R-:W-:Y:S01]  /*17360*/  @!P0 IMAD.IADD R204, R204, 0x1, -R3 ;  /* 0x00000001cccc8824 */ /* 0x000fe200078e0a03 */
[----:B------:R-:W-:Y:S01]  /*17370*/  IADD3 R220, -R220, RZ, RZ ;  /* 0x000000ffdcdc7210 */ /* 0x000fe20007ffe1ff */
[----:B------:R-:W-:Y:S01]  /*17380*/  IMAD R215, R3, R222, R215 ;  /* 0x000000de03d77224 */ /* 0x000fe200078e02d7 */
[----:B------:R-:W-:Y:S01]  /*17390*/  IABS R222, R38 ;  /* 0x0000002600de7213 */ /* 0x000fe20000000000 */
[----:B------:R-:W-:Y:S01]  /*173a0*/  IMAD.MOV R221, RZ, RZ, -R221 ;  /* 0x000000ffffdd7224 */ /* 0x000fe200078e0add */
[----:B------:R-:W-:Y:S01]  /*173b0*/  @!P2 IADD3 R205, R205, -R3, RZ ;  /* 0x80000003cdcda210 */ /* 0x000fe20007ffe0ff */
[C---:B------:R-:W-:Y:S01]  /*173c0*/  IMAD R217, R3.reuse, R220, R217 ;  /* 0x000000dc03d97224 */ /* 0x040fe200078e02d9 */
[C---:B------:R-:W-:Y:S01]  /*173d0*/  ISETP.GT.U32.AND P0, PT, R3.reuse, R204, PT ;  /* 0x000000cc0300720c */ /* 0x040fe20003f04070 */
[C---:B------:R-:W-:Y:S01]  /*173e0*/  IMAD R216, R3.reuse, R221, R216 ;  /* 0x000000dd03d87224 */ /* 0x040fe200078e02d8 */
[----:B------:R-:W-:Y:S01]  /*173f0*/  ISETP.GT.U32.AND P2, PT, R3, R205, PT ;  /* 0x000000cd0300720c */ /* 0x000fe20003f44070 */
[----:B------:R-:W-:Y:S01]  /*17400*/  IMAD.MOV R219, RZ, RZ, -R219 ;  /* 0x000000ffffdb7224 */ /* 0x000fe200078e0adb */
[----:B------:R-:W-:Y:S01]  /*17410*/  @!P5 IADD3 R206, R206, -R3, RZ ;  /* 0x80000003ceced210 */ /* 0x000fe20007ffe0ff */
[----:B------:R-:W-:Y:S01]  /*17420*/  IMAD.HI.U32 R223, R5, R222, RZ ;  /* 0x000000de05df7227 */ /* 0x000fe200078e00ff */
[----:B------:R-:W-:-:S02]  /*17430*/  IABS R220, R40 ;  /* 0x0000002800dc7213 */ /* 0x000fc40000000000 */
[C---:B------:R-:W-:Y:S01]  /*17440*/  ISETP.GT.U32.AND P5, PT, R3.reuse, R206, PT ;  /* 0x000000ce0300720c */ /* 0x040fe20003fa4070 */
[----:B------:R-:W-:Y:S01]  /*17450*/  IMAD R218, R3, R219, R218 ;  /* 0x000000db03da7224 */ /* 0x000fe200078e02da */
[----:B------:R-:W-:Y:S01]  /*17460*/  IABS R219, R41 ;  /* 0x0000002900db7213 */ /* 0x000fe20000000000 */
[----:B------:R-:W-:Y:S01]  /*17470*/  IMAD.HI.U32 R225, R5, R220, RZ ;  /* 0x000000dc05e17227 */ /* 0x000fe200078e00ff */
[----:B------:R-:W-:-:S03]  /*17480*/  IABS R221, R39 ;  /* 0x0000002700dd7213 */ /* 0x000fc60000000000 */
[--C-:B------:R-:W-:Y:S01]  /*17490*/  @!P0 IMAD.IADD R204, R204, 0x1, -R3.reuse ;  /* 0x00000001cccc8824 */ /* 0x100fe200078e0a03 */
[----:B------:R-:W-:Y:S01]  /*174a0*/  ISETP.GT.U32.AND P0, PT, R3, R207, PT ;  /* 0x000000cf0300720c */ /* 0x000fe20003f04070 */
[----:B------:R-:W-:Y:S01]  /*174b0*/  IMAD.HI.U32 R226, R5, R219, RZ ;  /* 0x000000db05e27227 */ /* 0x000fe200078e00ff */
[----:B------:R-:W-:Y:S02]  /*174c0*/  @!P2 IADD3 R205, R205, -R3, RZ ;  /* 0x80000003cdcda210 */ /* 0x000fe40007ffe0ff */
[C---:B------:R-:W-:Y:S01]  /*174d0*/  ISETP.GT.U32.AND P2, PT, R3.reuse, R208, PT ;  /* 0x000000d00300720c */ /* 0x040fe20003f44070 */
[----:B------:R-:W-:Y:S01]  /*174e0*/  @!P5 IMAD.IADD R206, R206, 0x1, -R3 ;  /* 0x00000001ceced824 */ /* 0x000fe200078e0a03 */
[----:B------:R-:W-:Y:S01]  /*174f0*/  ISETP.GT.U32.AND P5, PT, R3, R209, PT ;  /* 0x000000d10300720c */ /* 0x000fe20003fa4070 */
[----:B------:R-:W-:Y:S01]  /*17500*/  IMAD.MOV R225, RZ, RZ, -R225 ;  /* 0x000000ffffe17224 */ /* 0x000fe200078e0ae1 */
[----:B------:R-:W-:Y:S01]  /*17510*/  IADD3 R226, -R226, RZ, RZ ;  /* 0x000000ffe2e27210 */ /* 0x000fe20007ffe1ff */
[----:B------:R-:W-:-:S04]  /*17520*/  IMAD.HI.U32 R224, R5, R221, RZ ;  /* 0x000000dd05e07227 */ /* 0x000fc800078e00ff */
[----:B------:R-:W-:Y:S01]  /*17530*/  @!P0 IADD3 R207, R207, -R3, RZ ;  /* 0x80000003cfcf8210 */ /* 0x000fe20007ffe0ff */
[C---:B------:R-:W-:Y:S01]  /*17540*/  IMAD R219, R3.reuse, R226, R219 ;  /* 0x000000e203db7224 */ /* 0x040fe200078e02db */
[----:B------:R-:W-:Y:S01]  /*17550*/  IADD3 R224, -R224, RZ, RZ ;  /* 0x000000ffe0e07210 */ /* 0x000fe20007ffe1ff */
[C---:B------:R-:W-:Y:S01]  /*17560*/  IMAD R220, R3.reuse, R225, R220 ;  /* 0x000000e103dc7224 */ /* 0x040fe200078e02dc */
[----:B------:R-:W-:Y:S01]  /*17570*/  ISETP.GT.U32.AND P0, PT, R3, R207, PT ;  /* 0x000000cf0300720c */ /* 0x000fe20003f04070 */
[--C-:B------:R-:W-:Y:S01]  /*17580*/  @!P2 IMAD.IADD R208, R208, 0x1, -R3.reuse ;  /* 0x00000001d0d0a824 */ /* 0x100fe200078e0a03 */
[----:B------:R-:W-:Y:S01]  /*17590*/  IABS R226, R34 ;  /* 0x0000002200e27213 */ /* 0x000fe20000000000 */
[----:B------:R-:W-:Y:S01]  /*175a0*/  @!P5 IMAD.IADD R209, R209, 0x1, -R3 ;  /* 0x00000001d1d1d824 */ /* 0x000fe200078e0a03 */
[----:B------:R-:W-:Y:S01]  /*175b0*/  IABS R225, R35 ;  /* 0x0000002300e17213 */ /* 0x000fe20000000000 */
[C---:B------:R-:W-:Y:S01]  /*175c0*/  IMAD R221, R3.reuse, R224, R221 ;  /* 0x000000e003dd7224 */ /* 0x040fe200078e02dd */
[C---:B------:R-:W-:Y:S01]  /*175d0*/  ISETP.GT.U32.AND P2, PT, R3.reuse, R208, PT ;  /* 0x000000d00300720c */ /* 0x040fe20003f44070 */
[----:B------:R-:W-:Y:S01]  /*175e0*/  IMAD.MOV R223, RZ, RZ, -R223 ;  /* 0x000000ffffdf7224 */ /* 0x000fe200078e0adf */
[----:B------:R-:W-:Y:S01]  /*175f0*/  ISETP.GT.U32.AND P5, PT, R3, R209, PT ;  /* 0x000000d10300720c */ /* 0x000fe20003fa4070 */
[----:B------:R-:W-:Y:S01]  /*17600*/  IMAD.HI.U32 R227, R5, R226, RZ ;  /* 0x000000e205e37227 */ /* 0x000fe200078e00ff */
[----:B------:R-:W-:-:S03]  /*17610*/  IABS R224, R36 ;  /* 0x0000002400e07213 */ /* 0x000fc60000000000 */
[----:B------:R-:W-:Y:S01]  /*17620*/  @!P0 IMAD.IADD R207, R207, 0x1, -R3 ;  /* 0x00000001cfcf8824 */ /* 0x000fe200078e0a03 */
[C---:B------:R-:W-:Y:S01]  /*17630*/  ISETP.GT.U32.AND P0, PT, R3.reuse, R210, PT ;  /* 0x000000d20300720c */ /* 0x040fe20003f04070 */
[----:B------:R-:W-:Y:S01]  /*17640*/  IMAD R222, R3, R223, R222 ;  /* 0x000000df03de7224 */ /* 0x000fe200078e02de */
[----:B------:R-:W-:Y:S01]  /*17650*/  IABS R223, R37 ;  /* 0x0000002500df7213 */ /* 0x000fe20000000000 */
[----:B------:R-:W-:Y:S01]  /*17660*/  IMAD.HI.U32 R229, R5, R224, RZ ;  /* 0x000000e005e57227 */ /* 0x000fe200078e00ff */
[----:B------:R-:W-:-:S03]  /*17670*/  IADD3 R227, -R227, RZ, RZ ;  /* 0x000000ffe3e37210 */ /* 0x000fc60007ffe1ff */
[--C-:B------:R-:W-:Y:S01]  /*17680*/  @!P2 IMAD.IADD R208, R208, 0x1, -R3.reuse ;  /* 0x00000001d0d0a824 */ /* 0x100fe200078e0a03 */
[----:B------:R-:W-:Y:S01]  /*17690*/  ISETP.GT.U32.AND P2, PT, R3, R211, PT ;  /* 0x000000d30300720c */ /* 0x000fe20003f44070 */
[----:B------:R-:W-:Y:S01]  /*176a0*/  @!P5 IMAD.IADD R209, R209, 0x1, -R3 ;  /* 0x00000001d1d1d824 */ /* 0x000fe200078e0a03 */
[----:B------:R-:W-:Y:S01]  /*176b0*/  ISETP.GT.U32.AND P5, PT, R3, R212, PT ;  /* 0x000000d40300720c */ /* 0x000fe20003fa4070 */
[----:B------:R-:W-:Y:S01]  /*176c0*/  IMAD.HI.U32 R230, R5, R223, RZ ;  /* 0x000000df05e67227 */ /* 0x000fe200078e00ff */
[----:B------:R-:W-:Y:S02]  /*176d0*/  IADD3 R229, -R229, RZ, RZ ;  /* 0x000000ffe5e57210 */ /* 0x000fe40007ffe1ff */
[----:B------:R-:W-:Y:S01]  /*176e0*/  @!P0 IADD3 R210, R210, -R3, RZ ;  /* 0x80000003d2d28210 */ /* 0x000fe20007ffe0ff */
[C---:B------:R-:W-:Y:S01]  /*176f0*/  IMAD R226, R3.reuse, R227, R226 ;  /* 0x000000e303e27224 */ /* 0x040fe200078e02e2 */
[----:B------:R-:W-:Y:S01]  /*17700*/  IADD3 R230, -R230, RZ, RZ ;  /* 0x000000ffe6e67210 */ /* 0x000fe20007ffe1ff */
[C---:B------:R-:W-:Y:S01]  /*17710*/  IMAD R224, R3.reuse, R229, R224 ;  /* 0x000000e503e07224 */ /* 0x040fe200078e02e0 */
[----:B------:R-:W-:Y:S01]  /*17720*/  ISETP.GT.U32.AND P0, PT, R3, R210, PT ;  /* 0x000000d20300720c */ /* 0x000fe20003f04070 */
[----:B------:R-:W-:Y:S01]  /*17730*/  IMAD.HI.U32 R228, R5, R225, RZ ;  /* 0x000000e105e47227 */ /* 0x000fe200078e00ff */
[----:B------:R-:W-:-:S02]  /*17740*/  IABS R227, R33 ;  /* 0x0000002100e37213 */ /* 0x000fc40000000000 */
[----:B------:R-:W-:Y:S01]  /*17750*/  @!P2 IADD3 R211, R211, -R3, RZ ;  /* 0x80000003d3d3a210 */ /* 0x000fe20007ffe0ff */
[----:B------:R-:W-:Y:S01]  /*17760*/  @!P5 IMAD.IADD R212, R212, 0x1, -R3 ;  /* 0x00000001d4d4d824 */ /* 0x000fe200078e0a03 */
[----:B------:R-:W-:Y:S01]  /*17770*/  IABS R229, R31 ;  /* 0x0000001f00e57213 */ /* 0x000fe20000000000 */
[C---:B------:R-:W-:Y:S01]  /*17780*/  IMAD R223, R3.reuse, R230, R223 ;  /* 0x000000e603df7224 */ /* 0x040fe200078e02df */
[----:B------:R-:W-:Y:S01]  /*17790*/  ISETP.GT.U32.AND P2, PT, R3, R211, PT ;  /* 0x000000d30300720c */ /* 0x000fe20003f44070 */
[----:B------:R-:W-:Y:S01]  /*177a0*/  IMAD.HI.U32 R233, R5, R227, RZ ;  /* 0x000000e305e97227 */ /* 0x000fe200078e00ff */
[C---:B------:R-:W-:Y:S02]  /*177b0*/  ISETP.GT.U32.AND P5, PT, R3.reuse, R212, PT ;  /* 0x000000d40300720c */ /* 0x040fe40003fa4070 */
[----:B------:R-:W-:Y:S01]  /*177c0*/  IABS R230, R30 ;  /* 0x0000001e00e67213 */ /* 0x000fe20000000000 */
[----:B------:R-:W-:Y:S01]  /*177d0*/  @!P0 IMAD.IADD R210, R210, 0x1, -R3 ;  /* 0x00000001d2d28824 */ /* 0x000fe200078e0a03 */
[----:B------:R-:W-:Y:S01]  /*177e0*/  ISETP.GT.U32.AND P0, PT, R3, R213, PT ;  /* 0x000000d50300720c */ /* 0x000fe20003f04070 */
[----:B------:R-:W-:-:S02]  /*177f0*/  IMAD.MOV R228, RZ, RZ, -R228 ;  /* 0x000000ffffe47224 */ /* 0x000fc400078e0ae4 */
[----:B------:R-:W-:Y:S02]  /*17800*/  IMAD.MOV R233, RZ, RZ, -R233 ;  /* 0x000000ffffe97224 */ /* 0x000fe400078e0ae9 */
[----:B------:R-:W-:-:S04]  /*17810*/  IMAD.HI.U32 R234, R5, R230, RZ ;  /* 0x000000e605ea7227 */ /* 0x000fc800078e00ff */
[--C-:B------:R-:W-:Y:S01]  /*17820*/  @!P2 IMAD.IADD R211, R211, 0x1, -R3.reuse ;  /* 0x00000001d3d3a824 */ /* 0x100fe200078e0a03 */
[C---:B------:R-:W-:Y:S01]  /*17830*/  ISETP.GT.U32.AND P2, PT, R3.reuse, R214, PT ;  /* 0x000000d60300720c */ /* 0x040fe20003f44070 */
[----:B------:R-:W-:Y:S01]  /*17840*/  @!P5 IMAD.IADD R212, R212, 0x1, -R3 ;  /* 0x00000001d4d4d824 */ /* 0x000fe200078e0a03 */
[C---:B------:R-:W-:Y:S01]  /*17850*/  ISETP.GT.U32.AND P5, PT, R3.reuse, R215, PT ;  /* 0x000000d70300720c */ /* 0x040fe20003fa4070 */
[----:B------:R-:W-:Y:S01]  /*17860*/  IMAD R225, R3, R228, R225 ;  /* 0x000000e403e17224 */ /* 0x000fe200078e02e1 */
[----:B------:R-:W-:Y:S01]  /*17870*/  @!P0 IADD3 R213, R213, -R3, RZ ;  /* 0x80000003d5d58210 */ /* 0x000fe20007ffe0ff */
[----:B------:R-:W-:Y:S01]  /*17880*/  IMAD R227, R3, R233, R227 ;  /* 0x000000e903e37224 */ /* 0x000fe200078e02e3 */
[----:B------:R-:W-:Y:S01]  /*17890*/  IABS R228, R32 ;  /* 0x0000002000e47213 */ /* 0x000fe20000000000 */
[----:B------:R-:W-:Y:S01]  /*178a0*/  IMAD.HI.U32 R246, R5, R229, RZ ;  /* 0x000000e505f67227 */ /* 0x000fe200078e00ff */
[----:B------:R-:W-:Y:S02]  /*178b0*/  ISETP.GT.U32.AND P0, PT, R3, R213, PT ;  /* 0x000000d50300720c */ /* 0x000fe40003f04070 */
[----:B------:R-:W-:Y:S01]  /*178c0*/  IADD3 R233, -R234, RZ, RZ ;  /* 0x000000ffeae97210 */ /* 0x000fe20007ffe1ff */
[----:B------:R-:W-:Y:S01]  /*178d0*/  IMAD.HI.U32 R232, R5, R228, RZ ;  /* 0x000000e405e87227 */ /* 0x000fe200078e00ff */
[----:B------:R-:W-:-:S03]  /*178e0*/  IABS R234, R26 ;  /* 0x0000001a00ea7213 */ /* 0x000fc60000000000 */
[----:B------:R-:W-:Y:S01]  /*178f0*/  @!P2 IMAD.IADD R214, R214, 0x1, -R3 ;  /* 0x00000001d6d6a824 */ /* 0x000fe200078e0a03 */
[----:B------:R-:W-:Y:S01]  /*17900*/  @!P5 IADD3 R215, R215, -R3, RZ ;  /* 0x80000003d7d7d210 */ /* 0x000fe20007ffe0ff */
[C---:B------:R-:W-:Y:S01]  /*17910*/  IMAD R230, R3.reuse, R233, R230 ;  /* 0x000000e903e67224 */ /* 0x040fe200078e02e6 */
[----:B------:R-:W-:Y:S01]  /*17920*/  IADD3 R232, -R232, RZ, RZ ;  /* 0x000000ffe8e87210 */ /* 0x000fe20007ffe1ff */
[----:B-1----:R-:W-:Y:S01]  /*17930*/  IMAD.MOV.U32 R2, RZ, RZ, R231 ;  /* 0x000000ffff027224 */ /* 0x002fe200078e00e7 */
[----:B------:R-:W-:Y:S01]  /*17940*/  ISETP.GT.U32.AND P2, PT, R3, R214, PT ;  /* 0x000000d60300720c */ /* 0x000fe20003f44070 */
[----:B------:R-:W-:Y:S01]  /*17950*/  @!P0 IMAD.IADD R213, R213, 0x1, -R3 ;  /* 0x00000001d5d58824 */ /* 0x000fe200078e0a03 */
[C---:B------:R-:W-:Y:S01]  /*17960*/  ISETP.GT.U32.AND P5, PT, R3.reuse, R215, PT ;  /* 0x000000d70300720c */ /* 0x040fe20003fa4070 */
[C---:B------:R-:W-:Y:S01]  /*17970*/  IMAD R228, R3.reuse, R232, R228 ;  /* 0x000000e803e47224 */ /* 0x040fe200078e02e4 */
[----:B------:R-:W-:Y:S01]  /*17980*/  ISETP.GT.U32.AND P0, PT, R3, R216, PT ;  /* 0x000000d80300720c */ /* 0x000fe20003f04070 */
[----:B------:R-:W-:Y:S01]  /*17990*/  IMAD.MOV R232, RZ, RZ, -R246 ;  /* 0x000000ffffe87224 */ /* 0x000fe200078e0af6 */
[----:B------:R-:W-:Y:S01]  /*179a0*/  IABS R246, R29 ;  /* 0x0000001d00f67213 */ /* 0x000fe20000000000 */
[----:B------:R-:W-:Y:S01]  /*179b0*/  @!P6 IMAD.MOV R2, RZ, RZ, -R2 ;  /* 0x000000ffff02e224 */ /* 0x000fe200078e0a02 */
[----:B------:R-:W-:Y:S01]  /*179c0*/  IABS R233, R27 ;  /* 0x0000001b00e97213 */ /* 0x000fe20000000000 */
[----:B------:R-:W-:-:S02]  /*179d0*/  VIADD R7, R10, 0x1f9 ;  /* 0x000001f90a077836 */ /* 0x000fc40000000000 */
[----:B------:R-:W-:Y:S01]  /*179e0*/  IMAD.HI.U32 R247, R5, R246, RZ ;  /* 0x000000f605f77227 */ /* 0x000fe200078e00ff */
[----:B------:R1:W-:Y:S03]  /*179f0*/  STL [R1+0x148], R2 ;  /* 0x0001480201007387 */ /* 0x0003e60000100800 */
[--C-:B------:R-:W-:Y:S01]  /*17a00*/  @!P2 IMAD.IADD R214, R214, 0x1, -R3.reuse ;  /* 0x00000001d6d6a824 */ /* 0x100fe200078e0a03 */
[----:B------:R-:W-:Y:S01]  /*17a10*/  ISETP.GT.U32.AND P2, PT, R3, R217, PT ;  /* 0x000000d90300720c */ /* 0x000fe20003f44070 */
[--C-:B------:R-:W-:Y:S01]  /*17a20*/  @!P5 IMAD.IADD R215, R215, 0x1, -R3.reuse ;  /* 0x00000001d7d7d824 */ /* 0x100fe200078e0a03 */
[C---:B------:R-:W-:Y:S01]  /*17a30*/  ISETP.GT.U32.AND P5, PT, R3.reuse, R218, PT ;  /* 0x000000da0300720c */ /* 0x040fe20003fa4070 */
[----:B------:R-:W-:Y:S01]  /*17a40*/  @!P0 IMAD.IADD R216, R216, 0x1, -R3 ;  /* 0x00000001d8d88824 */ /* 0x000fe200078e0a03 */
[----:B------:R-:W-:Y:S01]  /*17a50*/  STL [R1+0x4a44], R25 ;  /* 0x004a441901007387 */ /* 0x000fe20000100800 */
[----:B------:R-:W-:Y:S01]  /*17a60*/  IMAD.MOV R231, RZ, RZ, -R247 ;  /* 0x000000ffffe77224 */ /* 0x000fe200078e0af7 */
[----:B-1----:R-:W-:Y:S01]  /*17a70*/  MOV R2, R238 ;  /* 0x000000ee00027202 */ /* 0x002fe20000000f00 */
[----:B------:R-:W-:Y:S01]  /*17a80*/  VIADD R6, R10, 0x1fa ;  /* 0x000001fa0a067836 */ /* 0x000fe20000000000 */
[C---:B------:R-:W-:Y:S01]  /*17a90*/  ISETP.GT.U32.AND P0, PT, R3.reuse, R216, PT ;  /* 0x000000d80300720c */ /* 0x040fe20003f04070 */
[C---:B------:R-:W-:Y:S01]  /*17aa0*/  IMAD R231, R3.reuse, R231, R246 ;  /* 0x000000e703e77224 */ /* 0x040fe200078e02f6 */
[----:B------:R-:W-:Y:S01]  /*17ab0*/  @!P3 IADD3 R2, -R2, RZ, RZ ;  /* 0x000000ff0202b210 */ /* 0x000fe20007ffe1ff */
[----:B------:R-:W-:Y:S01]  /*17ac0*/  STL [R1+0x4a40], R24 ;  /* 0x004a401801007387 */ /* 0x000fe20000100800 */
[----:B------:R-:W-:Y:S01]  /*17ad0*/  IMAD R229, R3, R232, R229 ;  /* 0x000000e803e57224 */ /* 0x000fe200078e02e5 */
[----:B------:R-:W-:Y:S01]  /*17ae0*/  IABS R232, R28 ;  /* 0x0000001c00e87213 */ /* 0x000fe20000000000 */
[--C-:B------:R-:W-:Y:S01]  /*17af0*/  @!P2 IMAD.IADD R217, R217, 0x1, -R3.reuse ;  /* 0x00000001d9d9a824 */ /* 0x100fe200078e0a03 */
[----:B------:R1:W-:Y:S01]  /*17b00*/  STL [R1+0x13c], R2 ;  /* 0x00013c0201007387 */ /* 0x0003e20000100800 */
[--C-:B------:R-:W-:Y:S01]  /*17b10*/  @!P5 IMAD.IADD R218, R218, 0x1, -R3.reuse ;  /* 0x00000001dadad824 */ /* 0x100fe200078e0a03 */
[----:B------:R-:W-:Y:S01]  /*17b20*/  IABS R238, R24 ;  /* 0x0000001800ee7213 */ /* 0x000fe20000000000 */
[----:B------:R-:W-:Y:S01]  /*17b30*/  IMAD.HI.U32 R247, R5, R233, RZ ;  /* 0x000000e905f77227 */ /* 0x000fe200078e00ff */
[C---:B------:R-:W-:Y:S01]  /*17b40*/  ISETP.GT.U32.AND P2, PT, R3.reuse, R217, PT ;  /* 0x000000d90300720c */ /* 0x040fe20003f44070 */
[----:B------:R2:W-:Y:S01]  /*17b50*/  STL [R1+0x4cc0], R17 ;  /* 0x004cc01101007387 */ /* 0x0005e20000100800 */
[C---:B------:R-:W-:Y:S01]  /*17b60*/  ISETP.GT.U32.AND P5, PT, R3.reuse, R218, PT ;  /* 0x000000da0300720c */ /* 0x040fe20003fa4070 */
[----:B------:R-:W-:Y:S01]  /*17b70*/  @!P0 IMAD.IADD R216, R216, 0x1, -R3 ;  /* 0x00000001d8d88824 */ /* 0x000fe200078e0a03 */
[----:B------:R-:W-:Y:S01]  /*17b80*/  ISETP.GT.U32.AND P0, PT, R3, R219, PT ;  /* 0x000000db0300720c */ /* 0x000fe20003f04070 */
[----:B------:R-:W-:Y:S01]  /*17b90*/  STL [R1+0x4a2c], R23 ;  /* 0x004a2c1701007387 */ /* 0x000fe20000100800 */
[----:B-1----:R-:W-:Y:S01]  /*17ba0*/  IMAD.MOV.U32 R2, RZ, RZ, R4 ;  /* 0x000000ffff027224 */ /* 0x002fe200078e0004 */
[----:B------:R-:W-:Y:S01]  /*17bb0*/  IADD3 R247, -R247, RZ, RZ ;  /* 0x000000fff7f77210 */ /* 0x000fe20007ffe1ff */
[----:B------:R-:W-:Y:S01]  /*17bc0*/  IMAD.HI.U32 R246, R5, R234, RZ ;  /* 0x000000ea05f67227 */ /* 0x000fe200078e00ff */
[----:B------:R-:W-:Y:S01]  /*17bd0*/  STL [R1+0x4a28], R22 ;  /* 0x004a281601007387 */ /* 0x000fe20000100800 */
[----:B------:R-:W-:-:S02]  /*17be0*/  IABS R250, R6 ;  /* 0x0000000600fa7213 */ /* 0x000fc40000000000 */
[----:B--2---:R-:W-:Y:S01]  /*17bf0*/  VIADD R17, R10, 0x1f7 ;  /* 0x000001f70a117836 */ /* 0x004fe20000000000 */
[----:B------:R1:W-:Y:S01]  /*17c00*/  STL [R1+0x4cc4], R15 ;  /* 0x004cc40f01007387 */ /* 0x0003e20000100800 */
[--C-:B------:R-:W-:Y:S01]  /*17c10*/  @!P2 IMAD.IADD R217, R217, 0x1, -R3.reuse ;  /* 0x00000001d9d9a824 */ /* 0x100fe200078e0a03 */
[C---:B------:R-:W-:Y:S01]  /*17c20*/  ISETP.GT.U32.AND P2, PT, R3.reuse, R220, PT ;  /* 0x000000dc0300720c */ /* 0x040fe20003f44070 */
[----:B------:R-:W-:Y:S01]  /*17c30*/  @!P5 IMAD.IADD R218, R218, 0x1, -R3 ;  /* 0x00000001dadad824 */ /* 0x000fe200078e0a03 */
[----:B------:R-:W-:Y:S01]  /*17c40*/  ISETP.GT.U32.AND P5, PT, R3, R221, PT ;  /* 0x000000dd0300720c */ /* 0x000fe20003fa4070 */
[----:B------:R-:W-:Y:S01]  /*17c50*/  IMAD.HI.U32 R248, R5, R232, RZ ;  /* 0x000000e805f87227 */ /* 0x000fe200078e00ff */
[----:B------:R-:W-:-:S03]  /*17c60*/  @!P0 IADD3 R219, R219, -R3, RZ ;  /* 0x80000003dbdb8210 */ /* 0x000fc60007ffe0ff */
[----:B------:R-:W-:Y:S01]  /*17c70*/  IMAD.MOV R246, RZ, RZ, -R246 ;  /* 0x000000fffff67224 */ /* 0x000fe200078e0af6 */
[C---:B------:R-:W-:Y:S01]  /*17c80*/  ISETP.GT.U32.AND P0, PT, R3.reuse, R219, PT ;  /* 0x000000db0300720c */ /* 0x040fe20003f04070 */
[----:B-1----:R-:W-:Y:S02]  /*17c90*/  VIADD R15, R10, 0x1f6 ;  /* 0x000001f60a0f7836 */ /* 0x002fe40000000000 */
[----:B------:R-:W-:Y:S02]  /*17ca0*/  IMAD R233, R3, R247, R233 ;  /* 0x000000f703e97224 */ /* 0x000fe400078e02e9 */
[--C-:B------:R-:W-:Y:S02]  /*17cb0*/  @!P2 IMAD.IADD R220, R220, 0x1, -R3.reuse ;  /* 0x00000001dcdca824 */ /* 0x100fe400078e0a03 */
[--C-:B------:R-:W-:Y:S02]  /*17cc0*/  @!P5 IMAD.IADD R221, R221, 0x1, -R3.reuse ;  /* 0x00000001ddddd824 */ /* 0x100fe400078e0a03 */
[----:B------:R-:W-:Y:S01]  /*17cd0*/  IMAD.MOV R248, RZ, RZ, -R248 ;  /* 0x000000fffff87224 */ /* 0x000fe200078e0af8 */
[C---:B------:R-:W-:Y:S01]  /*17ce0*/  ISETP.GT.U32.AND P2, PT, R3.reuse, R220, PT ;  /* 0x000000dc0300720c */ /* 0x040fe20003f44070 */
[C---:B------:R-:W-:Y:S01]  /*17cf0*/  IMAD R234, R3.reuse, R246, R234 ;  /* 0x000000f603ea7224 */ /* 0x040fe200078e02ea */
[----:B------:R-:W-:Y:S01]  /*17d00*/  ISETP.GT.U32.AND P5, PT, R3, R221, PT ;  /* 0x000000dd0300720c */ /* 0x000fe20003fa4070 */
[----:B------:R-:W-:Y:S01]  /*17d10*/  @!P0 IMAD.IADD R219, R219, 0x1, -R3 ;  /* 0x00000001dbdb8824 */ /* 0x000fe200078e0a03 */
[C---:B------:R-:W-:Y:S01]  /*17d20*/  ISETP.GT.U32.AND P0, PT, R3.reuse, R222, PT ;  /* 0x000000de0300720c */ /* 0x040fe20003f04070 */
[----:B------:R-:W-:Y:S01]  /*17d30*/  IMAD R232, R3, R248, R232 ;  /* 0x000000f803e87224 */ /* 0x000fe200078e02e8 */
[----:B------:R-:W-:Y:S01]  /*17d40*/  IABS R246, R25 ;  /* 0x0000001900f67213 */ /* 0x000fe20000000000 */
[----:B------:R-:W-:Y:S01]  /*17d50*/  IMAD.HI.U32 R239, R5, R244, RZ ;  /* 0x000000f405ef7227 */ /* 0x000fe200078e00ff */
[----:B------:R-:W-:-:S03]  /*17d60*/  IABS R248, R7 ;  /* 0x0000000700f87213 */ /* 0x000fc60000000000 */
[----:B------:R-:W-:-:S04]  /*17d70*/  IMAD.HI.U32 R247, R5, R246, RZ ;  /* 0x000000f605f77227 */ /* 0x000fc800078e00ff */
[--C-:B------:R-:W-:Y:S01]  /*17d80*/  @!P2 IMAD.IADD R220, R220, 0x1, -R3.reuse ;  /* 0x00000001dcdca824 */ /* 0x100fe200078e0a03 */
[----:B------:R-:W-:Y:S01]  /*17d90*/  ISETP.GT.U32.AND P2, PT, R3, R223, PT ;  /* 0x000000df0300720c */ /* 0x000fe20003f44070 */
[--C-:B------:R-:W-:Y:S01]  /*17da0*/  @!P5 IMAD.IADD R221, R221, 0x1, -R3.reuse ;  /* 0x00000001ddddd824 */ /* 0x100fe200078e0a03 */
[C---:B------:R-:W-:Y:S01]  /*17db0*/  ISETP.GT.U32.AND P5, PT, R3.reuse, R224, PT ;  /* 0x000000e00300720c */ /* 0x040fe20003fa4070 */
[----:B------:R-:W-:Y:S01]  /*17dc0*/  @!P0 IMAD.IADD R222, R222, 0x1, -R3 ;  /* 0x00000001dede8824 */ /* 0x000fe200078e0a03 */
[----:B------:R-:W-:Y:S01]  /*17dd0*/  ISETP.GT.U32.AND P0, PT, R3, R225, PT ;  /* 0x000000e10300720c */ /* 0x000fe20003f04070 */
[----:B------:R-:W-:Y:S02]  /*17de0*/  IMAD.MOV R239, RZ, RZ, -R239 ;  /* 0x000000ffffef7224 */ /* 0x000fe400078e0aef */
[----:B------:R-:W-:-:S04]  /*17df0*/  IMAD.HI.U32 R249, R5, R248, RZ ;  /* 0x000000f805f97227 */ /* 0x000fc800078e00ff */
[----:B------:R-:W-:Y:S01]  /*17e00*/  IMAD R239, R3, R239, R244 ;  /* 0x000000ef03ef7224 */ /* 0x000fe200078e02f4 */
[----:B------:R-:W-:Y:S01]  /*17e10*/  IABS R244, R18 ;  /* 0x0000001200f47213 */ /* 0x000fe20000000000 */
[----:B------:R-:W-:Y:S01]  /*17e20*/  IMAD.HI.U32 R251, R5, R250, RZ ;  /* 0x000000fa05fb7227 */ /* 0x000fe200078e00ff */
[----:B------:R-:W-:Y:S02]  /*17e30*/  @!P2 IADD3 R223, R223, -R3, RZ ;  /* 0x80000003dfdfa210 */ /* 0x000fe40007ffe0ff */
[C---:B------:R-:W-:Y:S01]  /*17e40*/  ISETP.GT.U32.AND P2, PT, R3.reuse, R222, PT ;  /* 0x000000de0300720c */ /* 0x040fe20003f44070 */
[----:B------:R-:W-:Y:S01]  /*17e50*/  @!P5 IMAD.IADD R224, R224, 0x1, -R3 ;  /* 0x00000001e0e0d824 */ /* 0x000fe200078e0a03 */
[----:B------:R-:W-:Y:S02]  /*17e60*/  ISETP.GT.U32.AND P5, PT, R3, R223, PT ;  /* 0x000000df0300720c */ /* 0x000fe40003fa4070 */
[----:B------:R-:W-:Y:S02]  /*17e70*/  @!P0 IADD3 R225, R225, -R3, RZ ;  /* 0x80000003e1e18210 */ /* 0x000fe40007ffe0ff */
[----:B------:R-:W-:-:S02]  /*17e80*/  ISETP.GT.U32.AND P0, PT, R3, R224, PT ;  /* 0x000000e00300720c */ /* 0x000fc40003f04070 */
[----:B------:R-:W-:-:S05]  /*17e90*/  ISETP.GT.U32.AND P6, PT, R3, R225, PT ;  /* 0x000000e10300720c */ /* 0x000fca0003fc4070 */
[----:B------:R-:W-:Y:S02]  /*17ea0*/  @!P2 IADD3 R222, R222, -R3, RZ ;  /* 0x80000003dedea210 */ /* 0x000fe40007ffe0ff */
[----:B------:R-:W-:Y:S01]  /*17eb0*/  ISETP.GT.U32.AND P2, PT, R3, R226, PT ;  /* 0x000000e20300720c */ /* 0x000fe20003f44070 */
[--C-:B------:R-:W-:Y:S01]  /*17ec0*/  @!P5 IMAD.IADD R223, R223, 0x1, -R3.reuse ;  /* 0x00000001dfdfd824 */ /* 0x100fe200078e0a03 */
[C---:B------:R-:W-:Y:S02]  /*17ed0*/  ISETP.GT.U32.AND P5, PT, R3.reuse, R227, PT ;  /* 0x000000e30300720c */ /* 0x040fe40003fa4070 */
[----:B------:R-:W-:Y:S01]  /*17ee0*/  @!P0 IMAD.IADD R224, R224, 0x1, -R3 ;  /* 0x00000001e0e08824 */ /* 0x000fe200078e0a03 */
[----:B------:R-:W-:Y:S02]  /*17ef0*/  ISETP.GT.U32.AND P0, PT, R3, R228, PT ;  /* 0x000000e40300720c */ /* 0x000fe40003f04070 */
[----:B------:R-:W-:Y:S02]  /*17f00*/  @!P6 IADD3 R225, R225, -R3, RZ ;  /* 0x80000003e1e1e210 */ /* 0x000fe40007ffe0ff */
[----:B------:R-:W-:-:S04]  /*17f10*/  ISETP.GT.U32.AND P6, PT, R3, R229, PT ;  /* 0x000000e50300720c */ /* 0x000fc80003fc4070 */
[--C-:B------:R-:W-:Y:S01]  /*17f20*/  @!P2 IMAD.IADD R226, R226, 0x1, -R3.reuse ;  /* 0x00000001e2e2a824 */ /* 0x100fe200078e0a03 */
[----:B------:R-:W-:Y:S02]  /*17f30*/  ISETP.GT.U32.AND P2, PT, R3, R230, PT ;  /* 0x000000e60300720c */ /* 0x000fe40003f44070 */
[----:B------:R-:W-:Y:S02]  /*17f40*/  @!P5 IADD3 R227, R227, -R3, RZ ;  /* 0x80000003e3e3d210 */ /* 0x000fe40007ffe0ff */
[C---:B------:R-:W-:Y:S01]  /*17f50*/  ISETP.GT.U32.AND P5, PT, R3.reuse, R226, PT ;  /* 0x000000e20300720c */ /* 0x040fe20003fa4070 */
[--C-:B------:R-:W-:Y:S01]  /*17f60*/  @!P0 IMAD.IADD R228, R228, 0x1, -R3.reuse ;  /* 0x00000001e4e48824 */ /* 0x100fe200078e0a03 */
[----:B------:R-:W-:Y:S02]  /*17f70*/  ISETP.GT.U32.AND P0, PT, R3, R227, PT ;  /* 0x000000e30300720c */ /* 0x000fe40003f04070 */
[----:B------:R-:W-:Y:S02]  /*17f80*/  @!P6 IMAD.IADD R229, R229, 0x1, -R3 ;  /* 0x00000001e5e5e824 */ /* 0x000fe400078e0a03 */
[----:B------:R-:W-:-:S03]  /*17f90*/  ISETP.GT.U32.AND P6, PT, R3, R228, PT ;  /* 0x000000e40300720c */ /* 0x000fc60003fc4070 */
[----:B------:R-:W-:Y:S01]  /*17fa0*/  @!P2 IMAD.IADD R230, R230, 0x1, -R3 ;  /* 0x00000001e6e6a824 */ /* 0x000fe200078e0a03 */
[----:B------:R-:W-:-:S03]  /*17fb0*/  ISETP.GT.U32.AND P2, PT, R3, R229, PT ;  /* 0x000000e50300720c */ /* 0x000fc60003f44070 */
[--C-:B------:R-:W-:Y:S01]  /*17fc0*/  @!P5 IMAD.IADD R226, R226, 0x1, -R3.reuse ;  /* 0x00000001e2e2d824 */ /* 0x100fe200078e0a03 */
[----:B------:R-:W-:Y:S01]  /*17fd0*/  ISETP.GT.U32.AND P3, PT, R3, R230, PT ;  /* 0x000000e60300720c */ /* 0x000fe20003f64070 */
[--C-:B------:R-:W-:Y:S01]  /*17fe0*/  @!P0 IMAD.IADD R227, R227, 0x1, -R3.reuse ;  /* 0x00000001e3e38824 */ /* 0x100fe200078e0a03 */
[C---:B------:R-:W-:Y:S02]  /*17ff0*/  ISETP.GT.U32.AND P5, PT, R3.reuse, R231, PT ;  /* 0x000000e70300720c */ /* 0x040fe40003fa4070 */
[C---:B------:R-:W-:Y:S02]  /*18000*/  ISETP.GT.U32.AND P0, PT, R3.reuse, R232, PT ;  /* 0x000000e80300720c */ /* 0x040fe40003f04070 */
[----:B------:R-:W-:Y:S02]  /*18010*/  @!P6 IADD3 R228, R228, -R3, RZ ;  /* 0x80000003e4e4e210 */ /* 0x000fe40007ffe0ff */
[----:B------:R-:W-:Y:S01]  /*18020*/  ISETP.GT.U32.AND P6, PT, R3, R233, PT ;  /* 0x000000e90300720c */ /* 0x000fe20003fc4070 */
[----:B------:R-:W-:Y:S01]  /*18030*/  @!P2 IMAD.IADD R229, R229, 0x1, -R3 ;  /* 0x00000001e5e5a824 */ /* 0x000fe200078e0a03 */
[----:B------:R-:W-:-:S03]  /*18040*/  ISETP.GT.U32.AND P2, PT, R3, R234, PT ;  /* 0x000000ea0300720c */ /* 0x000fc60003f44070 */
[--C-:B------:R-:W-:Y:S01]  /*18050*/  @!P3 IMAD.IADD R230, R230, 0x1, -R3.reuse ;  /* 0x00000001e6e6b824 */ /* 0x100fe200078e0a03 */
[----:B------:R-:W-:Y:S01]  /*18060*/  ISETP.GE.AND P3, PT, R245, RZ, PT ;  /* 0x000000fff500720c */ /* 0x000fe20003f66270 */
[----:B------:R-:W-:Y:S01]  /*18070*/  IMAD.HI.U32 R245, R5, R238, RZ ;  /* 0x000000ee05f57227 */ /* 0x000fe200078e00ff */
[----:B------:R-:W-:Y:S02]  /*18080*/  @!P5 IADD3 R231, R231, -R3, RZ ;  /* 0x80000003e7e7d210 */ /* 0x000fe40007ffe0ff */
[----:B------:R-:W-:Y:S01]  /*18090*/  ISETP.GE.AND P5, PT, R235, RZ, PT ;  /* 0x000000ffeb00720c */ /* 0x000fe20003fa6270 */
[--C-:B------:R-:W-:Y:S01]  /*180a0*/  @!P0 IMAD.IADD R232, R232, 0x1, -R3.reuse ;  /* 0x00000001e8e88824 */ /* 0x100fe200078e0a03 */
[----:B------:R-:W-:Y:S01]  /*180b0*/  ISETP.GT.U32.AND P0, PT, R3, R231, PT ;  /* 0x000000e70300720c */ /* 0x000fe20003f04070 */
[----:B------:R-:W-:Y:S01]  /*180c0*/  @!P6 IMAD.IADD R233, R233, 0x1, -R3 ;  /* 0x00000001e9e9e824 */ /* 0x000fe200078e0a03 */
[----:B------:R-:W-:Y:S01]  /*180d0*/  IADD3 R245, -R245, RZ, RZ ;  /* 0x000000fff5f57210 */ /* 0x000fe20007ffe1ff */
[----:B------:R-:W-:Y:S01]  /*180e0*/  IMAD.MOV R235, RZ, RZ, -R247 ;  /* 0x000000ffffeb7224 */ /* 0x000fe200078e0af7 */
[----:B------:R-:W-:-:S02]  /*180f0*/  @!P2 IADD3 R234, R234, -R3, RZ ;  /* 0x80000003eaeaa210 */ /* 0x000fc40007ffe0ff */
[C---:B------:R-:W-:Y:S01]  /*18100*/  ISETP.GT.U32.AND P2, PT, R3.reuse, R233, PT ;  /* 0x000000e90300720c */ /* 0x040fe20003f44070 */
[----:B------:R-:W-:Y:S01]  /*18110*/  @!P3 IMAD.MOV R13, RZ, RZ, -R13 ;  /* 0x000000ffff0db224 */ /* 0x000fe200078e0a0d */
[C---:B------:R-:W-:Y:S01]  /*18120*/  ISETP.GT.U32.AND P6, PT, R3.reuse, R232, PT ;  /* 0x000000e80300720c */ /* 0x040fe20003fc4070 */
[C---:B------:R-:W-:Y:S01]  /*18130*/  IMAD R238, R3.reuse, R245, R238 ;  /* 0x000000f503ee7224 */ /* 0x040fe200078e02ee */
[C---:B------:R-:W-:Y:S01]  /*18140*/  ISETP.GT.U32.AND P1, PT, R3.reuse, R234, PT ;  /* 0x000000ea0300720c */ /* 0x040fe20003f24070 */
[----:B------:R-:W-:Y:S01]  /*18150*/  @!P5 IMAD.MOV R2, RZ, RZ, -R2 ;  /* 0x000000ffff02d224 */ /* 0x000fe200078e0a02 */
[----:B------:R-:W-:Y:S01]  /*18160*/  STL [R1+0x4cc8], R13 ;  /* 0x004cc80d01007387 */ /* 0x000fe20000100800 */
[----:B------:R-:W-:Y:S01]  /*18170*/  IMAD R235, R3, R235, R246 ;  /* 0x000000eb03eb7224 */ /* 0x000fe200078e02f6 */
[----:B------:R-:W-:Y:S01]  /*18180*/  IABS R245, R22 ;  /* 0x0000001600f57213 */ /* 0x000fe20000000000 */
[----:B------:R-:W-:Y:S01]  /*18190*/  @!P0 IMAD.IADD R231, R231, 0x1, -R3 ;  /* 0x00000001e7e78824 */ /* 0x000fe200078e0a03 */
[----:B------:R-:W-:Y:S01]  /*181a0*/  STL [R1+0x4a18], R21 ;  /* 0x004a181501007387 */ /* 0x000fe20000100800 */
[----:B------:R-:W-:Y:S01]  /*181b0*/  IMAD.HI.U32 R246, R5, R244, RZ ;  /* 0x000000f405f67227 */ /* 0x000fe200078e00ff */
[----:B------:R-:W-:-:S02]  /*181c0*/  ISETP.GT.U32.AND P0, PT, R3, R235, PT ;  /* 0x000000eb0300720c */ /* 0x000fc40003f04070 */
[----:B------:R-:W-:Y:S01]  /*181d0*/  STL [R1+0x4a14], R20 ;  /* 0x004a141401007387 */ /* 0x000fe20000100800 */
[--C-:B------:R-:W-:Y:S01]  /*181e0*/  @!P2 IMAD.IADD R233, R233, 0x1, -R3.reuse ;  /* 0x00000001e9e9a824 */ /* 0x100fe200078e0a03 */
[----:B------:R-:W-:Y:S01]  /*181f0*/  ISETP.GT.U32.AND P2, PT, R3, R238, PT ;  /* 0x000000ee0300720c */ /* 0x000fe20003f44070 */
[--C-:B------:R-:W-:Y:S01]  /*18200*/  @!P6 IMAD.IADD R232, R232, 0x1, -R3.reuse ;  /* 0x00000001e8e8e824 */ /* 0x100fe200078e0a03 */
[----:B------:R-:W-:Y:S01]  /*18210*/  STL [R1+0x4a10], R19 ;  /* 0x004a101301007387 */ /* 0x000fe20000100800 */
[----:B------:R-:W-:Y:S01]  /*18220*/  ISETP.GE.AND P6, PT, R240, RZ, PT ;  /* 0x000000fff000720c */ /* 0x000fe20003fc6270 */
[--C-:B------:R-:W-:Y:S01]  /*18230*/  @!P1 IMAD.IADD R234, R234, 0x1, -R3.reuse ;  /* 0x00000001eaea9824 */ /* 0x100fe200078e0a03 */
[----:B------:R-:W-:Y:S01]  /*18240*/  MOV R240, R245 ;  /* 0x000000f500f07202 */ /* 0x000fe20000000f00 */
[----:B------:R-:W-:Y:S01]  /*18250*/  STL [R1+0x49fc], R18 ;  /* 0x0049fc1201007387 */ /* 0x000fe20000100800 */
[----:B------:R-:W-:Y:S02]  /*18260*/  ISETP.GE.AND P1, PT, R241, RZ, PT ;  /* 0x000000fff100720c */ /* 0x000fe40003f26270 */
[----:B------:R-:W-:Y:S01]  /*18270*/  @!P0 IMAD.IADD R235, R235, 0x1, -R3 ;  /* 0x00000001ebeb8824 */ /* 0x000fe200078e0a03 */
[----:B------:R1:W-:Y:S01]  /*18280*/  STL [R1+0x4ccc], R2 ;  /* 0x004ccc0201007387 */ /* 0x0003e20000100800 */
[----:B------:R-:W-:Y:S01]  /*18290*/  IMAD.HI.U32 R241, R5, R240, RZ ;  /* 0x000000f005f17227 */ /* 0x000fe200078e00ff */
[----:B------:R-:W-:-:S02]  /*182a0*/  IABS R247, R8 ;  /* 0x0000000800f77213 */ /* 0x000fc40000000000 */
[----:B------:R-:W-:Y:S01]  /*182b0*/  STL [R1+0x49e0], R15 ;  /* 0x0049e00f01007387 */ /* 0x000fe20000100800 */
[----:B------:R-:W-:Y:S01]  /*182c0*/  @!P2 IADD3 R238, R238, -R3, RZ ;  /* 0x80000003eeeea210 */ /* 0x000fe20007ffe0ff */
[----:B------:R-:W-:Y:S01]  /*182d0*/  IMAD.MOV R237, RZ, RZ, -R241 ;  /* 0x000000ffffed7224 */ /* 0x000fe200078e0af1 */
[C---:B------:R-:W-:Y:S01]  /*182e0*/  ISETP.GT.U32.AND P0, PT, R3.reuse, R235, PT ;  /* 0x000000eb0300720c */ /* 0x040fe20003f04070 */
[----:B------:R-:W-:Y:S01]  /*182f0*/  STL [R1+0x49dc], R17 ;  /* 0x0049dc1101007387 */ /* 0x000fe20000100800 */
[C---:B------:R-:W-:Y:S01]  /*18300*/  ISETP.GT.U32.AND P3, PT, R3.reuse, R238, PT ;  /* 0x000000ee0300720c */ /* 0x040fe20003f64070 */
[----:B------:R-:W-:Y:S01]  /*18310*/  IMAD R240, R3, R237, R240 ;  /* 0x000000ed03f07224 */ /* 0x000fe200078e02f0 */
[----:B------:R-:W-:Y:S01]  /*18320*/  ISETP.GE.AND P2, PT, R243, RZ, PT ;  /* 0x000000fff300720c */ /* 0x000fe20003f46270 */
[----:B------:R-:W-:Y:S01]  /*18330*/  STL [R1+0x49d8], R8 ;  /* 0x0049d80801007387 */ /* 0x000fe20000100800 */
[----:B------:R-:W-:Y:S01]  /*18340*/  IABS R243, R19 ;  /* 0x0000001300f37213 */ /* 0x000fe20000000000 */
[C---:B-1----:R-:W-:Y:S01]  /*18350*/  VIADD R2, R10.reuse, 0x1fe ;  /* 0x000001fe0a027836 */ /* 0x042fe20000000000 */
[----:B------:R-:W-:Y:S01]  /*18360*/  IABS R241, R21 ;  /* 0x0000001500f17213 */ /* 0x000fe20000000000 */
[----:B------:R-:W-:Y:S01]  /*18370*/  STL [R1+0x49d4], R7 ;  /* 0x0049d40701007387 */ /* 0x000fe20000100800 */
[----:B------:R-:W-:Y:S01]  /*18380*/  IADD3 R13, R10, 0x1ff, RZ ;  /* 0x000001ff0a0d7810 */ /* 0x000fe20007ffe0ff */
[----:B------:R-:W-:-:S02]  /*18390*/  IMAD.HI.U32 R237, R5, R243, RZ ;  /* 0x000000f305ed7227 */ /* 0x000fc400078e00ff */
[----:B------:R-:W-:Y:S02]  /*183a0*/  STL [R1+0x49d0], R6 ;  /* 0x0049d00601007387 */ /* 0x000fe40000100800 */
[--C-:B------:R-:W-:Y:S01]  /*183b0*/  @!P3 IMAD.IADD R238, R238, 0x1, -R3.reuse ;  /* 0x00000001eeeeb824 */ /* 0x100fe200078e0a03 */
[----:B------:R-:W-:Y:S01]  /*183c0*/  ISETP.GT.U32.AND P3, PT, R3, R240, PT ;  /* 0x000000f00300720c */ /* 0x000fe20003f64070 */
[----:B------:R-:W-:Y:S01]  /*183d0*/  STL [R1+0x49b8], R16 ;  /* 0x0049b81001007387 */ /* 0x000fe20000100800 */
[----:B------:R-:W-:Y:S01]  /*183e0*/  @!P0 IMAD.IADD R235, R235, 0x1, -R3 ;  /* 0x00000001ebeb8824 */ /* 0x000fe200078e0a03 */
[----:B------:R-:W-:Y:S01]  /*183f0*/  ISETP.GT.U32.AND P0, PT, R3, R239, PT ;  /* 0x000000ef0300720c */ /* 0x000fe20003f04070 */
[----:B------:R-:W-:Y:S01]  /*18400*/  IMAD.HI.U32 R245, R5, R241, RZ ;  /* 0x000000f105f57227 */ /* 0x000fe200078e00ff */
[----:B------:R-:W-:Y:S04]  /*18410*/  STL [R1+0x49ac], R14 ;  /* 0x0049ac0e01007387 */ /* 0x000fe80000100800 */
[----:B------:R1:W-:Y:S01]  /*18420*/  STL.64 [R1+0x4b18], R10 ;  /* 0x004b180a01007387 */ /* 0x0003e20000100a00 */
[----:B------:R-:W-:-:S03]  /*18430*/  IADD3 R245, -R245, RZ, RZ ;  /* 0x000000fff5f57210 */ /* 0x000fc60007ffe1ff */
[----:B------:R-:W-:Y:S02]  /*18440*/  @!P3 IMAD.IADD R240, R240, 0x1, -R3 ;  /* 0x00000001f0f0b824 */ /* 0x000fe400078e0a03 */
[----:B------:R-:W-:Y:S01]  /*18450*/  IMAD R241, R3, R245, R241 ;  /* 0x000000f503f17224 */ /* 0x000fe200078e02f1 */
[----:B------:R-:W-:Y:S01]  /*18460*/  IABS R245, R15 ;  /* 0x0000000f00f57213 */ /* 0x000fe20000000000 */
[----:B------:R-:W-:Y:S01]  /*18470*/  @!P0 IMAD.IADD R239, R239, 0x1, -R3 ;  /* 0x00000001efef8824 */ /* 0x000fe200078e0a03 */
[----:B------:R-:W-:Y:S01]  /*18480*/  ISETP.GE.AND P0, PT, R236, RZ, PT ;  /* 0x000000ffec00720c */ /* 0x000fe20003f06270 */
[----:B------:R-:W-:Y:S01]  /*18490*/  IMAD.HI.U32 R236, R5, R242, RZ ;  /* 0x000000f205ec7227 */ /* 0x000fe200078e00ff */
[----:B------:R-:W-:Y:S01]  /*184a0*/  ISETP.GT.U32.AND P3, PT, R3, R240, PT ;  /* 0x000000f00300720c */ /* 0x000fe20003f64070 */
[----:B-1----:R-:W2:Y:S01]  /*184b0*/  LDL.LU R11, [R1+0x114] ;  /* 0x00011400010b7983 */ /* 0x002ea20000300800 */
[----:B------:R-:W-:Y:S01]  /*184c0*/  IABS R252, R14 ;  /* 0x0000000e00fc7213 */ /* 0x000fe20000000000 */
[----:B------:R-:W-:Y:S01]  /*184d0*/  IMAD.MOV R4, RZ, RZ, -R236 ;  /* 0x000000ffff047224 */ /* 0x000fe200078e0aec */
[----:B------:R-:W-:-:S02]  /*184e0*/  IADD3 R236, -R237, RZ, RZ ;  /* 0x000000ffedec7210 */ /* 0x000fc40007ffe1ff */
[----:B------:R-:W-:Y:S01]  /*184f0*/  IADD3 R237, -R246, RZ, RZ ;  /* 0x000000fff6ed7210 */ /* 0x000fe20007ffe1ff */
[----:B------:R-:W-:Y:S01]  /*18500*/  IMAD R242, R3, R4, R242 ;  /* 0x0000000403f27224 */ /* 0x000fe200078e02f2 */
[----:B------:R-:W-:Y:S01]  /*18510*/  IABS R246, R17 ;  /* 0x0000001100f67213 */ /* 0x000fe20000000000 */
[----:B------:R-:W-:Y:S01]  /*18520*/  IMAD.HI.U32 R4, R5, R245, RZ ;  /* 0x000000f505047227 */ /* 0x000fe200078e00ff */
[----:B------:R-:W-:-:S03]  /*18530*/  ISETP.GT.U32.AND P5, PT, R3, R239, PT ;  /* 0x000000ef0300720c */ /* 0x000fc60003fa4070 */
[----:B------:R-:W-:Y:S01]  /*18540*/  @!P3 IMAD.IADD R240, R240, 0x1, -R3 ;  /* 0x00000001f0f0b824 */ /* 0x000fe200078e0a03 */
[C---:B------:R-:W-:Y:S01]  /*18550*/  ISETP.GT.U32.AND P3, PT, R3.reuse, R242, PT ;  /* 0x000000f20300720c */ /* 0x040fe20003f64070 */
[C---:B------:R-:W-:Y:S02]  /*18560*/  IMAD R244, R3.reuse, R237, R244 ;  /* 0x000000ed03f47224 */ /* 0x040fe400078e02f4 */
[----:B------:R-:W-:Y:S02]  /*18570*/  IMAD R243, R3, R236, R243 ;  /* 0x000000ec03f37224 */ /* 0x000fe400078e02f3 */
[----:B------:R-:W-:Y:S02]  /*18580*/  IMAD.MOV R4, RZ, RZ, -R4 ;  /* 0x000000ffff047224 */ /* 0x000fe400078e0a04 */
[----:B------:R-:W-:Y:S01]  /*18590*/  IMAD.HI.U32 R236, R5, R246, RZ ;  /* 0x000000f605ec7227 */ /* 0x000fe200078e00ff */
[----:B------:R-:W-:Y:S01]  /*185a0*/  STL [R1+0x49a8], R12 ;  /* 0x0049a80c01007387 */ /* 0x000fe20000100800 */
[----:B------:R-:W-:-:S02]  /*185b0*/  @!P5 IADD3 R239, R239, -R3, RZ ;  /* 0x80000003efefd210 */ /* 0x000fc40007ffe0ff */
[----:B------:R-:W-:Y:S02]  /*185c0*/  IMAD.HI.U32 R237, R5, R247, RZ ;  /* 0x000000f705ed7227 */ /* 0x000fe400078e00ff */
[----:B------:R-:W-:Y:S02]  /*185d0*/  @!P3 IADD3 R242, R242, -R3, RZ ;  /* 0x80000003f2f2b210 */ /* 0x000fe40007ffe0ff */
[C---:B------:R-:W-:Y:S01]  /*185e0*/  ISETP.GT.U32.AND P3, PT, R3.reuse, R244, PT ;  /* 0x000000f40300720c */ /* 0x040fe20003f64070 */
[----:B------:R-:W-:Y:S02]  /*185f0*/  IMAD R245, R3, R4, R245 ;  /* 0x0000000403f57224 */ /* 0x000fe400078e02f5 */
[----:B------:R-:W-:Y:S01]  /*18600*/  IMAD.HI.U32 R112, R5, R252, RZ ;  /* 0x000000fc05707227 */ /* 0x000fe200078e00ff */
[----:B------:R-:W-:Y:S01]  /*18610*/  STL [R1+0x499c], R2 ;  /* 0x00499c0201007387 */ /* 0x000fe20000100800 */
[----:B------:R-:W-:Y:S02]  /*18620*/  ISETP.GT.U32.AND P5, PT, R3, R241, PT ;  /* 0x000000f10300720c */ /* 0x000fe40003fa4070 */
[----:B------:R-:W-:Y:S01]  /*18630*/  IMAD.MOV R4, RZ, RZ, -R236 ;  /* 0x000000ffff047224 */ /* 0x000fe200078e0aec */
[----:B------:R-:W-:Y:S01]  /*18640*/  IADD3 R236, -R237, RZ, RZ ;  /* 0x000000ffedec7210 */ /* 0x000fe20007ffe1ff */
[----:B------:R-:W-:-:S02]  /*18650*/  IMAD.MOV R237, RZ, RZ, -R249 ;  /* 0x000000ffffed7224 */ /* 0x000fc400078e0af9 */
[----:B------:R-:W-:Y:S01]  /*18660*/  IMAD.MOV R249, RZ, RZ, -R251 ;  /* 0x000000fffff97224 */ /* 0x000fe200078e0afb */
[----:B------:R-:W-:Y:S01]  /*18670*/  IABS R251, R16 ;  /* 0x0000001000fb7213 */ /* 0x000fe20000000000 */
[----:B------:R-:W-:Y:S01]  /*18680*/  @!P3 IMAD.IADD R244, R244, 0x1, -R3 ;  /* 0x00000001f4f4b824 */ /* 0x000fe200078e0a03 */
[----:B------:R-:W-:Y:S01]  /*18690*/  ISETP.GE.AND P3, PT, R0, RZ, PT ;  /* 0x000000ff0000720c */ /* 0x000fe20003f66270 */
[C---:B------:R-:W-:Y:S01]  /*186a0*/  IMAD R246, R3.reuse, R4, R246 ;  /* 0x0000000403f67224 */ /* 0x040fe200078e02f6 */
[----:B------:R-:W-:Y:S01]  /*186b0*/  IABS R0, R12 ;  /* 0x0000000c00007213 */ /* 0x000fe20000000000 */
[C---:B------:R-:W-:Y:S01]  /*186c0*/  IMAD R247, R3.reuse, R236, R247 ;  /* 0x000000ec03f77224 */ /* 0x040fe200078e02f7 */
[----:B------:R-:W-:Y:S01]  /*186d0*/  IABS R4, R2 ;  /* 0x0000000200047213 */ /* 0x000fe20000000000 */
[C---:B------:R-:W-:Y:S01]  /*186e0*/  IMAD R248, R3.reuse, R237, R248 ;  /* 0x000000ed03f87224 */ /* 0x040fe200078e02f8 */
[----:B------:R-:W-:Y:S01]  /*186f0*/  IABS R236, R13 ;  /* 0x0000000d00ec7213 */ /* 0x000fe20000000000 */
[----:B------:R-:W-:-:S02]  /*18700*/  IMAD R250, R3, R249, R250 ;  /* 0x000000f903fa7224 */ /* 0x000fc400078e02fa */
[----:B------:R-:W-:-:S04]  /*18710*/  IMAD.HI.U32 R237, R5, R251, RZ ;  /* 0x000000fb05ed7227 */ /* 0x000fc800078e00ff */
[----:B------:R-:W-:Y:S01]  /*18720*/  IMAD.HI.U32 R249, R5, R0, RZ ;  /* 0x0000000005f97227 */ /* 0x000fe200078e00ff */
[----:B------:R-:W-:Y:S01]  /*18730*/  IADD3 R10, -R237, RZ, RZ ;  /* 0x000000ffed0a7210 */ /* 0x000fe20007ffe1ff */
[----:B------:R-:W-:Y:S02]  /*18740*/  STL [R1+0x4998], R13 ;  /* 0x0049980d01007387 */ /* 0x000fe40000100800 */
[----:B------:R-:W-:Y:S01]  /*18750*/  IMAD.MOV.U32 R5, RZ, RZ, R236 ;  /* 0x000000ffff057224 */ /* 0x000fe200078e00ec */
[----:B------:R-:W-:Y:S01]  /*18760*/  IADD3 R237, -R249, RZ, RZ ;  /* 0x000000fff9ed7210 */ /* 0x000fe20007ffe1ff */
[----:B------:R-:W-:Y:S02]  /*18770*/  IMAD.MOV R236, RZ, RZ, -R112 ;  /* 0x000000ffffec7224 */ /* 0x000fe400078e0a70 */
[----:B------:R-:W3:Y:S01]  /*18780*/  LDL.LU R112, [R1+0x4ec0] ;  /* 0x004ec00001707983 */ /* 0x000ee20000300800 */
[----:B------:R-:W-:Y:S02]  /*18790*/  @!P6 IMAD.MOV R110, RZ, RZ, -R110 ;  /* 0x000000ffff6ee224 */ /* 0x000fe400078e0a6e */
[----:B------:R-:W-:Y:S01]  /*187a0*/  @!P5 IMAD.IADD R241, R241, 0x1, -R3 ;  /* 0x00000001f1f1d824 */ /* 0x000fe200078e0a03 */
[----:B------:R-:W-:Y:S01]  /*187b0*/  ISETP.GT.U32.AND P5, PT, R3, R243, PT ;  /* 0x000000f30300720c */ /* 0x000fe20003fa4070 */
[----:B--2---:R-:W-:-:S12]  /*187c0*/  IMAD.HI.U32 R111, R11, R4, RZ ;  /* 0x000000040b6f7227 */ /* 0x004fd800078e00ff */
[----:B------:R-:W-:Y:S02]  /*187d0*/  @!P5 IADD3 R243, R243, -R3, RZ ;  /* 0x80000003f3f3d210 */ /* 0x000fe40007ffe0ff */
[C---:B------:R-:W-:Y:S01]  /*187e0*/  ISETP.GT.U32.AND P5, PT, R3.reuse, R245, PT ;  /* 0x000000f50300720c */ /* 0x040fe20003fa4070 */
[----:B------:R-:W-:Y:S02]  /*187f0*/  IMAD.MOV R249, RZ, RZ, -R111 ;  /* 0x000000fffff97224 */ /* 0x000fe400078e0a6f */
[----:B------:R-:W2:Y:S01]  /*18800*/  LDL.LU R111, [R1+0x4ebc] ;  /* 0x004ebc00016f7983 */ /* 0x000ea20000300800 */
[----:B------:R-:W-:Y:S02]  /*18810*/  IMAD R251, R3, R10, R251 ;  /* 0x0000000a03fb7224 */ /* 0x000fe400078e02fb */
[----:B------:R-:W-:-:S04]  /*18820*/  IMAD.HI.U32 R10, R11, R5, RZ ;  /* 0x000000050b0a7227 */ /* 0x000fc800078e00ff */
[C---:B------:R-:W-:Y:S02]  /*18830*/  IMAD R4, R3.reuse, R249, R4 ;  /* 0x000000f903047224 */ /* 0x040fe400078e0204 */
[C---:B------:R-:W-:Y:S01]  /*18840*/  IMAD R252, R3.reuse, R236, R252 ;  /* 0x000000ec03fc7224 */ /* 0x040fe200078e02fc */
[----:B------:R-:W4:Y:S01]  /*18850*/  LDL.LU R249, [R1+0x108] ;  /* 0x0001080001f97983 */ /* 0x000f220000300800 */
[----:B------:R-:W-:Y:S02]  /*18860*/  IMAD R0, R3, R237, R0 ;  /* 0x000000ed03007224 */ /* 0x000fe400078e0200 */
[----:B------:R-:W-:Y:S01]  /*18870*/  IMAD.MOV R236, RZ, RZ, -R10 ;  /* 0x000000ffffec7224 */ /* 0x000fe200078e0a0a */
[----:B------:R-:W4:Y:S04]  /*18880*/  LDL.LU R237, [R1+0x104] ;  /* 0x0001040001ed7983 */ /* 0x000f280000300800 */
[----:B------:R-:W4:Y:S04]  /*18890*/  LDL.LU R10, [R1+0xf8] ;  /* 0x0000f800010a7983 */ /* 0x000f280000300800 */
[----:B------:R-:W4:Y:S04]  /*188a0*/  LDL.LU R11, [R1+0xfc] ;  /* 0x0000fc00010b7983 */ /* 0x000f280000300800 */
[----:B------:R1:W-:Y:S04]  /*188b0*/  STL [R1+0x4cd0], R110 ;  /* 0x004cd06e01007387 */ /* 0x0003e80000100800 */
[----:B-1----:R-:W4:Y:S01]  /*188c0*/  LDL.LU R110, [R1+0x10c] ;  /* 0x00010c00016e7983 */ /* 0x002f220000300800 */
[----:B------:R-:W-:Y:S01]  /*188d0*/  @!P5 IMAD.IADD R245, R245, 0x1, -R3 ;  /* 0x00000001f5f5d824 */ /* 0x000fe200078e0a03 */
[----:B------:R-:W-:Y:S01]  /*188e0*/  ISETP.GT.U32.AND P5, PT, R3, R246, PT ;  /* 0x000000f60300720c */ /* 0x000fe20003fa4070 */
[----:B--2---:R-:W-:-:S05]  /*188f0*/  @!P1 IMAD.MOV R111, RZ, RZ, -R111 ;  /* 0x000000ffff6f9224 */ /* 0x004fca00078e0a6f */
[----:B------:R1:W-:Y:S04]  /*18900*/  STL [R1+0x4cd4], R111 ;  /* 0x004cd46f01007387 */ /* 0x0003e80000100800 */
[----:B-1----:R-:W2:Y:S03]  /*18910*/  LDL.LU R111, [R1+0x110] ;  /* 0x00011000016f7983 */ /* 0x002ea60000300800 */
[----:B------:R-:W-:Y:S01]  /*18920*/  @!P5 IMAD.IADD R246, R246, 0x1, -R3 ;  /* 0x00000001f6f6d824 */ /* 0x000fe200078e0a03 */
[C---:B------:R-:W-:Y:S01]  /*18930*/  ISETP.GT.U32.AND P5, PT, R3.reuse, R247, PT ;  /* 0x000000f70300720c */ /* 0x040fe20003fa4070 */
[----:B------:R-:W-:Y:S01]  /*18940*/  @!P2 IMAD.MOV R113, RZ, RZ, -R113 ;  /* 0x000000ffff71a224 */ /* 0x000fe200078e0a71 */
[C---:B------:R-:W-:Y:S01]  /*18950*/  ISETP.GT.U32.AND P1, PT, R3.reuse, R242, PT ;  /* 0x000000f20300720c */ /* 0x040fe20003f24070 */
[----:B------:R-:W-:Y:S01]  /*18960*/  @!P0 IMAD.MOV R114, RZ, RZ, -R114 ;  /* 0x000000ffff728224 */ /* 0x000fe200078e0a72 */
[----:B------:R-:W-:-:S09]  /*18970*/  ISETP.GT.U32.AND P2, PT, R3, R244, PT ;  /* 0x000000f40300720c */ /* 0x000fd20003f44070 */
[----:B------:R-:W-:Y:S02]  /*18980*/  @!P5 IADD3 R247, R247, -R3, RZ ;  /* 0x80000003f7f7d210 */ /* 0x000fe40007ffe0ff */
[C---:B------:R-:W-:Y:S02]  /*18990*/  ISETP.GT.U32.AND P5, PT, R3.reuse, R241, PT ;  /* 0x000000f10300720c */ /* 0x040fe40003fa4070 */
[----:B------:R-:W-:Y:S02]  /*189a0*/  ISETP.GT.U32.AND P0, PT, R3, R245, PT ;  /* 0x000000f50300720c */ /* 0x000fe40003f04070 */
[----:B------:R-:W-:Y:S02]  /*189b0*/  @!P3 IADD3 R115, -R115, RZ, RZ ;  /* 0x000000ff7373b210 */ /* 0x000fe40007ffe1ff */
[----:B------:R-:W-:Y:S01]  /*189c0*/  ISETP.GT.U32.AND P3, PT, R3, R246, PT ;  /* 0x000000f60300720c */ /* 0x000fe20003f64070 */
[----:B------:R-:W-:Y:S01]  /*189d0*/  @!P1 IMAD.IADD R242, R242, 0x1, -R3 ;  /* 0x00000001f2f29824 */ /* 0x000fe200078e0a03 */
[----:B---3--:R-:W-:-:S05]  /*189e0*/  @!P4 IADD3 R112, -R112, RZ, RZ ;  /* 0x000000ff7070c210 */ /* 0x008fca0007ffe1ff */
[--C-:B------:R-:W-:Y:S01]  /*189f0*/  @!P5 IMAD.IADD R241, R241, 0x1, -R3.reuse ;  /* 0x00000001f1f1d824 */ /* 0x100fe200078e0a03 */
[C---:B------:R-:W-:Y:S01]  /*18a00*/  ISETP.GT.U32.AND P5, PT, R3.reuse, R248, PT ;  /* 0x000000f80300720c */ /* 0x040fe20003fa4070 */
[--C-:B------:R-:W-:Y:S01]  /*18a10*/  @!P2 IMAD.IADD R244, R244, 0x1, -R3.reuse ;  /* 0x00000001f4f4a824 */ /* 0x100fe200078e0a03 */
[----:B------:R-:W-:Y:S01]  /*18a20*/  ISETP.GT.U32.AND P1, PT, R3, R250, PT ;  /* 0x000000fa0300720c */ /* 0x000fe20003f24070 */
[----:B------:R-:W-:Y:S01]  /*18a30*/  @!P0 IMAD.IADD R245, R245, 0x1, -R3 ;  /* 0x00000001f5f58824 */ /* 0x000fe200078e0a03 */
[C---:B------:R-:W-:Y:S02]  /*18a40*/  ISETP.GT.U32.AND P2, PT, R3.reuse, R252, PT ;  /* 0x000000fc0300720c */ /* 0x040fe40003f44070 */
[C---:B------:R-:W-:Y:S02]  /*18a50*/  ISETP.GT.U32.AND P0, PT, R3.reuse, R0, PT ;  /* 0x000000000300720c */ /* 0x040fe40003f04070 */
[----:B------:R-:W-:Y:S01]  /*18a60*/  @!P3 IADD3 R246, R246, -R3, RZ ;  /* 0x80000003f6f6b210 */ /* 0x000fe20007ffe0ff */
[----:B------:R1:W-:Y:S01]  /*18a70*/  STL [R1+0x4cd8], R112 ;  /* 0x004cd87001007387 */ /* 0x0003e20000100800 */
[----:B------:R-:W-:-:S03]  /*18a80*/  ISETP.GT.U32.AND P3, PT, R3, R4, PT ;  /* 0x000000040300720c */ /* 0x000fc60003f64070 */
[----:B------:R-:W-:Y:S01]  /*18a90*/  STL [R1+0x4cdc], R113 ;  /* 0x004cdc7101007387 */ /* 0x000fe20000100800 */
[----:B------:R-:W-:-:S03]  /*18aa0*/  @!P5 IMAD.IADD R248, R248, 0x1, -R3 ;  /* 0x00000001f8f8d824 */ /* 0x000fc600078e0a03 */
[----:B------:R-:W-:Y:S04]  /*18ab0*/  STL [R1+0x4ce0], R114 ;  /* 0x004ce07201007387 */ /* 0x000fe80000100800 */
[----:B------:R3:W-:Y:S04]  /*18ac0*/  STL [R1+0x4ce4], R115 ;  /* 0x004ce47301007387 */ /* 0x0007e80000100800 */
[----:B-1----:R-:W2:Y:S01]  /*18ad0*/  LDL.LU R112, [R1+0x100] ;  /* 0x0001000001707983 */ /* 0x002ea20000300800 */
[-C--:B------:R-:W-:Y:S01]  /*18ae0*/  @!P1 IADD3 R250, R250, -R3.reuse, RZ ;  /* 0x80000003fafa9210 */ /* 0x080fe20007ffe0ff */
[--C-:B------:R-:W-:Y:S01]  /*18af0*/  @!P2 IMAD.IADD R252, R252, 0x1, -R3.reuse ;  /* 0x00000001fcfca824 */ /* 0x100fe200078e0a03 */
[----:B----4-:R-:W-:Y:S01]  /*18b00*/  ISETP.GE.AND P1, PT, R110, RZ, PT ;  /* 0x000000ff6e00720c */ /* 0x010fe20003f26270 */
[----:B------:R-:W-:Y:S01]  /*18b10*/  @!P3 IMAD.IADD R4, R4, 0x1, -R3 ;  /* 0x000000010404b824 */ /* 0x000fe200078e0a03 */
[----:B------:R-:W-:Y:S01]  /*18b20*/  ISETP.GE.AND P2, PT, R237, RZ, PT ;  /* 0x000000ffed00720c */ /* 0x000fe20003f46270 */
[----:B------:R-:W-:Y:S01]  /*18b30*/  IMAD R5, R3, R236, R5 ;  /* 0x000000ec03057224 */ /* 0x000fe200078e0205 */
[----:B------:R-:W-:Y:S01]  /*18b40*/  @!P0 IADD3 R0, R0, -R3, RZ ;  /* 0x8000000300008210 */ /* 0x000fe20007ffe0ff */
[----:B---3--:R-:W1:Y:S01]  /*18b50*/  LDC.64 R114, c[0x0][0x218] ;  /* 0x00008600ff727b82 */ /* 0x008e620000000a00 */
[----:B------:R-:W-:-:S02]  /*18b60*/  ISETP.GE.AND P0, PT, R10, RZ, PT ;  /* 0x000000ff0a00720c */ /* 0x000fc40003f06270 */
[----:B------:R-:W-:Y:S02]  /*18b70*/  ISETP.GE.AND P3, PT, R11, RZ, PT ;  /* 0x000000ff0b00720c */ /* 0x000fe40003f66270 */
[----:B--2---:R-:W-:Y:S02]  /*18b80*/  ISETP.GE.AND P5, PT, R111, RZ, PT ;  /* 0x000000ff6f00720c */ /* 0x004fe40003fa6270 */
[----:B------:R-:W2:Y:S04]  /*18b90*/  LDL.LU R111, [R1+0xf4] ;  /* 0x0000f400016f7983 */ /* 0x000ea80000300800 */
[----:B------:R-:W3:Y:S04]  /*18ba0*/  LDL.LU R110, [R1+0xf0] ;  /* 0x0000f000016e7983 */ /* 0x000ee80000300800 */
[----:B------:R-:W4:Y:S04]  /*18bb0*/  LDL.LU R237, [R1+0xec] ;  /* 0x0000ec0001ed7983 */ /* 0x000f280000300800 */
[----:B------:R-:W4:Y:S04]  /*18bc0*/  LDL.LU R10, [R1+0xe8] ;  /* 0x0000e800010a7983 */ /* 0x000f280000300800 */
[----:B------:R-:W4:Y:S01]  /*18bd0*/  LDL.LU R11, [R1+0xe4] ;  /* 0x0000e400010b7983 */ /* 0x000f220000300800 */
[----:B------:R-:W-:-:S02]  /*18be0*/  ISETP.GT.U32.AND P4, PT, R3, R243, PT ;  /* 0x000000f30300720c */ /* 0x000fc40003f84070 */
[----:B------:R-:W-:-:S11]  /*18bf0*/  ISETP.GT.U32.AND P6, PT, R3, R247, PT ;  /* 0x000000f70300720c */ /* 0x000fd60003fc4070 */
[----:B------:R-:W-:Y:S02]  /*18c00*/  @!P4 IADD3 R243, R243, -R3, RZ ;  /* 0x80000003f3f3c210 */ /* 0x000fe40007ffe0ff */
[----:B------:R-:W-:Y:S01]  /*18c10*/  ISETP.GT.U32.AND P4, PT, R3, R251, PT ;  /* 0x000000fb0300720c */ /* 0x000fe20003f84070 */
[----:B------:R-:W-:Y:S01]  /*18c20*/  @!P6 IMAD.IADD R247, R247, 0x1, -R3 ;  /* 0x00000001f7f7e824 */ /* 0x000fe200078e0a03 */
[----:B------:R-:W-:Y:S02]  /*18c30*/  ISETP.GT.U32.AND P6, PT, R3, R5, PT ;  /* 0x000000050300720c */ /* 0x000fe40003fc4070 */
[----:B------:R-:W-:-:S09]  /*18c40*/  @!P5 IADD3 R116, -R116, RZ, RZ ;  /* 0x000000ff7474d210 */ /* 0x000fd20007ffe1ff */
[----:B------:R-:W-:Y:S01]  /*18c50*/  @!P4 IMAD.IADD R251, R251, 0x1, -R3 ;  /* 0x00000001fbfbc824 */ /* 0x000fe200078e0a03 */
[----:B------:R-:W-:Y:S01]  /*18c60*/  ISETP.GE.AND P4, PT, R249, RZ, PT ;  /* 0x000000fff900720c */ /* 0x000fe20003f86270 */
[----:B------:R-:W-:Y:S01]  /*18c70*/  @!P1 IMAD.MOV R117, RZ, RZ, -R117 ;  /* 0x000000ffff759224 */ /* 0x000fe200078e0a75 */
[C---:B------:R-:W-:Y:S01]  /*18c80*/  ISETP.GT.U32.AND P5, PT, R3.reuse, R248, PT ;  /* 0x000000f80300720c */ /* 0x040fe20003fa4070 */
[----:B------:R-:W-:Y:S01]  /*18c90*/  @!P0 IMAD.MOV R120, RZ, RZ, -R120 ;  /* 0x000000ffff788224 */ /* 0x000fe200078e0a78 */
[----:B------:R-:W-:Y:S02]  /*18ca0*/  ISETP.GT.U32.AND P1, PT, R3, R250, PT ;  /* 0x000000fa0300720c */ /* 0x000fe40003f24070 */
[----:B------:R-:W-:Y:S01]  /*18cb0*/  @!P2 IADD3 R119, -R119, RZ, RZ ;  /* 0x000000ff7777a210 */ /* 0x000fe20007ffe1ff */
[----:B------:R-:W-:Y:S01]  /*18cc0*/  @!P6 IMAD.IADD R5, R5, 0x1, -R3 ;  /* 0x000000010505e824 */ /* 0x000fe200078e0a03 */
[----:B------:R-:W-:Y:S01]  /*18cd0*/  STL [R1+0x4ce8], R116 ;  /* 0x004ce87401007387 */ /* 0x000fe20000100800 */
[----:B------:R-:W-:Y:S01]  /*18ce0*/  @!P3 IMAD.MOV R121, RZ, RZ, -R121 ;  /* 0x000000ffff79b224 */ /* 0x000fe200078e0a79 */
[----:B------:R-:W1:Y:S03]  /*18cf0*/  LDC R249, c[0x0][0x22c] ;  /* 0x00008b00fff97b82 */ /* 0x000e660000000800 */
[----:B------:R-:W-:Y:S01]  /*18d00*/  @!P4 IMAD.MOV R118, RZ, RZ, -R118 ;  /* 0x000000ffff76c224 */ /* 0x000fe200078e0a76 */
[C---:B------:R-:W-:Y:S01]  /*18d10*/  ISETP.GT.U32.AND P4, PT, R3.reuse, R251, PT ;  /* 0x000000fb0300720c */ /* 0x040fe20003f84070 */
[----:B------:R-:W-:Y:S01]  /*18d20*/  STL [R1+0x4cec], R117 ;  /* 0x004cec7501007387 */ /* 0x000fe20000100800 */
[----:B------:R-:W-:-:S03]  /*18d30*/  ISETP.GT.U32.AND P6, PT, R3, R4, PT ;  /* 0x000000040300720c */ /* 0x000fc60003fc4070 */
[----:B------:R-:W-:Y:S01]  /*18d40*/  STL [R1+0x4cf0], R118 ;  /* 0x004cf07601007387 */ /* 0x000fe20000100800 */
[----:B------:R-:W-:-:S03]  /*18d50*/  @!P5 IADD3 R248, R248, -R3, RZ ;  /* 0x80000003f8f8d210 */ /* 0x000fc60007ffe0ff */
[----:B------:R-:W-:Y:S01]  /*18d60*/  STL [R1+0x4cf4], R119 ;  /* 0x004cf47701007387 */ /* 0x000fe20000100800 */
[----:B------:R-:W-:Y:S01]  /*18d70*/  ISETP.GE.AND P5, PT, R112, RZ, PT ;  /* 0x000000ff7000720c */ /* 0x000fe20003fa6270 */
[--C-:B------:R-:W-:Y:S02]  /*18d80*/  @!P1 IMAD.IADD R250, R250, 0x1, -R3.reuse ;  /* 0x00000001fafa9824 */ /* 0x100fe400078e0a03 */
[----:B------:R-:W-:Y:S04]  /*18d90*/  STL [R1+0x4cf8], R120 ;  /* 0x004cf87801007387 */ /* 0x000fe80000100800 */
[----:B------:R-:W-:Y:S04]  /*18da0*/  STL [R1+0x4cfc], R121 ;  /* 0x004cfc7901007387 */ /* 0x000fe80000100800 */
[----:B------:R-:W4:Y:S01]  /*18db0*/  LDL R112, [R1+0x4928] ;  /* 0x0049280001707983 */ /* 0x000f220000100800 */
[----:B------:R-:W-:-:S02]  /*18dc0*/  @!P4 IMAD.IADD R251, R251, 0x1, -R3 ;  /* 0x00000001fbfbc824 */ /* 0x000fc400078e0a03 */
[----:B------:R-:W-:Y:S01]  /*18dd0*/  @!P6 IMAD.IADD R4, R4, 0x1, -R3 ;  /* 0x000000010404e824 */ /* 0x000fe200078e0a03 */
[----:B--2---:R-:W-:Y:S02]  /*18de0*/  ISETP.GE.AND P1, PT, R111, RZ, PT ;  /* 0x000000ff6f00720c */ /* 0x004fe40003f26270 */
[----:B------:R-:W2:Y:S01]  /*18df0*/  LDL R111, [R1+0x3d54] ;  /* 0x003d5400016f7983 */ /* 0x000ea20000100800 */
[----:B---3--:R-:W-:-:S03]  /*18e00*/  ISETP.GE.AND P4, PT, R110, RZ, PT ;  /* 0x000000ff6e00720c */ /* 0x008fc60003f86270 */
[----:B------:R-:W3:Y:S01]  /*18e10*/  LDL R110, [R1+0x492c] ;  /* 0x00492c00016e7983 */ /* 0x000ee20000100800 */
[----:B----4-:R-:W-:-:S03]  /*18e20*/  ISETP.GE.AND P6, PT, R11, RZ, PT ;  /* 0x000000ff0b00720c */ /* 0x010fc60003fc6270 */
[----:B------:R-:W4:Y:S01]  /*18e30*/  LDL R11, [R1+0x4934] ;  /* 0x00493400010b7983 */ /* 0x000f220000100800 */
[C---:B------:R-:W-:Y:S02]  /*18e40*/  ISETP.GT.U32.AND P0, PT, R3.reuse, R0, PT ;  /* 0x000000000300720c */ /* 0x040fe40003f04070 */
[----:B------:R-:W-:-:S11]  /*18e50*/  ISETP.GT.U32.AND P2, PT, R3, R252, PT ;  /* 0x000000fc0300720c */ /* 0x000fd60003f44070 */
[----:B------:R-:W-:Y:S01]  /*18e60*/  @!P0 IMAD.IADD R0, R0, 0x1, -R3 ;  /* 0x0000000100008824 */ /* 0x000fe200078e0a03 */
[----:B------:R-:W-:Y:S02]  /*18e70*/  ISETP.GE.AND P0, PT, R10, RZ, PT ;  /* 0x000000ff0a00720c */ /* 0x000fe40003f06270 */
[----:B------:R-:W-:Y:S01]  /*18e80*/  @!P2 IADD3 R252, R252, -R3, RZ ;  /* 0x80000003fcfca210 */ /* 0x000fe20007ffe0ff */
[----:B------:R-:W1:Y:S01]  /*18e90*/  LDC R10, c[0x0][0x230] ;  /* 0x00008c00ff0a7b82 */ /* 0x000e620000000800 */
[----:B------:R-:W-:-:S07]  /*18ea0*/  ISETP.GE.AND P2, PT, R237, RZ, PT ;  /* 0x000000ffed00720c */ /* 0x000fce0003f46270 */
[----:B------:R-:W1:Y:S01]  /*18eb0*/  LDC.64 R236, c[0x0][0x210] ;  /* 0x00008400ffec7b82 */ /* 0x000e620000000a00 */
[----:B------:R-:W-:Y:S01]  /*18ec0*/  ISETP.GT.U32.AND P3, PT, R3, R5, PT ;  /* 0x000000050300720c */ /* 0x000fe20003f64070 */
[----:B------:R-:W-:Y:S01]  /*18ed0*/  @!P5 IMAD.MOV R122, RZ, RZ, -R122 ;  /* 0x000000ffff7ad224 */ /* 0x000fe200078e0a7a */
[----:B------:R-:W-:Y:S01]  /*18ee0*/  @!P1 IADD3 R123, -R123, RZ, RZ ;  /* 0x000000ff7b7b9210 */ /* 0x000fe20007ffe1ff */
[----:B------:R-:W-:-:S10]  /*18ef0*/  @!P4 IMAD.MOV R124, RZ, RZ, -R124 ;  /* 0x000000ffff7cc224 */ /* 0x000fd400078e0a7c */
[----:B------:R-:W-:Y:S01]  /*18f00*/  @!P3 IADD3 R5, R5, -R3, RZ ;  /* 0x800000030505b210 */ /* 0x000fe20007ffe0ff */
[----:B-1----:R-:W-:Y:S01]  /*18f10*/  STL [R1+0x4d00], R10 ;  /* 0x004d000a01007387 */ /* 0x002fe20000100800 */
[----:B------:R-:W-:-:S03]  /*18f20*/  IMAD.MOV.U32 R3, RZ, RZ, R115 ;  /* 0x000000ffff037224 */ /* 0x000fc600078e0073 */
[----:B------:R-:W-:Y:S04]  /*18f30*/  STL [R1+0x4d08], R236 ;  /* 0x004d08ec01007387 */ /* 0x000fe80000100800 */
[----:B------:R-:W-:Y:S04]  /*18f40*/  STL [R1+0x4d04], R237 ;  /* 0x004d04ed01007387 */ /* 0x000fe80000100800 */
[----:B------:R1:W-:Y:S04]  /*18f50*/  STL [R1+0x1c0], R114 ;  /* 0x0001c07201007387 */ /* 0x0003e80000100800 */
[----:B------:R-:W4:Y:S01]  /*18f60*/  LDL R115, [R1+0x4930] ;  /* 0x0049300001737983 */ /* 0x000f220000100800 */
[----:B------:R-:W-:-:S03]  /*18f70*/  ISETP.GE.AND P1, PT, R112, RZ, PT ;  /* 0x000000ff7000720c */ /* 0x000fc60003f26270 */
[----:B------:R-:W4:Y:S04]  /*18f80*/  LDL R113, [R1+0x4944] ;  /* 0x0049440001717983 */ /* 0x000f280000100800 */
[----:B-1----:R-:W4:Y:S04]  /*18f90*/  LDL R114, [R1+0x4938] ;  /* 0x0049380001727983 */ /* 0x002f280000100800 */
[----:B------:R1:W-:Y:S04]  /*18fa0*/  STL [R1+0x4d0c], R3 ;  /* 0x004d0c0301007387 */ /* 0x0003e80000100800 */
[----:B------:R-:W-:Y:S01]  /*18fb0*/  STL [R1+0x4d10], R122 ;  /* 0x004d107a01007387 */ /* 0x000fe20000100800 */
[----:B------:R-:W-:-:S03]  /*18fc0*/  @!P2 IMAD.MOV R125, RZ, RZ, -R125 ;  /* 0x000000ffff7da224 */ /* 0x000fc600078e0a7d */
[----:B------:R-:W-:Y:S04]  /*18fd0*/  STL [R1+0x4d14], R123 ;  /* 0x004d147b01007387 */ /* 0x000fe80000100800 */
[----:B------:R-:W4:Y:S01]  /*18fe0*/  LDL R112, [R1+0x493c] ;  /* 0x00493c0001707983 */ /* 0x000f220000100800 */
[----:B------:R-:W-:-:S03]  /*18ff0*/  @!P0 IADD3 R126, -R126, RZ, RZ ;  /* 0x000000ff7e7e8210 */ /* 0x000fc60007ffe1ff */
[----:B------:R-:W-:Y:S01]  /*19000*/  STL [R1+0x4d18], R124 ;  /* 0x004d187c01007387 */ /* 0x000fe20000100800 */
[----:B--2---:R-:W-:-:S03]  /*19010*/  ISETP.GE.AND P4, PT, R111, RZ, PT ;  /* 0x000000ff6f00720c */ /* 0x004fc60003f86270 */
[----:B------:R-:W2:Y:S01]  /*19020*/  LDL R111, [R1+0x4940] ;  /* 0x00494000016f7983 */ /* 0x000ea20000100800 */
[----:B---3--:R-:W-:-:S03]  /*19030*/  ISETP.GE.AND P2, PT, R110, RZ, PT ;  /* 0x000000ff6e00720c */ /* 0x008fc60003f46270 */
[----:B------:R-:W-:Y:S04]  /*19040*/  STL [R1+0x4d1c], R125 ;  /* 0x004d1c7d01007387 */ /* 0x000fe80000100800 */
[----:B------:R-:W3:Y:S04]  /*19050*/  LDL R110, [R1+0x494c] ;  /* 0x00494c00016e7983 */ /* 0x000ee80000100800 */
[----:B------:R-:W-:Y:S01]  /*19060*/  STL [R1+0x4d20], R126 ;  /* 0x004d207e01007387 */ /* 0x000fe20000100800 */
[----:B----4-:R-:W-:-:S03]  /*19070*/  ISETP.GE.AND P0, PT, R11, RZ, PT ;  /* 0x000000ff0b00720c */ /* 0x010fc60003f06270 */
[----:B------:R-:W4:Y:S01]  /*19080*/  LDL R11, [R1+0x4950] ;  /* 0x00495000010b7983 */ /* 0x000f220000100800 */
[----:B------:R-:W-:Y:S02]  /*19090*/  @!P6 IMAD.MOV R127, RZ, RZ, -R127 ;  /* 0x000000ffff7fe224 */ /* 0x000fe400078e0a7f */
[----:B------:R-:W-:-:S03]  /*190a0*/  @!P1 IMAD.MOV R128, RZ, RZ, -R128 ;  /* 0x000000ffff809224 */ /* 0x000fc600078e0a80 */
[----:B------:R-:W-:Y:S04]  /*190b0*/  STL [R1+0x4d24], R127 ;  /* 0x004d247f01007387 */ /* 0x000fe80000100800 */
[----:B------:R-:W4:Y:S04]  /*190c0*/  LDL R119, [R1+0x4948] ;  /* 0x0049480001777983 */ /* 0x000f280000100800 */
[----:B------:R-:W4:Y:S04]  /*190d0*/  LDL R118, [R1+0x4954] ;  /* 0x0049540001767983 */ /* 0x000f280000100800 */
[----:B------:R-:W-:Y:S04]  /*190e0*/  STL [R1+0x4d28], R128 ;  /* 0x004d288001007387 */ /* 0x000fe80000100800 */
[----:B------:R-:W4:Y:S04]  /*190f0*/  LDL R117, [R1+0x4958] ;  /* 0x0049580001757983 */ /* 0x000f280000100800 */
[----:B------:R-:W4:Y:S01]  /*19100*/  LDL R116, [R1+0x4960] ;  /* 0x0049600001747983 */ /* 0x000f220000100800 */
[----:B------:R-:W-:Y:S01]  /*19110*/  @!P4 IADD3 R129, -R129, RZ, RZ ;  /* 0x000000ff8181c210 */ /* 0x000fe20007ffe1ff */
[----:B------:R-:W-:-:S02]  /*19120*/  @!P2 IMAD.MOV R130, RZ, RZ, -R130 ;  /* 0x000000ffff82a224 */ /* 0x000fc400078e0a82 */
[----:B------:R-:W-:Y:S01]  /*19130*/  @!P0 IMAD.MOV R131, RZ, RZ, -R131 ;  /* 0x000000ffff838224 */ /* 0x000fe200078e0a83 */
[----:B------:R-:W-:Y:S02]  /*19140*/  ISETP.GE.AND P5, PT, R115, RZ, PT ;  /* 0x000000ff7300720c */ /* 0x000fe40003fa6270 */
[----:B------:R-:W4:Y:S01]  /*19150*/  LDL R115, [R1+0x495c] ;  /* 0x00495c0001737983 */ /* 0x000f220000100800 */
[----:B------:R-:W-:-:S03]  /*19160*/  ISETP.GE.AND P4, PT, R113, RZ, PT ;  /* 0x000000ff7100720c */ /* 0x000fc60003f86270 */
[----:B------:R-:W4:Y:S01]  /*19170*/  LDL R113, [R1+0x4968] ;  /* 0x0049680001717983 */ /* 0x000f220000100800 */
[----:B------:R-:W-:-:S03]  /*19180*/  ISETP.GE.AND P1, PT, R114, RZ, PT ;  /* 0x000000ff7200720c */ /* 0x000fc60003f26270 */
[----:B------:R-:W4:Y:S03]  /*19190*/  LDL R114, [R1+0x4964] ;  /* 0x0049640001727983 */ /* 0x000f260000100800 */
[----:B------:R-:W-:Y:S02]  /*191a0*/  @!P5 IADD3 R132, -R132, RZ, RZ ;  /* 0x000000ff8484d210 */ /* 0x000fe40007ffe1ff */
[----:B------:R-:W-:Y:S02]  /*191b0*/  ISETP.GE.AND P2, PT, R112, RZ, PT ;  /* 0x000000ff7000720c */ /* 0x000fe40003f46270 */
[----:B------:R-:W4:Y:S03]  /*191c0*/  LDL R112, [R1+0x4974] ;  /* 0x0049740001707983 */ /* 0x000f260000100800 */
[----:B------:R-:W-:Y:S01]  /*191d0*/  @!P1 IMAD.MOV R133, RZ, RZ, -R133 ;  /* 0x000000ffff859224 */ /* 0x000fe200078e0a85 */
[----:B--2---:R-:W-:-:S02]  /*191e0*/  ISETP.GE.AND P0, PT, R111, RZ, PT ;  /* 0x000000ff6f00720c */ /* 0x004fc40003f06270 */
[----:B------:R-:W2:Y:S01]  /*191f0*/  LDL R111, [R1+0x496c] ;  /* 0x00496c00016f7983 */ /* 0x000ea20000100800 */
[----:B---3--:R-:W-:-:S03]  /*19200*/  ISETP.GE.AND P5, PT, R110, RZ, PT ;  /* 0x000000ff6e00720c */ /* 0x008fc60003fa6270 */
[----:B------:R-:W3:Y:S01]  /*19210*/  LDL R110, [R1+0x4970] ;  /* 0x00497000016e7983 */ /* 0x000ee20000100800 */
[----:B----4-:R-:W-:-:S03]  /*19220*/  ISETP.GE.AND P1, PT, R11, RZ, PT ;  /* 0x000000ff0b00720c */ /* 0x010fc60003f26270 */
[----:B------:R-:W4:Y:S01]  /*19230*/  LDL R11, [R1+0x4978] ;  /* 0x00497800010b7983 */ /* 0x000f220000100800 */
[----:B------:R-:W-:Y:S01]  /*19240*/  @!P4 IMAD.MOV R134, RZ, RZ, -R134 ;  /* 0x000000ffff86c224 */ /* 0x000fe200078e0a86 */
[----:B------:R-:W-:Y:S01]  /*19250*/  @!P2 IADD3 R135, -R135, RZ, RZ ;  /* 0x000000ff8787a210 */ /* 0x000fe20007ffe1ff */
[----:B------:R-:W-:Y:S01]  /*19260*/  @!P0 IMAD.MOV R136, RZ, RZ, -R136 ;  /* 0x000000ffff888224 */ /* 0x000fe200078e0a88 */
[----:B------:R-:W-:Y:S02]  /*19270*/  ISETP.GE.AND P4, PT, R119, RZ, PT ;  /* 0x000000ff7700720c */ /* 0x000fe40003f86270 */
[----:B------:R-:W-:Y:S01]  /*19280*/  @!P5 IMAD.MOV R137, RZ, RZ, -R137 ;  /* 0x000000ffff89d224 */ /* 0x000fe200078e0a89 */
[----:B------:R-:W-:Y:S02]  /*19290*/  ISETP.GE.AND P2, PT, R118, RZ, PT ;  /* 0x000000ff7600720c */ /* 0x000fe40003f46270 */
[----:B------:R-:W-:Y:S02]  /*192a0*/  ISETP.GE.AND P0, PT, R117, RZ, PT ;  /* 0x000000ff7500720c */ /* 0x000fe40003f06270 */
[----:B------:R-:W-:-:S02]  /*192b0*/  ISETP.GE.AND P5, PT, R116, RZ, PT ;  /* 0x000000ff7400720c */ /* 0x000fc40003fa6270 */
[----:B------:R-:W-:-:S04]  /*192c0*/  @!P1 IADD3 R138, -R138, RZ, RZ ;  /* 0x000000ff8a8a9210 */ /* 0x000fc80007ffe1ff */
[----:B------:R-:W-:-:S03]  /*192d0*/  @!P4 IMAD.MOV R139, RZ, RZ, -R139 ;  /* 0x000000ffff8bc224 */ /* 0x000fc600078e0a8b */
[----:B------:R-:W-:Y:S02]  /*192e0*/  @!P2 IMAD.MOV R140, RZ, RZ, -R140 ;  /* 0x000000ffff8ca224 */ /* 0x000fe400078e0a8c */
[----:B------:R-:W-:Y:S02]  /*192f0*/  @!P0 IADD3 R141, -R141, RZ, RZ ;  /* 0x000000ff8d8d8210 */ /* 0x000fe40007ffe1ff */
[----:B------:R-:W-:Y:S01]  /*19300*/  @!P5 IMAD.MOV R142, RZ, RZ, -R142 ;  /* 0x000000ffff8ed224 */ /* 0x000fe200078e0a8e */
[----:B------:R-:W-:Y:S02]  /*19310*/  ISETP.GE.AND P1, PT, R115, RZ, PT ;  /* 0x000000ff7300720c */ /* 0x000fe40003f26270 */
[----:B------:R-:W-:Y:S02]  /*19320*/  ISETP.GE.AND P2, PT, R113, RZ, PT ;  /* 0x000000ff7100720c */ /* 0x000fe40003f46270 */
[----:B------:R-:W-:-:S09]  /*19330*/  ISETP.GE.AND P4, PT, R114, RZ, PT ;  /* 0x000000ff7200720c */ /* 0x000fd20003f86270 */
[----:B------:R-:W-:Y:S01]  /*19340*/  @!P1 IMAD.MOV R143, RZ, RZ, -R143 ;  /* 0x000000ffff8f9224 */ /* 0x000fe200078e0a8f */
[----:B------:R-:W-:-:S03]  /*19350*/  ISETP.GE.AND P0, PT, R112, RZ, PT ;  /* 0x000000ff7000720c */ /* 0x000fc60003f06270 */
[----:B------:R-:W-:Y:S01]  /*19360*/  @!P4 IADD3 R144, -R144, RZ, RZ ;  /* 0x000000ff9090c210 */ /* 0x000fe20007ffe1ff */
[----:B------:R-:W-:Y:S01]  /*19370*/  @!P2 IMAD.MOV R145, RZ, RZ, -R145 ;  /* 0x000000ffff91a224 */ /* 0x000fe200078e0a91 */
[----:B------:R-:W-:Y:S02]  /*19380*/  ISETP.GE.AND P2, PT, R9, RZ, PT ;  /* 0x000000ff0900720c */ /* 0x000fe40003f46270 */
[----:B------:R-:W4:Y:S06]  /*19390*/  LDL.LU R9, [R1+0x4eb8] ;  /* 0x004eb80001097983 */ /* 0x000f2c0000300800 */
[----:B------:R-:W-:Y:S01]  /*193a0*/  @!P0 IMAD.MOV R146, RZ, RZ, -R146 ;  /* 0x000000ffff928224 */ /* 0x000fe200078e0a92 */
[----:B------:R-:W-:-:S02]  /*193b0*/  ISETP.GE.AND P0, PT, R109, RZ, PT ;  /* 0x000000ff6d00720c */ /* 0x000fc40003f06270 */
[----:B------:R-:W4:Y:S02]  /*193c0*/  LDL.LU R109, [R1+0x4eb4] ;  /* 0x004eb400016d7983 */ /* 0x000f240000300800 */
[----:B------:R-:W-:Y:S02]  /*193d0*/  @!P2 IADD3 R150, -R150, RZ, RZ ;  /* 0x000000ff9696a210 */ /* 0x000fe40007ffe1ff */
[----:B------:R-:W-:-:S07]  /*193e0*/  ISETP.GE.AND P2, PT, R105, RZ, PT ;  /* 0x000000ff6900720c */ /* 0x000fce0003f46270 */
[----:B------:R-:W-:Y:S01]  /*193f0*/  @!P0 IMAD.MOV R151, RZ, RZ, -R151 ;  /* 0x000000ffff978224 */ /* 0x000fe200078e0a97 */
[----:B------:R-:W-:-:S05]  /*19400*/  ISETP.GE.AND P0, PT, R104, RZ, PT ;  /* 0x000000ff6800720c */ /* 0x000fca0003f06270 */
[----:B------:R-:W-:Y:S01]  /*19410*/  @!P2 IMAD.MOV R155, RZ, RZ, -R155 ;  /* 0x000000ffff9ba224 */ /* 0x000fe200078e0a9b */
[----:B------:R-:W-:-:S07]  /*19420*/  ISETP.GE.AND P2, PT, R100, RZ, PT ;  /* 0x000000ff6400720c */ /* 0x000fce0003f46270 */
[----:B------:R-:W-:Y:S02]  /*19430*/  @!P0 IADD3 R156, -R156, RZ, RZ ;  /* 0x000000ff9c9c8210 */ /* 0x000fe40007ffe1ff */
[----:B------:R-:W-:-:S04]  /*19440*/  ISETP.GE.AND P0, PT, R99, RZ, PT ;  /* 0x000000ff6300720c */ /* 0x000fc80003f06270 */
[----:B------:R-:W-:Y:S01]  /*19450*/  @!P2 IMAD.MOV R160, RZ, RZ, -R160 ;  /* 0x000000ffffa0a224 */ /* 0x000fe200078e0aa0 */
[----:B------:R-:W-:-:S08]  /*19460*/  ISETP.GE.AND P2, PT, R95, RZ, PT ;  /* 0x000000ff5f00720c */ /* 0x000fd00003f46270 */
[----:B------:R-:W-:Y:S01]  /*19470*/  @!P0 IMAD.MOV R161, RZ, RZ, -R161 ;  /* 0x000000ffffa18224 */ /* 0x000fe200078e0aa1 */
[----:B------:R-:W-:-:S04]  /*19480*/  ISETP.GE.AND P0, PT, R94, RZ, PT ;  /* 0x000000ff5e00720c */ /* 0x000fc80003f06270 */
        /* <DEDUP_REMOVED lines=11> */
[----:B------:R-:W-:Y:S02]  /*19540*/  ISETP.GE.AND P0, PT, R79, RZ, PT ;  /* 0x000000ff4f00720c */ /* 0x000fe40003f06270 */
[----:B--2---:R-:W-:Y:S02]  /*19550*/  ISETP.GE.AND P5, PT, R111, RZ, PT ;  /* 0x000000ff6f00720c */ /* 0x004fe40003fa6270 */
[----:B---3--:R-:W-:Y:S02]  /*19560*/  ISETP.GE.AND P1, PT, R110, RZ, PT ;  /* 0x000000ff6e00720c */ /* 0x008fe40003f26270 */
[----:B----4-:R-:W-:-:S09]  /*19570*/  ISETP.GE.AND P4, PT, R11, RZ, PT ;  /* 0x000000ff0b00720c */ /* 0x010fd20003f86270 */
[----:B------:R-:W-:Y:S02]  /*19580*/  @!P5 IADD3 R147, -R147, RZ, RZ ;  /* 0x000000ff9393d210 */ /* 0x000fe40007ffe1ff */
[----:B------:R-:W-:Y:S01]  /*19590*/  ISETP.GE.AND P5, PT, R108, RZ, PT ;  /* 0x000000ff6c00720c */ /* 0x000fe20003fa6270 */
[----:B------:R-:W-:Y:S01]  /*195a0*/  @!P1 IMAD.MOV R148, RZ, RZ, -R148 ;  /* 0x000000ffff949224 */ /* 0x000fe200078e0a94 */
[----:B------:R-:W-:Y:S02]  /*195b0*/  ISETP.GE.AND P1, PT, R107, RZ, PT ;  /* 0x000000ff6b00720c */ /* 0x000fe40003f26270 */
[----:B------:R-:W-:Y:S01]  /*195c0*/  @!P2 IADD3 R180, -R180, RZ, RZ ;  /* 0x000000ffb4b4a210 */ /* 0x000fe20007ffe1ff */
[----:B------:R-:W-:Y:S01]  /*195d0*/  @!P0 IMAD.MOV R181, RZ, RZ, -R181 ;  /* 0x000000ffffb58224 */ /* 0x000fe200078e0ab5 */
[----:B------:R-:W2:Y:S01]  /*195e0*/  LDL.LU R108, [R1+0x4eb0] ;  /* 0x004eb000016c7983 */ /* 0x000ea20000300800 */
[----:B------:R-:W-:Y:S01]  /*195f0*/  @!P4 IMAD.MOV R149, RZ, RZ, -R149 ;  /* 0x000000ffff95c224 */ /* 0x000fe200078e0a95 */
[----:B------:R-:W-:-:S02]  /*19600*/  ISETP.GE.AND P4, PT, R106, RZ, PT ;  /* 0x000000ff6a00720c */ /* 0x000fc40003f86270 */
[----:B------:R-:W3:Y:S03]  /*19610*/  LDL.LU R107, [R1+0x4eac] ;  /* 0x004eac00016b7983 */ /* 0x000ee60000300800 */
[----:B------:R-:W-:Y:S01]  /*19620*/  @!P5 IMAD.MOV R152, RZ, RZ, -R152 ;  /* 0x000000ffff98d224 */ /* 0x000fe200078e0a98 */
[----:B------:R-:W-:Y:S01]  /*19630*/  ISETP.GE.AND P5, PT, R103, RZ, PT ;  /* 0x000000ff6700720c */ /* 0x000fe20003fa6270 */
[----:B------:R-:W4:Y:S01]  /*19640*/  LDL.LU R106, [R1+0x4ea8] ;  /* 0x004ea800016a7983 */ /* 0x000f220000300800 */
[----:B------:R-:W-:Y:S02]  /*19650*/  @!P1 IADD3 R153, -R153, RZ, RZ ;  /* 0x000000ff99999210 */ /* 0x000fe40007ffe1ff */
[----:B------:R-:W-:Y:S01]  /*19660*/  ISETP.GE.AND P1, PT, R102, RZ, PT ;  /* 0x000000ff6600720c */ /* 0x000fe20003f26270 */
[----:B------:R-:W2:Y:S02]  /*19670*/  LDL.LU R105, [R1+0x4ea4] ;  /* 0x004ea40001697983 */ /* 0x000ea40000300800 */
[----:B------:R-:W-:Y:S01]  /*19680*/  @!P4 IMAD.MOV R154, RZ, RZ, -R154 ;  /* 0x000000ffff9ac224 */ /* 0x000fe200078e0a9a */
[----:B------:R-:W-:Y:S01]  /*19690*/  ISETP.GE.AND P4, PT, R101, RZ, PT ;  /* 0x000000ff6500720c */ /* 0x000fe20003f86270 */
[----:B------:R-:W3:Y:S04]  /*196a0*/  LDL.LU R104, [R1+0x4ea0] ;  /* 0x004ea00001687983 */ /* 0x000ee80000300800 */
[----:B------:R-:W-:Y:S01]  /*196b0*/  @!P5 IMAD.MOV R157, RZ, RZ, -R157 ;  /* 0x000000ffff9dd224 */ /* 0x000fe200078e0a9d */
[----:B------:R-:W-:Y:S01]  /*196c0*/  ISETP.GE.AND P5, PT, R98, RZ, PT ;  /* 0x000000ff6200720c */ /* 0x000fe20003fa6270 */
[----:B------:R-:W4:Y:S02]  /*196d0*/  LDL.LU R103, [R1+0x4e9c] ;  /* 0x004e9c0001677983 */ /* 0x000f240000300800 */
[----:B------:R-:W-:Y:S01]  /*196e0*/  @!P1 IMAD.MOV R158, RZ, RZ, -R158 ;  /* 0x000000ffff9e9224 */ /* 0x000fe200078e0a9e */
[----:B------:R-:W-:Y:S01]  /*196f0*/  ISETP.GE.AND P1, PT, R97, RZ, PT ;  /* 0x000000ff6100720c */ /* 0x000fe20003f26270 */
[----:B------:R-:W2:Y:S02]  /*19700*/  LDL.LU R102, [R1+0x4e98] ;  /* 0x004e980001667983 */ /* 0x000ea40000300800 */
[----:B------:R-:W-:-:S02]  /*19710*/  @!P4 IADD3 R159, -R159, RZ, RZ ;  /* 0x000000ff9f9fc210 */ /* 0x000fc40007ffe1ff */
[----:B------:R-:W3:Y:S01]  /*19720*/  LDL.LU R101, [R1+0x4e94] ;  /* 0x004e940001657983 */ /* 0x000ee20000300800 */
[----:B------:R-:W-:-:S03]  /*19730*/  ISETP.GE.AND P4, PT, R96, RZ, PT ;  /* 0x000000ff6000720c */ /* 0x000fc60003f86270 */
[----:B------:R-:W-:Y:S01]  /*19740*/  @!P5 IADD3 R162, -R162, RZ, RZ ;  /* 0x000000ffa2a2d210 */ /* 0x000fe20007ffe1ff */
[----:B------:R-:W4:Y:S01]  /*19750*/  LDL.LU R100, [R1+0x4e90] ;  /* 0x004e900001647983 */ /* 0x000f220000300800 */
[----:B------:R-:W-:Y:S02]  /*19760*/  ISETP.GE.AND P5, PT, R93, RZ, PT ;  /* 0x000000ff5d00720c */ /* 0x000fe40003fa6270 */
[----:B------:R-:W-:Y:S01]  /*19770*/  @!P1 IMAD.MOV R163, RZ, RZ, -R163 ;  /* 0x000000ffffa39224 */ /* 0x000fe200078e0aa3 */
[----:B------:R-:W-:Y:S01]  /*19780*/  ISETP.GE.AND P1, PT, R92, RZ, PT ;  /* 0x000000ff5c00720c */ /* 0x000fe20003f26270 */
[----:B------:R-:W2:Y:S01]  /*19790*/  LDL.LU R99, [R1+0x4e8c] ;  /* 0x004e8c0001637983 */ /* 0x000ea20000300800 */
[----:B------:R-:W-:Y:S02]  /*197a0*/  ISETP.GE.AND P2, PT, R75, RZ, PT ;  /* 0x000000ff4b00720c */ /* 0x000fe40003f46270 */
[----:B------:R-:W-:Y:S01]  /*197b0*/  ISETP.GE.AND P0, PT, R74, RZ, PT ;  /* 0x000000ff4a00720c */ /* 0x000fe20003f06270 */
[----:B------:R-:W3:Y:S01]  /*197c0*/  LDL.LU R98, [R1+0x4e88] ;  /* 0x004e880001627983 */ /* 0x000ee20000300800 */
[----:B------:R-:W-:Y:S01]  /*197d0*/  @!P4 IMAD.MOV R164, RZ, RZ, -R164 ;  /* 0x000000ffffa4c224 */ /* 0x000fe200078e0aa4 */
[----:B------:R-:W-:-:S02]  /*197e0*/  ISETP.GE.AND P4, PT, R91, RZ, PT ;  /* 0x000000ff5b00720c */ /* 0x000fc40003f86270 */
[----:B------:R-:W4:Y:S01]  /*197f0*/  LDL.LU R97, [R1+0x4e84] ;  /* 0x004e840001617983 */ /* 0x000f220000300800 */
[----:B------:R-:W-:Y:S01]  /*19800*/  @!P5 IMAD.MOV R167, RZ, RZ, -R167 ;  /* 0x000000ffffa7d224 */ /* 0x000fe200078e0aa7 */
[----:B------:R-:W-:Y:S02]  /*19810*/  ISETP.GE.AND P5, PT, R88, RZ, PT ;  /* 0x000000ff5800720c */ /* 0x000fe40003fa6270 */
[----:B------:R-:W-:Y:S01]  /*19820*/  @!P1 IADD3 R168, -R168, RZ, RZ ;  /* 0x000000ffa8a89210 */ /* 0x000fe20007ffe1ff */
[----:B------:R-:W2:Y:S01]  /*19830*/  LDL.LU R96, [R1+0x4e80] ;  /* 0x004e800001607983 */ /* 0x000ea20000300800 */
[----:B------:R-:W-:Y:S01]  /*19840*/  ISETP.GE.AND P1, PT, R87, RZ, PT ;  /* 0x000000ff5700720c */ /* 0x000fe20003f26270 */
[----:B------:R-:W-:Y:S01]  /*19850*/  @!P2 IMAD.MOV R185, RZ, RZ, -R185 ;  /* 0x000000ffffb9a224 */ /* 0x000fe200078e0ab9 */
[----:B------:R-:W-:Y:S01]  /*19860*/  @!P0 IADD3 R186, -R186, RZ, RZ ;  /* 0x000000ffbaba8210 */ /* 0x000fe20007ffe1ff */
[----:B------:R-:W3:Y:S02]  /*19870*/  LDL.LU R95, [R1+0x4e7c] ;  /* 0x004e7c00015f7983 */ /* 0x000ee40000300800 */
[----:B------:R-:W-:Y:S01]  /*19880*/  @!P4 IMAD.MOV R169, RZ, RZ, -R169 ;  /* 0x000000ffffa9c224 */ /* 0x000fe200078e0aa9 */
[----:B------:R-:W-:Y:S01]  /*19890*/  ISETP.GE.AND P4, PT, R86, RZ, PT ;  /* 0x000000ff5600720c */ /* 0x000fe20003f86270 */
[----:B------:R-:W4:Y:S02]  /*198a0*/  LDL.LU R94, [R1+0x4e78] ;  /* 0x004e7800015e7983 */ /* 0x000f240000300800 */
[----:B------:R-:W-:Y:S01]  /*198b0*/  @!P5 IMAD.MOV R172, RZ, RZ, -R172 ;  /* 0x000000ffffacd224 */ /* 0x000fe200078e0aac */
[----:B------:R-:W-:Y:S01]  /*198c0*/  ISETP.GE.AND P5, PT, R83, RZ, PT ;  /* 0x000000ff5300720c */ /* 0x000fe20003fa6270 */
[----:B------:R-:W2:Y:S02]  /*198d0*/  LDL.LU R93, [R1+0x4e74] ;  /* 0x004e7400015d7983 */ /* 0x000ea40000300800 */
[----:B------:R-:W-:Y:S01]  /*198e0*/  @!P1 IMAD.MOV R173, RZ, RZ, -R173 ;  /* 0x000000ffffad9224 */ /* 0x000fe200078e0aad */
[----:B------:R-:W-:Y:S01]  /*198f0*/  ISETP.GE.AND P1, PT, R82, RZ, PT ;  /* 0x000000ff5200720c */ /* 0x000fe20003f26270 */
[----:B------:R-:W3:Y:S04]  /*19900*/  LDL.LU R92, [R1+0x4e70] ;  /* 0x004e7000015c7983 */ /* 0x000ee80000300800 */
[----:B------:R-:W-:Y:S01]  /*19910*/  @!P4 IADD3 R174, -R174, RZ, RZ ;  /* 0x000000ffaeaec210 */ /* 0x000fe20007ffe1ff */
[----:B------:R-:W4:Y:S01]  /*19920*/  LDL.LU R91, [R1+0x4e6c] ;  /* 0x004e6c00015b7983 */ /* 0x000f220000300800 */
[----:B------:R-:W-:-:S02]  /*19930*/  ISETP.GE.AND P4, PT, R81, RZ, PT ;  /* 0x000000ff5100720c */ /* 0x000fc40003f86270 */
[----:B------:R-:W-:Y:S01]  /*19940*/  @!P5 IADD3 R177, -R177, RZ, RZ ;  /* 0x000000ffb1b1d210 */ /* 0x000fe20007ffe1ff */
[----:B------:R-:W2:Y:S01]  /*19950*/  LDL.LU R90, [R1+0x4e68] ;  /* 0x004e6800015a7983 */ /* 0x000ea20000300800 */
[----:B------:R-:W-:Y:S02]  /*19960*/  ISETP.GE.AND P5, PT, R78, RZ, PT ;  /* 0x000000ff4e00720c */ /* 0x000fe40003fa6270 */
[----:B------:R-:W-:Y:S01]  /*19970*/  @!P1 IMAD.MOV R178, RZ, RZ, -R178 ;  /* 0x000000ffffb29224 */ /* 0x000fe200078e0ab2 */
[----:B------:R-:W-:Y:S01]  /*19980*/  ISETP.GE.AND P1, PT, R77, RZ, PT ;  /* 0x000000ff4d00720c */ /* 0x000fe20003f26270 */
[----:B------:R-:W3:Y:S01]  /*19990*/  LDL.LU R89, [R1+0x4e64] ;  /* 0x004e640001597983 */ /* 0x000ee20000300800 */
[----:B------:R-:W-:Y:S02]  /*199a0*/  ISETP.GE.AND P2, PT, R70, RZ, PT ;  /* 0x000000ff4600720c */ /* 0x000fe40003f46270 */
[----:B------:R-:W-:Y:S01]  /*199b0*/  ISETP.GE.AND P0, PT, R69, RZ, PT ;  /* 0x000000ff4500720c */ /* 0x000fe20003f06270 */
[----:B------:R-:W4:Y:S01]  /*199c0*/  LDL.LU R88, [R1+0x4e60] ;  /* 0x004e600001587983 */ /* 0x000f220000300800 */
[----:B------:R-:W-:Y:S01]  /*199d0*/  @!P4 IMAD.MOV R179, RZ, RZ, -R179 ;  /* 0x000000ffffb3c224 */ /* 0x000fe200078e0ab3 */
[----:B------:R-:W-:-:S02]  /*199e0*/  ISETP.GE.AND P4, PT, R76, RZ, PT ;  /* 0x000000ff4c00720c */ /* 0x000fc40003f86270 */
[----:B------:R-:W2:Y:S01]  /*199f0*/  LDL.LU R87, [R1+0x4e5c] ;  /* 0x004e5c0001577983 */ /* 0x000ea20000300800 */
[----:B------:R-:W-:Y:S01]  /*19a00*/  @!P5 IMAD.MOV R182, RZ, RZ, -R182 ;  /* 0x000000ffffb6d224 */ /* 0x000fe200078e0ab6 */
[----:B------:R-:W-:Y:S02]  /*19a10*/  ISETP.GE.AND P5, PT, R73, RZ, PT ;  /* 0x000000ff4900720c */ /* 0x000fe40003fa6270 */
[----:B------:R-:W-:Y:S01]  /*19a20*/  @!P1 IADD3 R183, -R183, RZ, RZ ;  /* 0x000000ffb7b79210 */ /* 0x000fe20007ffe1ff */
[----:B------:R-:W3:Y:S01]  /*19a30*/  LDL.LU R86, [R1+0x4e58] ;  /* 0x004e580001567983 */ /* 0x000ee20000300800 */
[----:B------:R-:W-:Y:S01]  /*19a40*/  ISETP.GE.AND P1, PT, R72, RZ, PT ;  /* 0x000000ff4800720c */ /* 0x000fe20003f26270 */
[----:B------:R-:W-:-:S04]  /*19a50*/  @!P2 IMAD.MOV R190, RZ, RZ, -R190 ;  /* 0x000000ffffbea224 */ /* 0x000fc800078e0abe */
[----:B------:R-:W-:Y:S01]  /*19a60*/  @!P4 IMAD.MOV R184, RZ, RZ, -R184 ;  /* 0x000000ffffb8c224 */ /* 0x000fe200078e0ab8 */
[----:B------:R-:W-:Y:S01]  /*19a70*/  ISETP.GE.AND P4, PT, R71, RZ, PT ;  /* 0x000000ff4700720c */ /* 0x000fe20003f86270 */
[----:B------:R-:W-:Y:S02]  /*19a80*/  @!P0 IMAD.MOV R191, RZ, RZ, -R191 ;  /* 0x000000ffffbf8224 */ /* 0x000fe400078e0abf */
[----:B------:R-:W-:Y:S01]  /*19a90*/  @!P5 IMAD.MOV R187, RZ, RZ, -R187 ;  /* 0x000000ffffbbd224 */ /* 0x000fe200078e0abb */
[----:B------:R-:W-:Y:S01]  /*19aa0*/  ISETP.GE.AND P5, PT, R68, RZ, PT ;  /* 0x000000ff4400720c */ /* 0x000fe20003fa6270 */
[----:B------:R-:W4:Y:S02]  /*19ab0*/  LDL.LU R85, [R1+0x4e54] ;  /* 0x004e540001557983 */ /* 0x000f240000300800 */
[----:B------:R-:W-:Y:S01]  /*19ac0*/  @!P1 IMAD.MOV R188, RZ, RZ, -R188 ;  /* 0x000000ffffbc9224 */ /* 0x000fe200078e0abc */
[----:B------:R-:W-:Y:S01]  /*19ad0*/  ISETP.GE.AND P1, PT, R67, RZ, PT ;  /* 0x000000ff4300720c */ /* 0x000fe20003f26270 */
[----:B------:R-:W2:Y:S01]  /*19ae0*/  LDL.LU R84, [R1+0x4e50] ;  /* 0x004e500001547983 */ /* 0x000ea20000300800 */
[----:B------:R-:W-:-:S03]  /*19af0*/  ISETP.GE.AND P2, PT, R65, RZ, PT ;  /* 0x000000ff4100720c */ /* 0x000fc60003f46270 */
[----:B------:R-:W-:Y:S01]  /*19b00*/  @!P4 IADD3 R189, -R189, RZ, RZ ;  /* 0x000000ffbdbdc210 */ /* 0x000fe20007ffe1ff */
[----:B------:R-:W3:Y:S01]  /*19b10*/  LDL.LU R83, [R1+0x4e4c] ;  /* 0x004e4c0001537983 */ /* 0x000ee20000300800 */
[----:B------:R-:W-:Y:S02]  /*19b20*/  ISETP.GE.AND P4, PT, R66, RZ, PT ;  /* 0x000000ff4200720c */ /* 0x000fe40003f86270 */
[----:B------:R-:W-:Y:S01]  /*19b30*/  ISETP.GE.AND P0, PT, R64, RZ, PT ;  /* 0x000000ff4000720c */ /* 0x000fe20003f06270 */
[----:B------:R-:W4:Y:S01]  /*19b40*/  LDL.LU R82, [R1+0x4e48] ;  /* 0x004e480001527983 */ /* 0x000f220000300800 */
[----:B------:R-:W-:Y:S02]  /*19b50*/  @!P5 IADD3 R192, -R192, RZ, RZ ;  /* 0x000000ffc0c0d210 */ /* 0x000fe40007ffe1ff */
[----:B------:R-:W-:Y:S01]  /*19b60*/  ISETP.GE.AND P5, PT, R63, RZ, PT ;  /* 0x000000ff3f00720c */ /* 0x000fe20003fa6270 */
[----:B------:R-:W-:Y:S01]  /*19b70*/  @!P1 IMAD.MOV R193, RZ, RZ, -R193 ;  /* 0x000000ffffc19224 */ /* 0x000fe200078e0ac1 */
[----:B------:R-:W-:Y:S01]  /*19b80*/  ISETP.GE.AND P1, PT, R62, RZ, PT ;  /* 0x000000ff3e00720c */ /* 0x000fe20003f26270 */
[----:B------:R-:W2:Y:S01]  /*19b90*/  LDL.LU R81, [R1+0x4e44] ;  /* 0x004e440001517983 */ /* 0x000ea20000300800 */
[----:B------:R-:W-:-:S03]  /*19ba0*/  @!P2 IADD3 R195, -R195, RZ, RZ ;  /* 0x000000ffc3c3a210 */ /* 0x000fc60007ffe1ff */
[----:B------:R-:W-:Y:S01]  /*19bb0*/  @!P4 IMAD.MOV R194, RZ, RZ, -R194 ;  /* 0x000000ffffc2c224 */ /* 0x000fe200078e0ac2 */
[----:B------:R-:W-:Y:S01]  /*19bc0*/  ISETP.GE.AND P4, PT, R61, RZ, PT ;  /* 0x000000ff3d00720c */ /* 0x000fe20003f86270 */
[----:B------:R-:W-:Y:S01]  /*19bd0*/  @!P0 IMAD.MOV R196, RZ, RZ, -R196 ;  /* 0x000000ffffc48224 */ /* 0x000fe200078e0ac4 */
[----:B------:R-:W-:Y:S01]  /*19be0*/  ISETP.GE.AND P2, PT, R60, RZ, PT ;  /* 0x000000ff3c00720c */ /* 0x000fe20003f46270 */
[----:B------:R-:W3:Y:S01]  /*19bf0*/  LDL.LU R80, [R1+0x4e40] ;  /* 0x004e400001507983 */ /* 0x000ee20000300800 */
[----:B------:R-:W-:Y:S01]  /*19c00*/  ISETP.GE.AND P0, PT, R59, RZ, PT ;  /* 0x000000ff3b00720c */ /* 0x000fe20003f06270 */
        /* <DEDUP_REMOVED lines=8> */
[----:B------:R-:W-:Y:S01]  /*19c90*/  @!P2 IMAD.MOV R200, RZ, RZ, -R200 ;  /* 0x000000ffffc8a224 */ /* 0x000fe200078e0ac8 */
[----:B------:R-:W-:Y:S01]  /*19ca0*/  ISETP.GE.AND P2, PT, R55, RZ, PT ;  /* 0x000000ff3700720c */ /* 0x000fe20003f46270 */
[----:B------:R-:W3:Y:S01]  /*19cb0*/  LDL.LU R77, [R1+0x4e34] ;  /* 0x004e3400014d7983 */ /* 0x000ee20000300800 */
[----:B------:R-:W-:Y:S01]  /*19cc0*/  @!P0 IADD3 R201, -R201, RZ, RZ ;  /* 0x000000ffc9c98210 */ /* 0x000fe20007ffe1ff */
[----:B------:R-:W-:Y:S01]  /*19cd0*/  @!P5 IMAD.MOV R202, RZ, RZ, -R202 ;  /* 0x000000ffffcad224 */ /* 0x000fe200078e0aca */
[----:B------:R-:W-:Y:S01]  /*19ce0*/  ISETP.GE.AND P0, PT, R54, RZ, PT ;  /* 0x000000ff3600720c */ /* 0x000fe20003f06270 */
[----:B------:R-:W4:Y:S01]  /*19cf0*/  LDL.LU R76, [R1+0x4e30] ;  /* 0x004e3000014c7983 */ /* 0x000f220000300800 */
[----:B------:R-:W-:Y:S01]  /*19d00*/  ISETP.GE.AND P5, PT, R53, RZ, PT ;  /* 0x000000ff3500720c */ /* 0x000fe20003fa6270 */
[----:B------:R-:W-:Y:S01]  /*19d10*/  @!P1 IMAD.MOV R203, RZ, RZ, -R203 ;  /* 0x000000ffffcb9224 */ /* 0x000fe200078e0acb */
[----:B------:R-:W-:Y:S01]  /*19d20*/  ISETP.GE.AND P1, PT, R52, RZ, PT ;  /* 0x000000ff3400720c */ /* 0x000fe20003f26270 */
[----:B------:R-:W2:Y:S02]  /*19d30*/  LDL.LU R75, [R1+0x4e2c] ;  /* 0x004e2c00014b7983 */ /* 0x000ea40000300800 */
[----:B------:R-:W-:-:S02]  /*19d40*/  @!P4 IADD3 R204, -R204, RZ, RZ ;  /* 0x000000ffccccc210 */ /* 0x000fc40007ffe1ff */
[----:B------:R-:W-:Y:S01]  /*19d50*/  ISETP.GE.AND P4, PT, R51, RZ, PT ;  /* 0x000000ff3300720c */ /* 0x000fe20003f86270 */
[----:B------:R-:W-:Y:S01]  /*19d60*/  @!P2 IMAD.MOV R205, RZ, RZ, -R205 ;  /* 0x000000ffffcda224 */ /* 0x000fe200078e0acd */
[----:B------:R-:W-:Y:S01]  /*19d70*/  ISETP.GE.AND P2, PT, R50, RZ, PT ;  /* 0x000000ff3200720c */ /* 0x000fe20003f46270 */
[----:B------:R-:W3:Y:S01]  /*19d80*/  LDL.LU R74, [R1+0x4e28] ;  /* 0x004e2800014a7983 */ /* 0x000ee20000300800 */
[----:B------:R-:W-:Y:S01]  /*19d90*/  @!P0 IMAD.MOV R206, RZ, RZ, -R206 ;  /* 0x000000ffffce8224 */ /* 0x000fe200078e0ace */
[----:B------:R-:W-:Y:S02]  /*19da0*/  ISETP.GE.AND P0, PT, R49, RZ, PT ;  /* 0x000000ff3100720c */ /* 0x000fe40003f06270 */
[----:B------:R-:W-:Y:S01]  /*19db0*/  @!P5 IADD3 R207, -R207, RZ, RZ ;  /* 0x000000ffcfcfd210 */ /* 0x000fe20007ffe1ff */
[----:B------:R-:W-:Y:S01]  /*19dc0*/  @!P1 IMAD.MOV R208, RZ, RZ, -R208 ;  /* 0x000000ffffd09224 */ /* 0x000fe200078e0ad0 */
[----:B------:R-:W-:Y:S01]  /*19dd0*/  ISETP.GE.AND P5, PT, R48, RZ, PT ;  /* 0x000000ff3000720c */ /* 0x000fe20003fa6270 */
[----:B------:R-:W4:Y:S01]  /*19de0*/  LDL.LU R73, [R1+0x4e24] ;  /* 0x004e240001497983 */ /* 0x000f220000300800 */
[----:B------:R-:W-:-:S02]  /*19df0*/  ISETP.GE.AND P1, PT, R47, RZ, PT ;  /* 0x000000ff2f00720c */ /* 0x000fc40003f26270 */
[----:B------:R-:W-:Y:S01]  /*19e00*/  @!P4 IMAD.MOV R209, RZ, RZ, -R209 ;  /* 0x000000ffffd1c224 */ /* 0x000fe200078e0ad1 */
[----:B------:R-:W-:Y:S01]  /*19e10*/  ISETP.GE.AND P4, PT, R46, RZ, PT ;  /* 0x000000ff2e00720c */ /* 0x000fe20003f86270 */
[----:B------:R-:W2:Y:S01]  /*19e20*/  LDL.LU R72, [R1+0x4e20] ;  /* 0x004e200001487983 */ /* 0x000ea20000300800 */
[----:B------:R-:W-:Y:S02]  /*19e30*/  @!P2 IADD3 R210, -R210, RZ, RZ ;  /* 0x000000ffd2d2a210 */ /* 0x000fe40007ffe1ff */
[----:B------:R-:W-:Y:S01]  /*19e40*/  ISETP.GE.AND P2, PT, R45, RZ, PT ;  /* 0x000000ff2d00720c */ /* 0x000fe20003f46270 */
[----:B------:R-:W-:Y:S01]  /*19e50*/  @!P0 IMAD.MOV R211, RZ, RZ, -R211 ;  /* 0x000000ffffd38224 */ /* 0x000fe200078e0ad3 */
[----:B------:R-:W-:Y:S01]  /*19e60*/  ISETP.GE.AND P0, PT, R44, RZ, PT ;  /* 0x000000ff2c00720c */ /* 0x000fe20003f06270 */
[----:B------:R-:W3:Y:S01]  /*19e70*/  LDL.LU R71, [R1+0x4e1c] ;  /* 0x004e1c0001477983 */ /* 0x000ee20000300800 */
[----:B------:R-:W-:Y:S01]  /*19e80*/  @!P5 IMAD.MOV R212, RZ, RZ, -R212 ;  /* 0x000000ffffd4d224 */ /* 0x000fe200078e0ad4 */
[----:B------:R-:W-:-:S02]  /*19e90*/  ISETP.GE.AND P5, PT, R43, RZ, PT ;  /* 0x000000ff2b00720c */ /* 0x000fc40003fa6270 */
[----:B------:R-:W-:Y:S01]  /*19ea0*/  @!P1 IADD3 R213, -R213, RZ, RZ ;  /* 0x000000ffd5d59210 */ /* 0x000fe20007ffe1ff */
[----:B------:R-:W4:Y:S01]  /*19eb0*/  LDL.LU R70, [R1+0x4e18] ;  /* 0x004e180001467983 */ /* 0x000f220000300800 */
[----:B------:R-:W-:Y:S01]  /*19ec0*/  ISETP.GE.AND P1, PT, R42, RZ, PT ;  /* 0x000000ff2a00720c */ /* 0x000fe20003f26270 */
[----:B------:R-:W-:Y:S01]  /*19ed0*/  @!P4 IMAD.MOV R214, RZ, RZ, -R214 ;  /* 0x000000ffffd6c224 */ /* 0x000fe200078e0ad6 */
[----:B------:R-:W-:Y:S01]  /*19ee0*/  ISETP.GE.AND P4, PT, R41, RZ, PT ;  /* 0x000000ff2900720c */ /* 0x000fe20003f86270 */
[----:B------:R-:W2:Y:S01]  /*19ef0*/  LDL.LU R69, [R1+0x4e14] ;  /* 0x004e140001457983 */ /* 0x000ea20000300800 */
[----:B------:R-:W-:Y:S01]  /*19f00*/  @!P2 IMAD.MOV R215, RZ, RZ, -R215 ;  /* 0x000000ffffd7a224 */ /* 0x000fe200078e0ad7 */
[----:B------:R-:W-:Y:S02]  /*19f10*/  ISETP.GE.AND P2, PT, R40, RZ, PT ;  /* 0x000000ff2800720c */ /* 0x000fe40003f46270 */
[----:B------:R-:W-:Y:S01]  /*19f20*/  @!P0 IADD3 R216, -R216, RZ, RZ ;  /* 0x000000ffd8d88210 */ /* 0x000fe20007ffe1ff */
[----:B------:R-:W3:Y:S01]  /*19f30*/  LDL.LU R68, [R1+0x4e10] ;  /* 0x004e100001447983 */ /* 0x000ee20000300800 */
[----:B------:R-:W-:Y:S01]  /*19f40*/  ISETP.GE.AND P0, PT, R39, RZ, PT ;  /* 0x000000ff2700720c */ /* 0x000fe20003f06270 */
[----:B------:R-:W-:Y:S01]  /*19f50*/  @!P5 IMAD.MOV R217, RZ, RZ, -R217 ;  /* 0x000000ffffd9d224 */ /* 0x000fe200078e0ad9 */
[----:B------:R-:W-:Y:S01]  /*19f60*/  ISETP.GE.AND P5, PT, R38, RZ, PT ;  /* 0x000000ff2600720c */ /* 0x000fe20003fa6270 */
[----:B------:R-:W4:Y:S01]  /*19f70*/  LDL.LU R67, [R1+0x4e0c] ;  /* 0x004e0c0001437983 */ /* 0x000f220000300800 */
[----:B------:R-:W-:Y:S01]  /*19f80*/  @!P1 IMAD.MOV R218, RZ, RZ, -R218 ;  /* 0x000000ffffda9224 */ /* 0x000fe200078e0ada */
[----:B------:R-:W-:-:S02]  /*19f90*/  ISETP.GE.AND P1, PT, R37, RZ, PT ;  /* 0x000000ff2500720c */ /* 0x000fc40003f26270 */
[----:B------:R-:W-:Y:S01]  /*19fa0*/  @!P4 IADD3 R219, -R219, RZ, RZ ;  /* 0x000000ffdbdbc210 */ /* 0x000fe20007ffe1ff */
[----:B------:R-:W2:Y:S01]  /*19fb0*/  LDL.LU R66, [R1+0x4e08] ;  /* 0x004e080001427983 */ /* 0x000ea20000300800 */
[----:B------:R-:W-:Y:S01]  /*19fc0*/  ISETP.GE.AND P4, PT, R36, RZ, PT ;  /* 0x000000ff2400720c */ /* 0x000fe20003f86270 */
[----:B------:R-:W-:Y:S01]  /*19fd0*/  @!P2 IMAD.MOV R220, RZ, RZ, -R220 ;  /* 0x000000ffffdca224 */ /* 0x000fe200078e0adc */
[----:B------:R-:W-:Y:S01]  /*19fe0*/  ISETP.GE.AND P2, PT, R35, RZ, PT ;  /* 0x000000ff2300720c */ /* 0x000fe20003f46270 */
[----:B------:R-:W3:Y:S01]  /*19ff0*/  LDL.LU R65, [R1+0x4e04] ;  /* 0x004e040001417983 */ /* 0x000ee20000300800 */
[----:B------:R-:W-:Y:S01]  /*1a000*/  @!P0 IMAD.MOV R221, RZ, RZ, -R221 ;  /* 0x000000ffffdd8224 */ /* 0x000fe200078e0add */
[----:B------:R-:W-:Y:S02]  /*1a010*/  ISETP.GE.AND P0, PT, R34, RZ, PT ;  /* 0x000000ff2200720c */ /* 0x000fe40003f06270 */
[----:B------:R-:W-:Y:S01]  /*1a020*/  @!P5 IADD3 R222, -R222, RZ, RZ ;  /* 0x000000ffdeded210 */ /* 0x000fe20007ffe1ff */
[----:B------:R-:W4:Y:S01]  /*1a030*/  LDL.LU R64, [R1+0x4e00] ;  /* 0x004e000001407983 */ /* 0x000f220000300800 */
[----:B------:R-:W-:Y:S01]  /*1a040*/  ISETP.GE.AND P5, PT, R33, RZ, PT ;  /* 0x000000ff2100720c */ /* 0x000fe20003fa6270 */
[----:B------:R-:W-:-:S02]  /*1a050*/  @!P1 IMAD.MOV R223, RZ, RZ, -R223 ;  /* 0x000000ffffdf9224 */ /* 0x000fc400078e0adf */
[----:B------:R-:W2:Y:S01]  /*1a060*/  LDL.LU R63, [R1+0x4dfc] ;  /* 0x004dfc00013f7983 */ /* 0x000ea20000300800 */
[----:B------:R-:W-:-:S03]  /*1a070*/  ISETP.GE.AND P1, PT, R32, RZ, PT ;  /* 0x000000ff2000720c */ /* 0x000fc60003f26270 */
[----:B------:R-:W3:Y:S01]  /*1a080*/  LDL.LU R62, [R1+0x4df8] ;  /* 0x004df800013e7983 */ /* 0x000ee20000300800 */
[----:B------:R-:W-:-:S03]  /*1a090*/  @!P4 IMAD.MOV R224, RZ, RZ, -R224 ;  /* 0x000000ffffe0c224 */ /* 0x000fc600078e0ae0 */
[----:B------:R-:W4:Y:S01]  /*1a0a0*/  LDL.LU R61, [R1+0x4df4] ;  /* 0x004df400013d7983 */ /* 0x000f220000300800 */
[----:B------:R-:W-:-:S03]  /*1a0b0*/  ISETP.GE.AND P4, PT, R31, RZ, PT ;  /* 0x000000ff1f00720c */ /* 0x000fc60003f86270 */
[----:B------:R-:W2:Y:S01]  /*1a0c0*/  LDL.LU R60, [R1+0x4df0] ;  /* 0x004df000013c7983 */ /* 0x000ea20000300800 */
[----:B------:R-:W-:-:S03]  /*1a0d0*/  @!P2 IADD3 R225, -R225, RZ, RZ ;  /* 0x000000ffe1e1a210 */ /* 0x000fc60007ffe1ff */
[----:B------:R-:W3:Y:S01]  /*1a0e0*/  LDL.LU R59, [R1+0x4dec] ;  /* 0x004dec00013b7983 */ /* 0x000ee20000300800 */
[----:B------:R-:W-:-:S03]  /*1a0f0*/  ISETP.GE.AND P2, PT, R30, RZ, PT ;  /* 0x000000ff1e00720c */ /* 0x000fc60003f46270 */
[----:B------:R-:W4:Y:S01]  /*1a100*/  LDL.LU R58, [R1+0x4de8] ;  /* 0x004de800013a7983 */ /* 0x000f220000300800 */
[----:B------:R-:W-:-:S03]  /*1a110*/  @!P0 IMAD.MOV R226, RZ, RZ, -R226 ;  /* 0x000000ffffe28224 */ /* 0x000fc600078e0ae2 */
[----:B------:R-:W2:Y:S01]  /*1a120*/  LDL.LU R57, [R1+0x4de4] ;  /* 0x004de40001397983 */ /* 0x000ea20000300800 */
[----:B------:R-:W-:-:S03]  /*1a130*/  ISETP.GE.AND P0, PT, R29, RZ, PT ;  /* 0x000000ff1d00720c */ /* 0x000fc60003f06270 */
[----:B------:R-:W3:Y:S01]  /*1a140*/  LDL.LU R56, [R1+0x4de0] ;  /* 0x004de00001387983 */ /* 0x000ee20000300800 */
[----:B------:R-:W-:-:S03]  /*1a150*/  @!P5 IMAD.MOV R227, RZ, RZ, -R227 ;  /* 0x000000ffffe3d224 */ /* 0x000fc600078e0ae3 */
[----:B------:R-:W4:Y:S01]  /*1a160*/  LDL.LU R55, [R1+0x4ddc] ;  /* 0x004ddc0001377983 */ /* 0x000f220000300800 */
[----:B------:R-:W-:-:S03]  /*1a170*/  ISETP.GE.AND P5, PT, R28, RZ, PT ;  /* 0x000000ff1c00720c */ /* 0x000fc60003fa6270 */
[----:B------:R-:W2:Y:S04]  /*1a180*/  LDL.LU R54, [R1+0x4dd8] ;  /* 0x004dd80001367983 */ /* 0x000ea80000300800 */
[----:B------:R-:W3:Y:S04]  /*1a190*/  LDL.LU R53, [R1+0x4dd4] ;  /* 0x004dd40001357983 */ /* 0x000ee80000300800 */
[----:B------:R-:W4:Y:S04]  /*1a1a0*/  LDL.LU R52, [R1+0x4dd0] ;  /* 0x004dd00001347983 */ /* 0x000f280000300800 */
        /* <DEDUP_REMOVED lines=20> */
[----:B------:R-:W3:Y:S04]  /*1a2f0*/  LDL.LU R41, [R1+0x4da4] ;  /* 0x004da40001297983 */ /* 0x000ee80000300800 */
[----:B------:R-:W4:Y:S04]  /*1a300*/  LDL.LU R40, [R1+0x4da0] ;  /* 0x004da00001287983 */ /* 0x000f280000300800 */
[----:B------:R-:W2:Y:S04]  /*1a310*/  LDL.LU R39, [R1+0x4d9c] ;  /* 0x004d9c0001277983 */ /* 0x000ea80000300800 */
[----:B------:R-:W3:Y:S04]  /*1a320*/  LDL.LU R38, [R1+0x4d98] ;  /* 0x004d980001267983 */ /* 0x000ee80000300800 */
[----:B------:R-:W4:Y:S01]  /*1a330*/  LDL.LU R37, [R1+0x4d94] ;  /* 0x004d940001257983 */ /* 0x000f220000300800 */
[----:B------:R-:W-:-:S03]  /*1a340*/  @!P1 IMAD.MOV R233, RZ, RZ, -R233 ;  /* 0x000000ffffe99224 */ /* 0x000fc600078e0ae9 */
[----:B------:R-:W2:Y:S01]  /*1a350*/  LDL.LU R36, [R1+0x4d90] ;  /* 0x004d900001247983 */ /* 0x000ea20000300800 */
[----:B------:R-:W-:-:S03]  /*1a360*/  ISETP.GE.AND P1, PT, R22, RZ, PT ;  /* 0x000000ff1600720c */ /* 0x000fc60003f26270 */
[----:B------:R-:W3:Y:S01]  /*1a370*/  LDL.LU R35, [R1+0x4d8c] ;  /* 0x004d8c0001237983 */ /* 0x000ee20000300800 */
[----:B------:R-:W-:-:S03]  /*1a380*/  @!P4 IADD3 R234, -R234, RZ, RZ ;  /* 0x000000ffeaeac210 */ /* 0x000fc60007ffe1ff */
[----:B------:R-:W4:Y:S01]  /*1a390*/  LDL.LU R34, [R1+0x4d88] ;  /* 0x004d880001227983 */ /* 0x000f220000300800 */
[----:B------:R-:W-:-:S03]  /*1a3a0*/  ISETP.GE.AND P4, PT, R21, RZ, PT ;  /* 0x000000ff1500720c */ /* 0x000fc60003f86270 */
[----:B------:R-:W2:Y:S01]  /*1a3b0*/  LDL.LU R33, [R1+0x4d84] ;  /* 0x004d840001217983 */ /* 0x000ea20000300800 */
[----:B------:R-:W-:-:S03]  /*1a3c0*/  @!P2 IMAD.MOV R235, RZ, RZ, -R235 ;  /* 0x000000ffffeba224 */ /* 0x000fc600078e0aeb */
[----:B------:R-:W3:Y:S01]  /*1a3d0*/  LDL.LU R32, [R1+0x4d80] ;  /* 0x004d800001207983 */ /* 0x000ee20000300800 */
[----:B------:R-:W-:-:S03]  /*1a3e0*/  ISETP.GE.AND P2, PT, R20, RZ, PT ;  /* 0x000000ff1400720c */ /* 0x000fc60003f46270 */
        /* <DEDUP_REMOVED lines=8> */
[----:B------:R-:W2:Y:S04]  /*1a470*/  LDL.LU R27, [R1+0x4d6c] ;  /* 0x004d6c00011b7983 */ /* 0x000ea80000300800 */
[----:B------:R-:W3:Y:S04]  /*1a480*/  LDL.LU R26, [R1+0x4d68] ;  /* 0x004d6800011a7983 */ /* 0x000ee80000300800 */
[----:B------:R-:W4:Y:S04]  /*1a490*/  LDL.LU R25, [R1+0x4d64] ;  /* 0x004d640001197983 */ /* 0x000f280000300800 */
[----:B------:R-:W2:Y:S04]  /*1a4a0*/  LDL.LU R24, [R1+0x4d60] ;  /* 0x004d600001187983 */ /* 0x000ea80000300800 */
[----:B------:R-:W3:Y:S01]  /*1a4b0*/  LDL.LU R23, [R1+0x4d5c] ;  /* 0x004d5c0001177983 */ /* 0x000ee20000300800 */
[----:B------:R-:W-:-:S03]  /*1a4c0*/  @!P1 IMAD.MOV R240, RZ, RZ, -R240 ;  /* 0x000000fffff09224 */ /* 0x000fc600078e0af0 */
[----:B------:R-:W4:Y:S01]  /*1a4d0*/  LDL.LU R22, [R1+0x4d58] ;  /* 0x004d580001167983 */ /* 0x000f220000300800 */
[----:B------:R-:W-:-:S03]  /*1a4e0*/  ISETP.GE.AND P1, PT, R15, RZ, PT ;  /* 0x000000ff0f00720c */ /* 0x000fc60003f26270 */
[----:B------:R-:W2:Y:S01]  /*1a4f0*/  LDL.LU R21, [R1+0x4d54] ;  /* 0x004d540001157983 */ /* 0x000ea20000300800 */
[----:B------:R-:W-:-:S03]  /*1a500*/  @!P4 IMAD.MOV R241, RZ, RZ, -R241 ;  /* 0x000000fffff1c224 */ /* 0x000fc600078e0af1 */
[----:B------:R-:W3:Y:S01]  /*1a510*/  LDL.LU R20, [R1+0x4d50] ;  /* 0x004d500001147983 */ /* 0x000ee20000300800 */
[----:B------:R-:W-:-:S03]  /*1a520*/  ISETP.GE.AND P4, PT, R17, RZ, PT ;  /* 0x000000ff1100720c */ /* 0x000fc60003f86270 */
[----:B------:R-:W4:Y:S01]  /*1a530*/  LDL.LU R19, [R1+0x4d4c] ;  /* 0x004d4c0001137983 */ /* 0x000f220000300800 */
[----:B------:R-:W-:-:S03]  /*1a540*/  @!P2 IADD3 R242, -R242, RZ, RZ ;  /* 0x000000fff2f2a210 */ /* 0x000fc60007ffe1ff */
[----:B------:R-:W2:Y:S01]  /*1a550*/  LDL.LU R18, [R1+0x4d48] ;  /* 0x004d480001127983 */ /* 0x000ea20000300800 */
[----:B------:R-:W-:-:S03]  /*1a560*/  ISETP.GE.AND P2, PT, R8, RZ, PT ;  /* 0x000000ff0800720c */ /* 0x000fc60003f46270 */
[----:B------:R-:W1:Y:S01]  /*1a570*/  LDL.LU R15, [R1+0x98] ;  /* 0x00009800010f7983 */ /* 0x000e620000300800 */
[----:B------:R-:W-:-:S03]  /*1a580*/  @!P0 IMAD.MOV R243, RZ, RZ, -R243 ;  /* 0x000000fffff38224 */ /* 0x000fc600078e0af3 */
[----:B------:R-:W3:Y:S01]  /*1a590*/  LDL.LU R17, [R1+0x94] ;  /* 0x0000940001117983 */ /* 0x000ee20000300800 */
[----:B------:R-:W-:Y:S01]  /*1a5a0*/  ISETP.GE.AND P0, PT, R7, RZ, PT ;  /* 0x000000ff0700720c */ /* 0x000fe20003f06270 */
[----:B------:R-:W-:Y:S02]  /*1a5b0*/  @!P5 IMAD.MOV R244, RZ, RZ, -R244 ;  /* 0x000000fffff4d224 */ /* 0x000fe400078e0af4 */
[----:B------:R-:W4:Y:S01]  /*1a5c0*/  LDL.LU R8, [R1+0x90] ;  /* 0x0000900001087983 */ /* 0x000f220000300800 */
[----:B------:R-:W-:-:S03]  /*1a5d0*/  ISETP.GE.AND P5, PT, R6, RZ, PT ;  /* 0x000000ff0600720c */ /* 0x000fc60003fa6270 */
[----:B------:R-:W2:Y:S04]  /*1a5e0*/  LDL.LU R7, [R1+0x8c] ;  /* 0x00008c0001077983 */ /* 0x000ea80000300800 */
[----:B------:R-:W2:Y:S01]  /*1a5f0*/  LDL.LU R6, [R1+0x88] ;  /* 0x0000880001067983 */ /* 0x000ea20000300800 */
[----:B------:R-:W-:Y:S02]  /*1a600*/  ISETP.NE.AND P3, PT, R249, RZ, PT ;  /* 0x000000fff900720c */ /* 0x000fe40003f65270 */
[----:B------:R-:W-:Y:S01]  /*1a610*/  LOP3.LUT R249, RZ, R249, RZ, 0x33, !PT ;  /* 0x000000f9fff97212 */ /* 0x000fe200078e33ff */
[----:B------:R-:W-:Y:S01]  /*1a620*/  @!P4 IMAD.MOV R246, RZ, RZ, -R246 ;  /* 0x000000fffff6c224 */ /* 0x000fe200078e0af6 */
[----:B------:R-:W-:Y:S01]  /*1a630*/  @!P1 IADD3 R245, -R245, RZ, RZ ;  /* 0x000000fff5f59210 */ /* 0x000fe20007ffe1ff */
[----:B------:R-:W-:Y:S01]  /*1a640*/  @!P2 IMAD.MOV R247, RZ, RZ, -R247 ;  /* 0x000000fffff7a224 */ /* 0x000fe200078e0af7 */
[----:B------:R-:W-:-:S02]  /*1a650*/  ISETP.GE.AND P1, PT, R16, RZ, PT ;  /* 0x000000ff1000720c */ /* 0x000fc40003f26270 */
[C---:B------:R-:W-:Y:S01]  /*1a660*/  SEL R10, R249.reuse, R9, !P3 ;  /* 0x00000009f90a7207 */ /* 0x040fe20005800000 */
[----:B------:R-:W2:Y:S01]  /*1a670*/  LDL.LU R16, [R1+0x4d44] ;  /* 0x004d440001107983 */ /* 0x000ea20000300800 */
[----:B------:R-:W-:Y:S02]  /*1a680*/  ISETP.GE.AND P4, PT, R14, RZ, PT ;  /* 0x000000ff0e00720c */ /* 0x000fe40003f86270 */
[----:B------:R-:W-:Y:S01]  /*1a690*/  @!P0 IADD3 R248, -R248, RZ, RZ ;  /* 0x000000fff8f88210 */ /* 0x000fe20007ffe1ff */
[----:B------:R-:W2:Y:S01]  /*1a6a0*/  LDL.LU R14, [R1+0x4d40] ;  /* 0x004d4000010e7983 */ /* 0x000ea20000300800 */
[----:B------:R-:W-:Y:S02]  /*1a6b0*/  ISETP.GE.AND P2, PT, R12, RZ, PT ;  /* 0x000000ff0c00720c */ /* 0x000fe40003f46270 */
[----:B------:R-:W-:Y:S01]  /*1a6c0*/  ISETP.GE.AND P0, PT, R2, RZ, PT ;  /* 0x000000ff0200720c */ /* 0x000fe20003f06270 */
[----:B------:R-:W2:Y:S04]  /*1a6d0*/  LDL.LU R12, [R1+0x4d3c] ;  /* 0x004d3c00010c7983 */ /* 0x000ea80000300800 */
[----:B------:R-:W2:Y:S04]  /*1a6e0*/  LDL.LU R9, [R1+0x4d38] ;  /* 0x004d380001097983 */ /* 0x000ea80000300800 */
[----:B------:R-:W-:Y:S01]  /*1a6f0*/  STL [R1+0x3f4], R10 ;  /* 0x0003f40a01007387 */ /* 0x000fe20000100800 */
[----:B-1----:R-:W-:-:S02]  /*1a700*/  SEL R3, R249, R15, !P3 ;  /* 0x0000000ff9037207 */ /* 0x002fc40005800000 */
[----:B---3--:R-:W-:-:S03]  /*1a710*/  SEL R2, R249, R17, !P3 ;  /* 0x00000011f9027207 */ /* 0x008fc60005800000 */
[----:B------:R2:W-:Y:S01]  /*1a720*/  STL [R1+0x4b4], R3 ;  /* 0x0004b40301007387 */ /* 0x0005e20000100800 */
[----:B----4-:R-:W-:-:S03]  /*1a730*/  SEL R8, R249, R8, !P3 ;  /* 0x00000008f9087207 */ /* 0x010fc60005800000 */
[----:B------:R1:W-:Y:S01]  /*1a740*/  STL [R1+0x4b0], R2 ;  /* 0x0004b00201007387 */ /* 0x0003e20000100800 */
[----:B--2---:R-:W-:-:S03]  /*1a750*/  SEL R3, R249, R7, !P3 ;  /* 0x00000007f9037207 */ /* 0x004fc60005800000 */
[----:B------:R2:W-:Y:S01]  /*1a760*/  STL [R1+0x4ac], R8 ;  /* 0x0004ac0801007387 */ /* 0x0005e20000100800 */
[----:B-1----:R-:W-:-:S03]  /*1a770*/  SEL R2, R249, R6, !P3 ;  /* 0x00000006f9027207 */ /* 0x002fc60005800000 */
[----:B--2---:R-:W2:Y:S04]  /*1a780*/  LDL.LU R8, [R1+0x84] ;  /* 0x0000840001087983 */ /* 0x004ea80000300800 */
[----:B------:R1:W-:Y:S04]  /*1a790*/  STL [R1+0x4a8], R3 ;  /* 0x0004a80301007387 */ /* 0x0003e80000100800 */
[----:B------:R-:W3:Y:S04]  /*1a7a0*/  LDL.LU R7, [R1+0x80] ;  /* 0x0000800001077983 */ /* 0x000ee80000300800 */
[----:B------:R4:W-:Y:S04]  /*1a7b0*/  STL [R1+0x4a4], R2 ;  /* 0x0004a40201007387 */ /* 0x0009e80000100800 */
[----:B------:R-:W3:Y:S04]  /*1a7c0*/  LDL.LU R6, [R1+0x7c] ;  /* 0x00007c0001067983 */ /* 0x000ee80000300800 */
[----:B------:R-:W3:Y:S04]  /*1a7d0*/  LDL.LU R128, [R1+0x78] ;  /* 0x0000780001807983 */ /* 0x000ee80000300800 */
[----:B------:R-:W3:Y:S04]  /*1a7e0*/  LDL.LU R127, [R1+0x74] ;  /* 0x00007400017f7983 */ /* 0x000ee80000300800 */
[----:B------:R-:W3:Y:S04]  /*1a7f0*/  LDL.LU R126, [R1+0x70] ;  /* 0x00007000017e7983 */ /* 0x000ee80000300800 */
[----:B------:R-:W3:Y:S04]  /*1a800*/  LDL.LU R125, [R1+0x6c] ;  /* 0x00006c00017d7983 */ /* 0x000ee80000300800 */
[----:B------:R-:W3:Y:S04]  /*1a810*/  LDL.LU R124, [R1+0x68] ;  /* 0x00006800017c7983 */ /* 0x000ee80000300800 */
[----:B------:R-:W3:Y:S04]  /*1a820*/  LDL.LU R123, [R1+0x64] ;  /* 0x00006400017b7983 */ /* 0x000ee80000300800 */
[----:B------:R-:W3:Y:S04]  /*1a830*/  LDL.LU R122, [R1+0x60] ;  /* 0x00006000017a7983 */ /* 0x000ee80000300800 */
[----:B-1----:R-:W3:Y:S04]  /*1a840*/  LDL.LU R3, [R1+0x5c] ;  /* 0x00005c0001037983 */ /* 0x002ee80000300800 */
        /* <DEDUP_REMOVED lines=12> */
[----:B------:R-:W3:Y:S01]  /*1a910*/  LDL.LU R112, [R1+0x1c] ;  /* 0x00001c0001707983 */ /* 0x000ee20000300800 */
[----:B------:R-:W-:-:S03]  /*1a920*/  ISETP.GE.AND P6, PT, R13, RZ, PT ;  /* 0x000000ff0d00720c */ /* 0x000fc60003fc6270 */
[----:B------:R-:W3:Y:S04]  /*1a930*/  LDL.LU R111, [R1+0x18] ;  /* 0x00001800016f7983 */ /* 0x000ee80000300800 */
[----:B------:R-:W3:Y:S04]  /*1a940*/  LDL.LU R110, [R1+0x14] ;  /* 0x00001400016e7983 */ /* 0x000ee80000300800 */
[----:B------:R-:W3:Y:S04]  /*1a950*/  LDL.LU R11, [R1+0x10] ;  /* 0x00001000010b7983 */ /* 0x000ee80000300800 */
[----:B----4-:R-:W4:Y:S04]  /*1a960*/  LDL.LU R2, [R1+0xc] ;  /* 0x00000c0001027983 */ /* 0x010f280000300800 */
[----:B------:R-:W4:Y:S04]  /*1a970*/  LDL.LU R13, [R1+0x8] ;  /* 0x00000800010d7983 */ /* 0x000f280000300800 */
[----:B------:R-:W4:Y:S04]  /*1a980*/  LDL.LU R15, [R1+0x4] ;  /* 0x00000400010f7983 */ /* 0x000f280000300800 */
[----:B------:R-:W4:Y:S01]  /*1a990*/  LDL.LU R17, [R1] ;  /* 0x0000000001117983 */ /* 0x000f220000300800 */
[----:B--2---:R-:W-:-:S05]  /*1a9a0*/  SEL R8, R249, R8, !P3 ;  /* 0x00000008f9087207 */ /* 0x004fca0005800000 */
[----:B------:R1:W-:Y:S01]  /*1a9b0*/  STL [R1+0x4a0], R8 ;  /* 0x0004a00801007387 */ /* 0x0003e20000100800 */
[----:B---3--:R-:W-:-:S03]  /*1a9c0*/  SEL R7, R249, R7, !P3 ;  /* 0x00000007f9077207 */ /* 0x008fc60005800000 */
[----:B-1----:R-:W2:Y:S01]  /*1a9d0*/  LDL.LU R8, [R1+0x4d34] ;  /* 0x004d340001087983 */ /* 0x002ea20000300800 */
[----:B------:R-:W-:-:S03]  /*1a9e0*/  SEL R6, R249, R6, !P3 ;  /* 0x00000006f9067207 */ /* 0x000fc60005800000 */
[----:B------:R1:W-:Y:S04]  /*1a9f0*/  STL [R1+0x49c], R7 ;  /* 0x00049c0701007387 */ /* 0x0003e80000100800 */
[----:B-1----:R-:W3:Y:S04]  /*1aa00*/  LDL.LU R7, [R1+0x4d30] ;  /* 0x004d300001077983 */ /* 0x002ee80000300800 */
[----:B------:R1:W-:Y:S04]  /*1aa10*/  STL [R1+0x498], R6 ;  /* 0x0004980601007387 */ /* 0x0003e80000100800 */
[----:B-1----:R-:W3:Y:S01]  /*1aa20*/  LDL.LU R6, [R1+0x4d2c] ;  /* 0x004d2c0001067983 */ /* 0x002ee20000300800 */
[----:B------:R-:W-:-:S05]  /*1aa30*/  SEL R128, R249, R128, !P3 ;  /* 0x00000080f9807207 */ /* 0x000fca0005800000 */
[----:B------:R1:W-:Y:S01]  /*1aa40*/  STL [R1+0x494], R128 ;  /* 0x0004948001007387 */ /* 0x0003e20000100800 */
[C---:B------:R-:W-:Y:S02]  /*1aa50*/  SEL R122, R249.reuse, R122, !P3 ;  /* 0x0000007af97a7207 */ /* 0x040fe40005800000 */
[C---:B-1----:R-:W-:Y:S02]  /*1aa60*/  SEL R128, R249.reuse, R127, !P3 ;  /* 0x0000007ff9807207 */ /* 0x042fe40005800000 */
[C---:B------:R-:W-:Y:S02]  /*1aa70*/  SEL R127, R249.reuse, R126, !P3 ;  /* 0x0000007ef97f7207 */ /* 0x040fe40005800000 */
[C---:B------:R-:W-:Y:S02]  /*1aa80*/  SEL R126, R249.reuse, R125, !P3 ;  /* 0x0000007df97e7207 */ /* 0x040fe40005800000 */
[C---:B------:R-:W-:Y:S01]  /*1aa90*/  SEL R125, R249.reuse, R124, !P3 ;  /* 0x0000007cf97d7207 */ /* 0x040fe20005800000 */
[----:B------:R-:W-:Y:S01]  /*1aaa0*/  STL [R1+0x490], R128 ;  /* 0x0004908001007387 */ /* 0x000fe20000100800 */
[----:B------:R-:W-:-:S02]  /*1aab0*/  SEL R124, R249, R123, !P3 ;  /* 0x0000007bf97c7207 */ /* 0x000fc40005800000 */
[C---:B------:R-:W-:Y:S01]  /*1aac0*/  SEL R123, R249.reuse, R3, !P3 ;  /* 0x00000003f97b7207 */ /* 0x040fe20005800000 */
[----:B------:R-:W-:Y:S01]  /*1aad0*/  STL [R1+0x47c], R127 ;  /* 0x00047c7f01007387 */ /* 0x000fe20000100800 */
[----:B------:R-:W-:-:S03]  /*1aae0*/  SEL R3, R249, R237, !P3 ;  /* 0x000000edf9037207 */ /* 0x000fc60005800000 */
[----:B------:R-:W-:Y:S04]  /*1aaf0*/  STL [R1+0x478], R126 ;  /* 0x0004787e01007387 */ /* 0x000fe80000100800 */
[----:B------:R-:W-:Y:S01]  /*1ab00*/  STL [R1+0x474], R125 ;  /* 0x0004747d01007387 */ /* 0x000fe20000100800 */
[----:B------:R-:W-:-:S03]  /*1ab10*/  SEL R10, R249, R10, !P3 ;  /* 0x0000000af90a7207 */ /* 0x000fc60005800000 */
[----:B------:R-:W-:Y:S04]  /*1ab20*/  STL [R1+0x470], R124 ;  /* 0x0004707c01007387 */ /* 0x000fe80000100800 */
[----:B------:R1:W-:Y:S04]  /*1ab30*/  STL [R1+0x458], R122 ;  /* 0x0004587a01007387 */ /* 0x0003e80000100800 */
[----:B------:R-:W-:Y:S04]  /*1ab40*/  STL [R1+0x450], R123 ;  /* 0x0004507b01007387 */ /* 0x000fe80000100800 */
[----:B------:R1:W-:Y:S02]  /*1ab50*/  STL [R1+0x454], R3 ;  /* 0x0004540301007387 */ /* 0x0003e40000100800 */
[----:B-1----:R-:W-:-:S02]  /*1ab60*/  SEL R122, R249, R236, !P3 ;  /* 0x000000ecf97a7207 */ /* 0x002fc40005800000 */
[----:B------:R-:W-:-:S03]  /*1ab70*/  SEL R120, R249, R120, !P3 ;  /* 0x00000078f9787207 */ /* 0x000fc60005800000 */
[----:B------:R-:W-:Y:S01]  /*1ab80*/  STL [R1+0x44c], R122 ;  /* 0x00044c7a01007387 */ /* 0x000fe20000100800 */
[----:B------:R-:W-:-:S03]  /*1ab90*/  SEL R3, R249, R121, !P3 ;  /* 0x00000079f9037207 */ /* 0x000fc60005800000 */
[----:B------:R1:W-:Y:S04]  /*1aba0*/  STL [R1+0x448], R10 ;  /* 0x0004480a01007387 */ /* 0x0003e80000100800 */
[----:B------:R1:W-:Y:S01]  /*1abb0*/  STL [R1+0x444], R3 ;  /* 0x0004440301007387 */ /* 0x0003e20000100800 */
[C---:B------:R-:W-:Y:S02]  /*1abc0*/  SEL R117, R249.reuse, R117, !P3 ;  /* 0x00000075f9757207 */ /* 0x040fe40005800000 */
[C---:B-1----:R-:W-:Y:S01]  /*1abd0*/  SEL R10, R249.reuse, R119, !P3 ;  /* 0x00000077f90a7207 */ /* 0x042fe20005800000 */
[----:B------:R-:W-:Y:S01]  /*1abe0*/  STL [R1+0x43c], R120 ;  /* 0x00043c7801007387 */ /* 0x000fe20000100800 */
[----:B------:R-:W-:-:S03]  /*1abf0*/  SEL R3, R249, R118, !P3 ;  /* 0x00000076f9037207 */ /* 0x000fc60005800000 */
[----:B------:R1:W-:Y:S04]  /*1ac00*/  STL [R1+0x438], R10 ;  /* 0x0004380a01007387 */ /* 0x0003e80000100800 */
[----:B------:R4:W-:Y:S01]  /*1ac10*/  STL [R1+0x434], R3 ;  /* 0x0004340301007387 */ /* 0x0009e20000100800 */
[C---:B------:R-:W-:Y:S02]  /*1ac20*/  SEL R114, R249.reuse, R114, !P3 ;  /* 0x00000072f9727207 */ /* 0x040fe40005800000 */
[C---:B-1----:R-:W-:Y:S01]  /*1ac30*/  SEL R10, R249.reuse, R116, !P3 ;  /* 0x00000074f90a7207 */ /* 0x042fe20005800000 */
[----:B------:R-:W-:Y:S01]  /*1ac40*/  STL [R1+0x428], R117 ;  /* 0x0004287501007387 */ /* 0x000fe20000100800 */
[----:B----4-:R-:W-:-:S03]  /*1ac50*/  SEL R3, R249, R115, !P3 ;  /* 0x00000073f9037207 */ /* 0x010fc60005800000 */
        /* <DEDUP_REMOVED lines=14> */
[----:B-1----:R-:W-:-:S03]  /*1ad40*/  SEL R10, R249, R13, !P3 ;  /* 0x0000000df90a7207 */ /* 0x002fc60005800000 */
[----:B------:R1:W-:Y:S01]  /*1ad50*/  STL [R1+0x400], R2 ;  /* 0x0004000201007387 */ /* 0x0003e20000100800 */
[----:B----4-:R-:W-:-:S03]  /*1ad60*/  SEL R3, R249, R15, !P3 ;  /* 0x0000000ff9037207 */ /* 0x010fc60005800000 */
[----:B------:R-:W-:Y:S04]  /*1ad70*/  STL [R1+0x3fc], R10 ;  /* 0x0003fc0a01007387 */ /* 0x000fe80000100800 */
[----:B------:R-:W-:Y:S01]  /*1ad80*/  STL [R1+0x3f0], R3 ;  /* 0x0003f00301007387 */ /* 0x000fe20000100800 */
[----:B-1----:R-:W-:-:S05]  /*1ad90*/  SEL R2, R249, R17, !P3 ;  /* 0x00000011f9027207 */ /* 0x002fca0005800000 */
[----:B------:R2:W-:Y:S02]  /*1ada0*/  STL [R1+0x3e8], R2 ;  /* 0x0003e80201007387 */ /* 0x0005e40000100800 */
[C---:B--2---:R-:W-:Y:S02]  /*1adb0*/  SEL R2, R249.reuse, R8, !P3 ;  /* 0x00000008f9027207 */ /* 0x044fe40005800000 */
[C---:B---3--:R-:W-:Y:S02]  /*1adc0*/  SEL R3, R249.reuse, R7, !P3 ;  /* 0x00000007f9037207 */ /* 0x048fe40005800000 */
[----:B------:R-:W-:-:S05]  /*1add0*/  SEL R6, R249, R6, !P3 ;  /* 0x00000006f9067207 */ /* 0x000fca0005800000 */
[----:B------:R1:W-:Y:S04]  /*1ade0*/  STL [R1+0x3e4], R6 ;  /* 0x0003e40601007387 */ /* 0x0003e80000100800 */
[----:B------:R2:W-:Y:S01]  /*1adf0*/  STL [R1+0x3e0], R3 ;  /* 0x0003e00301007387 */ /* 0x0005e20000100800 */
[----:B-1----:R-:W-:-:S03]  /*1ae00*/  SEL R6, R249, R9, !P3 ;  /* 0x00000009f9067207 */ /* 0x002fc60005800000 */
[----:B------:R1:W-:Y:S01]  /*1ae10*/  STL [R1+0x3dc], R2 ;  /* 0x0003dc0201007387 */ /* 0x0003e20000100800 */
[----:B--2---:R-:W-:-:S03]  /*1ae20*/  SEL R3, R249, R12, !P3 ;  /* 0x0000000cf9037207 */ /* 0x004fc60005800000 */
[----:B------:R2:W-:Y:S04]  /*1ae30*/  STL [R1+0x3c0], R6 ;  /* 0x0003c00601007387 */ /* 0x0005e80000100800 */
[----:B------:R3:W-:Y:S01]  /*1ae40*/  STL [R1+0x3d0], R3 ;  /* 0x0003d00301007387 */ /* 0x0007e20000100800 */
[C---:B-1----:R-:W-:Y:S02]  /*1ae50*/  SEL R2, R249.reuse, R14, !P3 ;  /* 0x0000000ef9027207 */ /* 0x042fe40005800000 */
[----:B--2---:R-:W-:-:S03]  /*1ae60*/  SEL R6, R249, R16, !P3 ;  /* 0x00000010f9067207 */ /* 0x004fc60005800000 */
[----:B------:R1:W-:Y:S01]  /*1ae70*/  STL [R1+0x3cc], R2 ;  /* 0x0003cc0201007387 */ /* 0x0003e20000100800 */
[----:B---3--:R-:W-:-:S03]  /*1ae80*/  SEL R3, R249, R18, !P3 ;  /* 0x00000012f9037207 */ /* 0x008fc60005800000 */
        /* <DEDUP_REMOVED lines=144> */
[----:B------:R-:W-:Y:S04]  /*1b790*/  STL [R1+0x1e4], R6 ;  /* 0x0001e40601007387 */ /* 0x000fe80000100800 */
[----:B------:R-:W2:Y:S01]  /*1b7a0*/  LDL.LU R117, [R1+0xa0] ;  /* 0x0000a00001757983 */ /* 0x000ea20000300800 */
[----:B-1----:R-:W-:-:S03]  /*1b7b0*/  SEL R2, R249, R91, !P3 ;  /* 0x0000005bf9027207 */ /* 0x002fc60005800000 */
        /* <DEDUP_REMOVED lines=11> */
[----:B-1----:R-:W-:-:S03]  /*1b870*/  SEL R3, R249, R92, !P3 ;  /* 0x0000005cf9037207 */ /* 0x002fc60005800000 */
[----:B----4-:R-:W4:Y:S04]  /*1b880*/  LDL.LU R2, [R1+0xc8] ;  /* 0x0000c80001027983 */ /* 0x010f280000300800 */
[----:B------:R-:W4:Y:S04]  /*1b890*/  LDL.LU R13, [R1+0xd0] ;  /* 0x0000d000010d7983 */ /* 0x000f280000300800 */
[----:B------:R1:W-:Y:S04]  /*1b8a0*/  STL [R1+0x18c], R3 ;  /* 0x00018c0301007387 */ /* 0x0003e80000100800 */
[----:B------:R-:W4:Y:S01]  /*1b8b0*/  LDL.LU R15, [R1+0xd4] ;  /* 0x0000d400010f7983 */ /* 0x000f220000300800 */
[----:B------:R-:W-:-:S02]  /*1b8c0*/  SEL R6, R249, R94, !P3 ;  /* 0x0000005ef9067207 */ /* 0x000fc40005800000 */
[C---:B-1----:R-:W-:Y:S02]  /*1b8d0*/  SEL R3, R249.reuse, R93, !P3 ;  /* 0x0000005df9037207 */ /* 0x042fe40005800000 */
[----:B------:R-:W-:-:S03]  /*1b8e0*/  SEL R7, R249, R96, !P3 ;  /* 0x00000060f9077207 */ /* 0x000fc60005800000 */
[----:B------:R1:W-:Y:S04]  /*1b8f0*/  STL [R1+0x174], R3 ;  /* 0x0001740301007387 */ /* 0x0003e80000100800 */
[----:B------:R1:W-:Y:S02]  /*1b900*/  STL [R1+0x164], R6 ;  /* 0x0001640601007387 */ /* 0x0003e40000100800 */
[C---:B-1----:R-:W-:Y:S02]  /*1b910*/  SEL R3, R249.reuse, R95, !P3 ;  /* 0x0000005ff9037207 */ /* 0x042fe40005800000 */
[----:B------:R-:W-:-:S03]  /*1b920*/  SEL R6, R249, R97, !P3 ;  /* 0x00000061f9067207 */ /* 0x000fc60005800000 */
[----:B------:R1:W-:Y:S04]  /*1b930*/  STL [R1+0x170], R3 ;  /* 0x0001700301007387 */ /* 0x0003e80000100800 */
[----:B------:R1:W-:Y:S02]  /*1b940*/  STL [R1+0x16c], R7 ;  /* 0x00016c0701007387 */ /* 0x0003e40000100800 */
[C---:B-1----:R-:W-:Y:S02]  /*1b950*/  SEL R3, R249.reuse, R98, !P3 ;  /* 0x00000062f9037207 */ /* 0x042fe40005800000 */
[----:B------:R1:W-:Y:S01]  /*1b960*/  STL [R1+0x168], R6 ;  /* 0x0001680601007387 */ /* 0x0003e20000100800 */
[----:B------:R-:W-:-:S03]  /*1b970*/  SEL R7, R249, R99, !P3 ;  /* 0x00000063f9077207 */ /* 0x000fc60005800000 */
[----:B------:R1:W-:Y:S04]  /*1b980*/  STL [R1+0x160], R3 ;  /* 0x0001600301007387 */ /* 0x0003e80000100800 */
[----:B------:R1:W-:Y:S02]  /*1b990*/  STL [R1+0x15c], R7 ;  /* 0x00015c0701007387 */ /* 0x0003e40000100800 */
[C---:B-1----:R-:W-:Y:S02]  /*1b9a0*/  SEL R6, R249.reuse, R100, !P3 ;  /* 0x00000064f9067207 */ /* 0x042fe40005800000 */
[----:B------:R-:W-:-:S03]  /*1b9b0*/  SEL R3, R249, R101, !P3 ;  /* 0x00000065f9037207 */ /* 0x000fc60005800000 */
        /* <DEDUP_REMOVED lines=15> */
[----:B------:R3:W-:Y:S01]  /*1bab0*/  STL [R1+0x12c], R7 ;  /* 0x00012c0701007387 */ /* 0x0007e20000100800 */
[----:B-1----:R-:W-:-:S05]  /*1bac0*/  SEL R6, R249, R109, !P3 ;  /* 0x0000006df9067207 */ /* 0x002fca0005800000 */
[----:B------:R1:W-:Y:S01]  /*1bad0*/  STL [R1+0x128], R6 ;  /* 0x0001280601007387 */ /* 0x0003e20000100800 */
[C---:B--2---:R-:W-:Y:S02]  /*1bae0*/  SEL R3, R249.reuse, R117, !P3 ;  /* 0x00000075f9037207 */ /* 0x044fe40005800000 */
        /* <DEDUP_REMOVED lines=11> */
[----:B------:R-:W-:Y:S01]  /*1bba0*/  STL [R1+0x108], R6 ;  /* 0x0001080601007387 */ /* 0x000fe20000100800 */
[----:B---3--:R-:W-:-:S03]  /*1bbb0*/  SEL R7, R249, R110, !P3 ;  /* 0x0000006ef9077207 */ /* 0x008fc60005800000 */
[----:B------:R1:W-:Y:S04]  /*1bbc0*/  STL [R1+0x104], R3 ;  /* 0x0001040301007387 */ /* 0x0003e80000100800 */
[----:B------:R-:W-:Y:S01]  /*1bbd0*/  STL [R1+0x100], R7 ;  /* 0x0001000701007387 */ /* 0x000fe20000100800 */
[----:B-1----:R-:W-:-:S03]  /*1bbe0*/  SEL R3, R249, R17, !P3 ;  /* 0x00000011f9037207 */ /* 0x002fc60005800000 */
[----:B------:R-:W2:Y:S01]  /*1bbf0*/  LDL.LU R17, [R1+0xd8] ;  /* 0x0000d80001117983 */ /* 0x000ea20000300800 */
[C---:B------:R-:W-:Y:S02]  /*1bc00*/  SEL R6, R249.reuse, R11, !P3 ;  /* 0x0000000bf9067207 */ /* 0x040fe40005800000 */
[----:B----4-:R-:W-:-:S03]  /*1bc10*/  SEL R2, R249, R2, !P3 ;  /* 0x00000002f9027207 */ /* 0x010fc60005800000 */
[----:B------:R-:W-:Y:S04]  /*1bc20*/  STL [R1+0xfc], R6 ;  /* 0x0000fc0601007387 */ /* 0x000fe80000100800 */
[----:B------:R1:W-:Y:S02]  /*1bc30*/  STL [R1+0xf8], R3 ;  /* 0x0000f80301007387 */ /* 0x0003e40000100800 */
[C---:B-1----:R-:W-:Y:S02]  /*1bc40*/  SEL R3, R249.reuse, R13, !P3 ;  /* 0x0000000df9037207 */ /* 0x042fe40005800000 */
[----:B------:R-:W3:Y:S04]  /*1bc50*/  LDL.LU R13, [R1+0xdc] ;  /* 0x0000dc00010d7983 */ /* 0x000ee80000300800 */
[----:B------:R1:W-:Y:S04]  /*1bc60*/  STL [R1+0xf4], R2 ;  /* 0x0000f40201007387 */ /* 0x0003e80000100800 */
[----:B------:R4:W-:Y:S04]  /*1bc70*/  STL [R1+0xf0], R3 ;  /* 0x0000f00301007387 */ /* 0x0009e80000100800 */
[----:B------:R-:W3:Y:S01]  /*1bc80*/  LDL.LU R6, [R1+0xe0] ;  /* 0x0000e00001067983 */ /* 0x000ee20000300800 */
[----:B-1----:R-:W-:-:S03]  /*1bc90*/  SEL R2, R249, R15, !P3 ;  /* 0x0000000ff9027207 */ /* 0x002fc60005800000 */
        /* <DEDUP_REMOVED lines=8> */
[----:B----4-:R-:W4:Y:S04]  /*1bd20*/  LDL.LU R3, [R1+0x1a4] ;  /* 0x0001a40001037983 */ /* 0x010f280000300800 */
[----:B------:R-:W4:Y:S04]  /*1bd30*/  LDL.LU R237, [R1+0x1ac] ;  /* 0x0001ac0001ed7983 */ /* 0x000f280000300800 */
        /* <DEDUP_REMOVED lines=16> */
[----:B-1----:R-:W4:Y:S01]  /*1be40*/  LDL.LU R2, [R1+0x21c] ;  /* 0x00021c0001027983 */ /* 0x002f220000300800 */
[----:B--2---:R-:W-:-:S03]  /*1be50*/  SEL R7, R249, R17, !P3 ;  /* 0x00000011f9077207 */ /* 0x004fc60005800000 */
[----:B------:R-:W2:Y:S04]  /*1be60*/  LDL.LU R17, [R1+0x220] ;  /* 0x0002200001117983 */ /* 0x000ea80000300800 */
[----:B------:R3:W-:Y:S02]  /*1be70*/  STL [R1+0xe8], R7 ;  /* 0x0000e80701007387 */ /* 0x0007e40000100800 */
[C---:B---3--:R-:W-:Y:S02]  /*1be80*/  SEL R7, R249.reuse, R13, !P3 ;  /* 0x0000000df9077207 */ /* 0x048fe40005800000 */
[----:B------:R-:W3:Y:S04]  /*1be90*/  LDL.LU R13, [R1+0x224] ;  /* 0x00022400010d7983 */ /* 0x000ee80000300800 */
[----:B------:R1:W-:Y:S01]  /*1bea0*/  STL [R1+0xe4], R7 ;  /* 0x0000e40701007387 */ /* 0x0003e20000100800 */
[----:B------:R-:W-:-:S02]  /*1beb0*/  SEL R6, R249, R6, !P3 ;  /* 0x00000006f9067207 */ /* 0x000fc40005800000 */
[----:B------:R-:W-:-:S03]  /*1bec0*/  SEL R8, R249, R128, !P3 ;  /* 0x00000080f9087207 */ /* 0x000fc60005800000 */
[----:B------:R1:W-:Y:S02]  /*1bed0*/  STL [R1+0xe0], R6 ;  /* 0x0000e00601007387 */ /* 0x0003e40000100800 */
[C---:B-1----:R-:W-:Y:S02]  /*1bee0*/  SEL R7, R249.reuse, R127, !P3 ;  /* 0x0000007ff9077207 */ /* 0x042fe40005800000 */
[----:B------:R1:W-:Y:S01]  /*1bef0*/  STL [R1+0xdc], R8 ;  /* 0x0000dc0801007387 */ /* 0x0003e20000100800 */
[----:B------:R-:W-:-:S03]  /*1bf00*/  SEL R6, R249, R126, !P3 ;  /* 0x0000007ef9067207 */ /* 0x000fc60005800000 */
[----:B------:R1:W-:Y:S02]  /*1bf10*/  STL [R1+0xd8], R7 ;  /* 0x0000d80701007387 */ /* 0x0003e40000100800 */
[C---:B-1----:R-:W-:Y:S02]  /*1bf20*/  SEL R8, R249.reuse, R125, !P3 ;  /* 0x0000007df9087207 */ /* 0x042fe40005800000 */
[----:B------:R1:W-:Y:S01]  /*1bf30*/  STL [R1+0xd4], R6 ;  /* 0x0000d40601007387 */ /* 0x0003e20000100800 */
[----:B------:R-:W-:-:S03]  /*1bf40*/  SEL R7, R249, R124, !P3 ;  /* 0x0000007cf9077207 */ /* 0x000fc60005800000 */
[----:B------:R1:W-:Y:S04]  /*1bf50*/  STL [R1+0xd0], R8 ;  /* 0x0000d00801007387 */ /* 0x0003e80000100800 */
[----:B------:R4:W-:Y:S01]  /*1bf60*/  STL [R1+0xc8], R7 ;  /* 0x0000c80701007387 */ /* 0x0009e20000100800 */
[C---:B-1----:R-:W-:Y:S02]  /*1bf70*/  SEL R6, R249.reuse, R123, !P3 ;  /* 0x0000007bf9067207 */ /* 0x042fe40005800000 */
[----:B------:R-:W-:-:S03]  /*1bf80*/  SEL R8, R249, R122, !P3 ;  /* 0x0000007af9087207 */ /* 0x000fc60005800000 */
[----:B------:R1:W-:Y:S01]  /*1bf90*/  STL [R1+0xc4], R6 ;  /* 0x0000c40601007387 */ /* 0x0003e20000100800 */
[----:B----4-:R-:W-:-:S03]  /*1bfa0*/  SEL R7, R249, R3, !P3 ;  /* 0x00000003f9077207 */ /* 0x010fc60005800000 */
[----:B------:R-:W-:Y:S01]  /*1bfb0*/  STL [R1+0xc0], R8 ;  /* 0x0000c00801007387 */ /* 0x000fe20000100800 */
[----:B------:R-:W-:-:S03]  /*1bfc0*/  SEL R3, R249, R236, !P3 ;  /* 0x000000ecf9037207 */ /* 0x000fc60005800000 */
[----:B------:R4:W-:Y:S01]  /*1bfd0*/  STL [R1+0xbc], R7 ;  /* 0x0000bc0701007387 */ /* 0x0009e20000100800 */
[----:B-1----:R-:W-:-:S05]  /*1bfe0*/  SEL R6, R249, R237, !P3 ;  /* 0x000000edf9067207 */ /* 0x002fca0005800000 */
[----:B------:R1:W-:Y:S01]  /*1bff0*/  STL [R1+0xb8], R6 ;  /* 0x0000b80601007387 */ /* 0x0003e20000100800 */
[----:B----4-:R-:W-:-:S03]  /*1c000*/  SEL R7, R249, R10, !P3 ;  /* 0x0000000af9077207 */ /* 0x010fc60005800000 */
[----:B------:R4:W-:Y:S04]  /*1c010*/  STL [R1+0xb4], R3 ;  /* 0x0000b40301007387 */ /* 0x0009e80000100800 */
[----:B------:R4:W-:Y:S01]  /*1c020*/  STL [R1+0xb0], R7 ;  /* 0x0000b00701007387 */ /* 0x0009e20000100800 */
[C---:B-1----:R-:W-:Y:S02]  /*1c030*/  SEL R6, R249.reuse, R121, !P3 ;  /* 0x00000079f9067207 */ /* 0x042fe40005800000 */
[----:B----4-:R-:W-:-:S03]  /*1c040*/  SEL R3, R249, R120, !P3 ;  /* 0x00000078f9037207 */ /* 0x010fc60005800000 */
[----:B------:R1:W-:Y:S01]  /*1c050*/  STL [R1+0xac], R6 ;  /* 0x0000ac0601007387 */ /* 0x0003e20000100800 */
[----:B------:R-:W-:-:S03]  /*1c060*/  SEL R7, R249, R119, !P3 ;  /* 0x00000077f9077207 */ /* 0x000fc60005800000 */
        /* <DEDUP_REMOVED lines=16> */
[----:B------:R-:W-:Y:S01]  /*1c170*/  STL [R1+0x88], R6 ;  /* 0x0000880601007387 */ /* 0x000fe20000100800 */
[----:B------:R-:W-:-:S03]  /*1c180*/  SEL R7, R249, R110, !P3 ;  /* 0x0000006ef9077207 */ /* 0x000fc60005800000 */
[----:B------:R1:W-:Y:S04]  /*1c190*/  STL [R1+0x84], R3 ;  /* 0x0000840301007387 */ /* 0x0003e80000100800 */
[----:B------:R-:W-:Y:S01]  /*1c1a0*/  STL [R1+0x80], R7 ;  /* 0x0000800701007387 */ /* 0x000fe20000100800 */
[----:B-1----:R-:W-:-:S03]  /*1c1b0*/  SEL R3, R249, R15, !P3 ;  /* 0x0000000ff9037207 */ /* 0x002fc60005800000 */
[----:B------:R-:W4:Y:S01]  /*1c1c0*/  LDL.LU R15, [R1+0x234] ;  /* 0x00023400010f7983 */ /* 0x000f220000300800 */
[----:B------:R-:W-:-:S05]  /*1c1d0*/  SEL R6, R249, R11, !P3 ;  /* 0x0000000bf9067207 */ /* 0x000fca0005800000 */
[----:B------:R-:W-:Y:S04]  /*1c1e0*/  STL [R1+0x7c], R6 ;  /* 0x00007c0601007387 */ /* 0x000fe80000100800 */
[----:B------:R2:W-:Y:S02]  /*1c1f0*/  STL [R1+0x78], R3 ;  /* 0x0000780301007387 */ /* 0x0005e40000100800 */
[C---:B--2---:R-:W-:Y:S02]  /*1c200*/  SEL R3, R249.reuse, R17, !P3 ;  /* 0x00000011f9037207 */ /* 0x044fe40005800000 */
[----:B------:R-:W2:Y:S01]  /*1c210*/  LDL.LU R17, [R1+0x23c] ;  /* 0x00023c0001117983 */ /* 0x000ea20000300800 */
[----:B------:R-:W-:-:S05]  /*1c220*/  SEL R2, R249, R2, !P3 ;  /* 0x00000002f9027207 */ /* 0x000fca0005800000 */
[----:B------:R3:W-:Y:S04]  /*1c230*/  STL [R1+0x74], R2 ;  /* 0x0000740201007387 */ /* 0x0007e80000100800 */
[----:B------:R1:W-:Y:S04]  /*1c240*/  STL [R1+0x70], R3 ;  /* 0x0000700301007387 */ /* 0x0003e80000100800 */
[----:B------:R-:W2:Y:S04]  /*1c250*/  LDL.LU R6, [R1+0x244] ;  /* 0x0002440001067983 */ /* 0x000ea80000300800 */
[----:B------:R-:W2:Y:S01]  /*1c260*/  LDL.LU R128, [R1+0x248] ;  /* 0x0002480001807983 */ /* 0x000ea20000300800 */
[----:B---3--:R-:W-:-:S05]  /*1c270*/  SEL R2, R249, R13, !P3 ;  /* 0x0000000df9027207 */ /* 0x008fca0005800000 */
[----:B------:R3:W-:Y:S04]  /*1c280*/  STL [R1+0x6c], R2 ;  /* 0x00006c0201007387 */ /* 0x0007e80000100800 */
[----:B------:R-:W2:Y:S04]  /*1c290*/  LDL.LU R127, [R1+0x260] ;  /* 0x00026000017f7983 */ /* 0x000ea80000300800 */
[----:B------:R-:W2:Y:S04]  /*1c2a0*/  LDL.LU R126, [R1+0x264] ;  /* 0x00026400017e7983 */ /* 0x000ea80000300800 */
[----:B------:R-:W2:Y:S04]  /*1c2b0*/  LDL.LU R125, [R1+0x268] ;  /* 0x00026800017d7983 */ /* 0x000ea80000300800 */
[----:B------:R-:W2:Y:S04]  /*1c2c0*/  LDL.LU R124, [R1+0x26c] ;  /* 0x00026c00017c7983 */ /* 0x000ea80000300800 */
[----:B------:R-:W2:Y:S04]  /*1c2d0*/  LDL.LU R123, [R1+0x284] ;  /* 0x00028400017b7983 */ /* 0x000ea80000300800 */
[----:B------:R-:W2:Y:S04]  /*1c2e0*/  LDL.LU R122, [R1+0x288] ;  /* 0x00028800017a7983 */ /* 0x000ea80000300800 */
[----:B-1----:R-:W2:Y:S04]  /*1c2f0*/  LDL.LU R3, [R1+0x28c] ;  /* 0x00028c0001037983 */ /* 0x002ea80000300800 */
[----:B------:R-:W2:Y:S04]  /*1c300*/  LDL.LU R237, [R1+0x290] ;  /* 0x0002900001ed7983 */ /* 0x000ea80000300800 */
        /* <DEDUP_REMOVED lines=15> */
[----:B---3--:R-:W3:Y:S04]  /*1c400*/  LDL.LU R2, [R1+0x320] ;  /* 0x0003200001027983 */ /* 0x008ee80000300800 */
[----:B------:R-:W3:Y:S01]  /*1c410*/  LDL.LU R13, [R1+0x324] ;  /* 0x00032400010d7983 */ /* 0x000ee20000300800 */
[----:B----4-:R-:W-:-:S03]  /*1c420*/  SEL R7, R249, R15, !P3 ;  /* 0x0000000ff9077207 */ /* 0x010fc60005800000 */
[----:B------:R-:W4:Y:S04]  /*1c430*/  LDL.LU R15, [R1+0x338] ;  /* 0x00033800010f7983 */ /* 0x000f280000300800 */
[----:B------:R2:W-:Y:S02]  /*1c440*/  STL [R1+0x68], R7 ;  /* 0x0000680701007387 */ /* 0x0005e40000100800 */
[C---:B--2---:R-:W-:Y:S02]  /*1c450*/  SEL R7, R249.reuse, R17, !P3 ;  /* 0x00000011f9077207 */ /* 0x044fe40005800000 */
[----:B------:R-:W2:Y:S04]  /*1c460*/  LDL.LU R17, [R1+0x33c] ;  /* 0x00033c0001117983 */ /* 0x000ea80000300800 */
[----:B------:R1:W-:Y:S01]  /*1c470*/  STL [R1+0x64], R7 ;  /* 0x0000640701007387 */ /* 0x0003e20000100800 */
[----:B------:R-:W-:-:S02]  /*1c480*/  SEL R8, R249, R6, !P3 ;  /* 0x00000006f9087207 */ /* 0x000fc40005800000 */
[----:B-1----:R-:W-:-:S03]  /*1c490*/  SEL R7, R249, R128, !P3 ;  /* 0x00000080f9077207 */ /* 0x002fc60005800000 */
[----:B------:R1:W-:Y:S04]  /*1c4a0*/  STL [R1+0x60], R8 ;  /* 0x0000600801007387 */ /* 0x0003e80000100800 */
[----:B------:R1:W-:Y:S01]  /*1c4b0*/  STL [R1+0x5c], R7 ;  /* 0x00005c0701007387 */ /* 0x0003e20000100800 */
[C---:B------:R-:W-:Y:S02]  /*1c4c0*/  SEL R6, R249.reuse, R127, !P3 ;  /* 0x0000007ff9067207 */ /* 0x040fe40005800000 */
[----:B-1----:R-:W-:-:S03]  /*1c4d0*/  SEL R8, R249, R126, !P3 ;  /* 0x0000007ef9087207 */ /* 0x002fc60005800000 */
[----:B------:R1:W-:Y:S01]  /*1c4e0*/  STL [R1+0x58], R6 ;  /* 0x0000580601007387 */ /* 0x0003e20000100800 */
[----:B------:R-:W-:-:S03]  /*1c4f0*/  SEL R7, R249, R125, !P3 ;  /* 0x0000007df9077207 */ /* 0x000fc60005800000 */
[----:B------:R1:W-:Y:S02]  /*1c500*/  STL [R1+0x54], R8 ;  /* 0x0000540801007387 */ /* 0x0003e40000100800 */
[C---:B-1----:R-:W-:Y:S02]  /*1c510*/  SEL R6, R249.reuse, R124, !P3 ;  /* 0x0000007cf9067207 */ /* 0x042fe40005800000 */
[----:B------:R1:W-:Y:S01]  /*1c520*/  STL [R1+0x50], R7 ;  /* 0x0000500701007387 */ /* 0x0003e20000100800 */
[----:B------:R-:W-:-:S03]  /*1c530*/  SEL R8, R249, R123, !P3 ;  /* 0x0000007bf9087207 */ /* 0x000fc60005800000 */
[----:B------:R1:W-:Y:S02]  /*1c540*/  STL [R1+0x4c], R6 ;  /* 0x00004c0601007387 */ /* 0x0003e40000100800 */
[C---:B-1----:R-:W-:Y:S02]  /*1c550*/  SEL R7, R249.reuse, R122, !P3 ;  /* 0x0000007af9077207 */ /* 0x042fe40005800000 */
[----:B------:R-:W-:Y:S01]  /*1c560*/  STL [R1+0x48], R8 ;  /* 0x0000480801007387 */ /* 0x000fe20000100800 */
[C---:B------:R-:W-:Y:S02]  /*1c570*/  SEL R6, R249.reuse, R3, !P3 ;  /* 0x00000003f9067207 */ /* 0x040fe40005800000 */
[C---:B------:R-:W-:Y:S01]  /*1c580*/  SEL R3, R249.reuse, R237, !P3 ;  /* 0x000000edf9037207 */ /* 0x040fe20005800000 */
[----:B------:R1:W-:Y:S04]  /*1c590*/  STL [R1+0x44], R7 ;  /* 0x0000440701007387 */ /* 0x0003e80000100800 */
[----:B------:R1:W-:Y:S04]  /*1c5a0*/  STL [R1+0x40], R6 ;  /* 0x0000400601007387 */ /* 0x0003e80000100800 */
[----:B------:R1:W-:Y:S02]  /*1c5b0*/  STL [R1+0x3c], R3 ;  /* 0x00003c0301007387 */ /* 0x0003e40000100800 */
[----:B-1----:R-:W-:-:S02]  /*1c5c0*/  SEL R7, R249, R236, !P3 ;  /* 0x000000ecf9077207 */ /* 0x002fc40005800000 */
        /* <DEDUP_REMOVED lines=11> */
[C---:B-1----:R-:W-:Y:S02]  /*1c680*/  SEL R7, R249.reuse, R117, !P3 ;  /* 0x00000075f9077207 */ /* 0x042fe40005800000 */
[----:B------:R-:W-:-:S03]  /*1c690*/  SEL R6, R249, R116, !P3 ;  /* 0x00000074f9067207 */ /* 0x000fc60005800000 */
[----:B------:R1:W-:Y:S01]  /*1c6a0*/  STL [R1+0x20], R7 ;  /* 0x0000200701007387 */ /* 0x0003e20000100800 */
[----:B---3--:R-:W-:-:S03]  /*1c6b0*/  SEL R3, R249, R115, !P3 ;  /* 0x00000073f9037207 */ /* 0x008fc60005800000 */
[----:B------:R3:W-:Y:S04]  /*1c6c0*/  STL [R1+0x1c], R6 ;  /* 0x00001c0601007387 */ /* 0x0007e80000100800 */
[----:B------:R3:W-:Y:S01]  /*1c6d0*/  STL [R1+0x18], R3 ;  /* 0x0000180301007387 */ /* 0x0007e20000100800 */
[C---:B-1----:R-:W-:Y:S02]  /*1c6e0*/  SEL R7, R249.reuse, R114, !P3 ;  /* 0x00000072f9077207 */ /* 0x042fe40005800000 */
[----:B---3--:R-:W-:-:S03]  /*1c6f0*/  SEL R6, R249, R113, !P3 ;  /* 0x00000071f9067207 */ /* 0x008fc60005800000 */
[----:B------:R1:W-:Y:S01]  /*1c700*/  STL [R1+0x14], R7 ;  /* 0x0000140701007387 */ /* 0x0003e20000100800 */
[----:B------:R-:W-:-:S03]  /*1c710*/  SEL R3, R249, R112, !P3 ;  /* 0x00000070f9037207 */ /* 0x000fc60005800000 */
[----:B------:R3:W-:Y:S01]  /*1c720*/  STL [R1+0x10], R6 ;  /* 0x0000100601007387 */ /* 0x0007e20000100800 */
[----:B------:R-:W-:-:S03]  /*1c730*/  SEL R109, R249, R2, !P3 ;  /* 0x00000002f96d7207 */ /* 0x000fc60005800000 */
[----:B------:R3:W-:Y:S01]  /*1c740*/  STL [R1+0xc], R3 ;  /* 0x00000c0301007387 */ /* 0x0007e20000100800 */
[C---:B-1----:R-:W-:Y:S02]  /*1c750*/  SEL R7, R249.reuse, R111, !P3 ;  /* 0x0000006ff9077207 */ /* 0x042fe40005800000 */
[----:B---3--:R-:W-:-:S03]  /*1c760*/  SEL R6, R249, R110, !P3 ;  /* 0x0000006ef9067207 */ /* 0x008fc60005800000 */
[----:B------:R1:W-:Y:S01]  /*1c770*/  STL [R1+0x8], R7 ;  /* 0x0000080701007387 */ /* 0x0003e20000100800 */
[----:B------:R-:W-:-:S03]  /*1c780*/  SEL R3, R249, R11, !P3 ;  /* 0x0000000bf9037207 */ /* 0x000fc60005800000 */
[----:B------:R3:W-:Y:S04]  /*1c790*/  STL [R1+0x4], R6 ;  /* 0x0000040601007387 */ /* 0x0007e80000100800 */
[----:B------:R-:W-:Y:S04]  /*1c7a0*/  STL [R1+0x4cb4], R109 ;  /* 0x004cb46d01007387 */ /* 0x000fe80000100800 */
[----:B------:R3:W-:Y:S01]  /*1c7b0*/  STL [R1], R3 ;  /* 0x0000000301007387 */ /* 0x0007e20000100800 */
[----:B----4-:R-:W-:-:S05]  /*1c7c0*/  SEL R107, R249, R15, !P3 ;  /* 0x0000000ff96b7207 */ /* 0x010fca0005800000 */
[----:B------:R-:W-:Y:S04]  /*1c7d0*/  STL [R1+0x4cb8], R107 ;  /* 0x004cb86b01007387 */ /* 0x000fe80000100800 */
[----:B-1----:R-:W4:Y:S04]  /*1c7e0*/  LDL.LU R7, [R1+0x340] ;  /* 0x0003400001077983 */ /* 0x002f280000300800 */
[----:B---3--:R-:W3:Y:S04]  /*1c7f0*/  LDL.LU R6, [R1+0x358] ;  /* 0x0003580001067983 */ /* 0x008ee80000300800 */
[----:B------:R-:W4:Y:S04]  /*1c800*/  LDL.LU R128, [R1+0x35c] ;  /* 0x00035c0001807983 */ /* 0x000f280000300800 */
        /* <DEDUP_REMOVED lines=22> */
[----:B------:R-:W-:-:S03]  /*1c970*/  SEL R108, R249, R13, !P3 ;  /* 0x0000000df96c7207 */ /* 0x000fc60005800000 */
[----:B------:R-:W3:Y:S04]  /*1c980*/  LDL.LU R11, [R1+0x68c] ;  /* 0x00068c00010b7983 */ /* 0x000ee80000300800 */
[----:B------:R-:W3:Y:S04]  /*1c990*/  LDL.LU R2, [R1+0x698] ;  /* 0x0006980001027983 */ /* 0x000ee80000300800 */
[----:B------:R-:W3:Y:S04]  /*1c9a0*/  LDL.LU R13, [R1+0x69c] ;  /* 0x00069c00010d7983 */ /* 0x000ee80000300800 */
[----:B------:R-:W3:Y:S01]  /*1c9b0*/  LDL.LU R15, [R1+0x690] ;  /* 0x00069000010f7983 */ /* 0x000ee20000300800 */
[----:B--2---:R-:W-:-:S03]  /*1c9c0*/  SEL R106, R249, R17, !P3 ;  /* 0x00000011f96a7207 */ /* 0x004fc60005800000 */
[----:B------:R-:W2:Y:S04]  /*1c9d0*/  LDL.LU R17, [R1+0x694] ;  /* 0x0006940001117983 */ /* 0x000ea80000300800 */
[----:B------:R1:W-:Y:S04]  /*1c9e0*/  STL [R1+0x4cbc], R106 ;  /* 0x004cbc6a01007387 */ /* 0x0003e80000100800 */
[----:B------:R-:W2:Y:S04]  /*1c9f0*/  LDL.LU R34, [R1+0x678] ;  /* 0x0006780001227983 */ /* 0x000ea80000300800 */
[----:B------:R-:W2:Y:S04]  /*1ca00*/  LDL.LU R35, [R1+0x674] ;  /* 0x0006740001237983 */ /* 0x000ea80000300800 */
[----:B------:R-:W2:Y:S01]  /*1ca10*/  LDL.LU R36, [R1+0x66c] ;  /* 0x00066c0001247983 */ /* 0x000ea20000300800 */
[----:B----4-:R-:W-:-:S03]  /*1ca20*/  SEL R103, R249, R128, !P3 ;  /* 0x00000080f9677207 */ /* 0x010fc60005800000 */
[----:B------:R-:W4:Y:S01]  /*1ca30*/  LDL.LU R128, [R1+0x668] ;  /* 0x0006680001807983 */ /* 0x000f220000300800 */
[----:B---3--:R-:W-:-:S03]  /*1ca40*/  SEL R102, R249, R127, !P3 ;  /* 0x0000007ff9667207 */ /* 0x008fc60005800000 */
[----:B------:R-:W3:Y:S01]  /*1ca50*/  LDL.LU R127, [R1+0x664] ;  /* 0x00066400017f7983 */ /* 0x000ee20000300800 */
[----:B------:R-:W-:-:S03]  /*1ca60*/  SEL R101, R249, R126, !P3 ;  /* 0x0000007ef9657207 */ /* 0x000fc60005800000 */
[----:B------:R-:W3:Y:S01]  /*1ca70*/  LDL.LU R126, [R1+0x660] ;  /* 0x00066000017e7983 */ /* 0x000ee20000300800 */
[----:B------:R-:W-:-:S03]  /*1ca80*/  SEL R100, R249, R125, !P3 ;  /* 0x0000007df9647207 */ /* 0x000fc60005800000 */
[----:B------:R-:W3:Y:S01]  /*1ca90*/  LDL.LU R125, [R1+0x65c] ;  /* 0x00065c00017d7983 */ /* 0x000ee20000300800 */
[----:B------:R-:W-:-:S03]  /*1caa0*/  SEL R99, R249, R124, !P3 ;  /* 0x0000007cf9637207 */ /* 0x000fc60005800000 */
[----:B------:R-:W3:Y:S01]  /*1cab0*/  LDL.LU R124, [R1+0x5d0] ;  /* 0x0005d000017c7983 */ /* 0x000ee20000300800 */
[C---:B------:R-:W-:Y:S02]  /*1cac0*/  SEL R104, R249.reuse, R6, !P3 ;  /* 0x00000006f9687207 */ /* 0x040fe40005800000 */
[C---:B------:R-:W-:Y:S02]  /*1cad0*/  SEL R105, R249.reuse, R7, !P3 ;  /* 0x00000007f9697207 */ /* 0x040fe40005800000 */
[C---:B------:R-:W-:Y:S02]  /*1cae0*/  SEL R6, R249.reuse, R123, !P3 ;  /* 0x0000007bf9067207 */ /* 0x040fe40005800000 */
[C---:B------:R-:W-:Y:S01]  /*1caf0*/  SEL R7, R249.reuse, R122, !P3 ;  /* 0x0000007af9077207 */ /* 0x040fe20005800000 */
[----:B------:R-:W3:Y:S01]  /*1cb00*/  LDL.LU R123, [R1+0x62c] ;  /* 0x00062c00017b7983 */ /* 0x000ee20000300800 */
[----:B------:R-:W-:-:S03]  /*1cb10*/  SEL R8, R249, R3, !P3 ;  /* 0x00000003f9087207 */ /* 0x000fc60005800000 */
        /* <DEDUP_REMOVED lines=38> */
[----:B------:R-:W3:Y:S04]  /*1cd80*/  LDL.LU R13, [R1+0x614] ;  /* 0x00061400010d7983 */ /* 0x000ee80000300800 */
[----:B------:R-:W3:Y:S01]  /*1cd90*/  LDL.LU R15, [R1+0x608] ;  /* 0x00060800010f7983 */ /* 0x000ee20000300800 */
[----:B--2---:R-:W-:-:S03]  /*1cda0*/  SEL R33, R249, R17, !P3 ;  /* 0x00000011f9217207 */ /* 0x004fc60005800000 */
[----:B------:R-:W2:Y:S04]  /*1cdb0*/  LDL.LU R17, [R1+0x604] ;  /* 0x0006040001117983 */ /* 0x000ea80000300800 */
        /* <DEDUP_REMOVED lines=57> */
[----:B--2---:R-:W-:-:S03]  /*1d150*/  SEL R64, R249, R17, !P3 ;  /* 0x00000011f9407207 */ /* 0x004fc60005800000 */
[----:B------:R-:W2:Y:S04]  /*1d160*/  LDL.LU R17, [R1+0x584] ;  /* 0x0005840001117983 */ /* 0x000ea80000300800 */
[----:B------:R-:W2:Y:S04]  /*1d170*/  LDL.LU R96, [R1+0x580] ;  /* 0x0005800001607983 */ /* 0x000ea80000300800 */
[----:B------:R-:W2:Y:S04]  /*1d180*/  LDL.LU R97, [R1+0x57c] ;  /* 0x00057c0001617983 */ /* 0x000ea80000300800 */
[----:B------:R-:W2:Y:S01]  /*1d190*/  LDL.LU R98, [R1+0x574] ;  /* 0x0005740001627983 */ /* 0x000ea20000300800 */
[----:B----4-:R-:W-:-:S03]  /*1d1a0*/  SEL R68, R249, R128, !P3 ;  /* 0x00000080f9447207 */ /* 0x010fc60005800000 */
[----:B------:R-:W1:Y:S01]  /*1d1b0*/  LDL.LU R128, [R1+0x570] ;  /* 0x0005700001807983 */ /* 0x000e620000300800 */
[----:B---3--:R-:W-:-:S03]  /*1d1c0*/  SEL R69, R249, R127, !P3 ;  /* 0x0000007ff9457207 */ /* 0x008fc60005800000 */
[----:B------:R-:W3:Y:S01]  /*1d1d0*/  LDL.LU R127, [R1+0x56c] ;  /* 0x00056c00017f7983 */ /* 0x000ee20000300800 */
[----:B------:R-:W-:-:S03]  /*1d1e0*/  SEL R70, R249, R126, !P3 ;  /* 0x0000007ef9467207 */ /* 0x000fc60005800000 */
[----:B------:R-:W4:Y:S01]  /*1d1f0*/  LDL.LU R126, [R1+0x568] ;  /* 0x00056800017e7983 */ /* 0x000f220000300800 */
        /* <DEDUP_REMOVED lines=48> */
[----:B--2---:R-:W-:-:S03]  /*1d500*/  SEL R95, R249, R17, !P3 ;  /* 0x00000011f95f7207 */ /* 0x004fc60005800000 */
[----:B------:R-:W2:Y:S01]  /*1d510*/  LDL.LU R17, [R1+0x500] ;  /* 0x0005000001117983 */ /* 0x000ea20000300800 */
[C---:B-1----:R-:W-:Y:S02]  /*1d520*/  SEL R106, R249.reuse, R128, !P3 ;  /* 0x00000080f96a7207 */ /* 0x042fe40005800000 */
[----:B---3--:R-:W-:-:S03]  /*1d530*/  SEL R107, R249, R127, !P3 ;  /* 0x0000007ff96b7207 */ /* 0x008fc60005800000 */
[----:B------:R1:W-:Y:S01]  /*1d540*/  STL [R1+0x570], R106 ;  /* 0x0005706a01007387 */ /* 0x0003e20000100800 */
[----:B----4-:R-:W-:-:S03]  /*1d550*/  SEL R109, R249, R126, !P3 ;  /* 0x0000007ef96d7207 */ /* 0x010fc60005800000 */
[----:B------:R3:W-:Y:S01]  /*1d560*/  STL [R1+0x56c], R107 ;  /* 0x00056c6b01007387 */ /* 0x0007e20000100800 */
[----:B-1----:R-:W-:-:S03]  /*1d570*/  SEL R106, R249, R125, !P3 ;  /* 0x0000007df96a7207 */ /* 0x002fc60005800000 */
[----:B------:R1:W-:Y:S01]  /*1d580*/  STL [R1+0x564], R109 ;  /* 0x0005646d01007387 */ /* 0x0003e20000100800 */
[----:B---3--:R-:W-:-:S03]  /*1d590*/  SEL R107, R249, R124, !P3 ;  /* 0x0000007cf96b7207 */ /* 0x008fc60005800000 */
[----:B------:R3:W-:Y:S04]  /*1d5a0*/  STL [R1+0x560], R106 ;  /* 0x0005606a01007387 */ /* 0x0007e80000100800 */
[----:B------:R4:W-:Y:S01]  /*1d5b0*/  STL [R1+0x55c], R107 ;  /* 0x00055c6b01007387 */ /* 0x0009e20000100800 */
[C---:B-1----:R-:W-:Y:S02]  /*1d5c0*/  SEL R109, R249.reuse, R123, !P3 ;  /* 0x0000007bf96d7207 */ /* 0x042fe40005800000 */
[----:B---3--:R-:W-:-:S03]  /*1d5d0*/  SEL R106, R249, R122, !P3 ;  /* 0x0000007af96a7207 */ /* 0x008fc60005800000 */
[----:B------:R-:W-:Y:S01]  /*1d5e0*/  STL [R1+0x558], R109 ;  /* 0x0005586d01007387 */ /* 0x000fe20000100800 */
[C---:B----4-:R-:W-:Y:S02]  /*1d5f0*/  SEL R107, R249.reuse, R3, !P3 ;  /* 0x00000003f96b7207 */ /* 0x050fe40005800000 */
[C---:B------:R-:W-:Y:S01]  /*1d600*/  SEL R3, R249.reuse, R237, !P3 ;  /* 0x000000edf9037207 */ /* 0x040fe20005800000 */
[----:B------:R1:W-:Y:S04]  /*1d610*/  STL [R1+0x554], R106 ;  /* 0x0005546a01007387 */ /* 0x0003e80000100800 */
[----:B------:R-:W-:Y:S01]  /*1d620*/  STL [R1+0x550], R107 ;  /* 0x0005506b01007387 */ /* 0x000fe20000100800 */
[----:B------:R-:W-:-:S03]  /*1d630*/  SEL R10, R249, R10, !P3 ;  /* 0x0000000af90a7207 */ /* 0x000fc60005800000 */
[----:B------:R3:W-:Y:S01]  /*1d640*/  STL [R1+0x54c], R3 ;  /* 0x00054c0301007387 */ /* 0x0007e20000100800 */
[----:B-1----:R-:W-:-:S05]  /*1d650*/  SEL R106, R249, R236, !P3 ;  /* 0x000000ecf96a7207 */ /* 0x002fca0005800000 */
[----:B------:R1:W-:Y:S01]  /*1d660*/  STL [R1+0x548], R106 ;  /* 0x0005486a01007387 */ /* 0x0003e20000100800 */
[----:B---3--:R-:W-:-:S03]  /*1d670*/  SEL R3, R249, R121, !P3 ;  /* 0x00000079f9037207 */ /* 0x008fc60005800000 */
[----:B------:R3:W-:Y:S04]  /*1d680*/  STL [R1+0x544], R10 ;  /* 0x0005440a01007387 */ /* 0x0007e80000100800 */
[----:B------:R4:W-:Y:S01]  /*1d690*/  STL [R1+0x540], R3 ;  /* 0x0005400301007387 */ /* 0x0009e20000100800 */
[C---:B-1----:R-:W-:Y:S02]  /*1d6a0*/  SEL R106, R249.reuse, R120, !P3 ;  /* 0x00000078f96a7207 */ /* 0x042fe40005800000 */
[----:B---3--:R-:W-:-:S03]  /*1d6b0*/  SEL R10, R249, R119, !P3 ;  /* 0x00000077f90a7207 */ /* 0x008fc60005800000 */
[----:B------:R1:W-:Y:S01]  /*1d6c0*/  STL [R1+0x53c], R106 ;  /* 0x00053c6a01007387 */ /* 0x0003e20000100800 */
[----:B----4-:R-:W-:-:S03]  /*1d6d0*/  SEL R3, R249, R118, !P3 ;  /* 0x00000076f9037207 */ /* 0x010fc60005800000 */
        /* <DEDUP_REMOVED lines=12> */
[----:B------:R3:W-:Y:S01]  /*1d7a0*/  STL [R1+0x3b4], R10 ;  /* 0x0003b40a01007387 */ /* 0x0007e20000100800 */
[----:B------:R-:W-:-:S03]  /*1d7b0*/  SEL R2, R249, R2, !P3 ;  /* 0x00000002f9027207 */ /* 0x000fc60005800000 */
[----:B------:R4:W-:Y:S01]  /*1d7c0*/  STL [R1+0x3b0], R3 ;  /* 0x0003b00301007387 */ /* 0x0009e20000100800 */
[C---:B-1----:R-:W-:Y:S02]  /*1d7d0*/  SEL R106, R249.reuse, R111, !P3 ;  /* 0x0000006ff96a7207 */ /* 0x042fe40005800000 */
[----:B---3--:R-:W-:-:S03]  /*1d7e0*/  SEL R10, R249, R110, !P3 ;  /* 0x0000006ef90a7207 */ /* 0x008fc60005800000 */
[----:B------:R-:W-:Y:S01]  /*1d7f0*/  STL [R1+0x3ac], R106 ;  /* 0x0003ac6a01007387 */ /* 0x000fe20000100800 */
[----:B----4-:R-:W-:-:S03]  /*1d800*/  SEL R3, R249, R11, !P3 ;  /* 0x0000000bf9037207 */ /* 0x010fc60005800000 */
[----:B------:R1:W-:Y:S04]  /*1d810*/  STL [R1+0x39c], R10 ;  /* 0x00039c0a01007387 */ /* 0x0003e80000100800 */
[----:B------:R3:W-:Y:S01]  /*1d820*/  STL [R1+0x378], R3 ;  /* 0x0003780301007387 */ /* 0x0007e20000100800 */
[----:B-1----:R-:W-:-:S03]  /*1d830*/  SEL R10, R249, R13, !P3 ;  /* 0x0000000df90a7207 */ /* 0x002fc60005800000 */
[----:B------:R2:W-:Y:S01]  /*1d840*/  STL [R1+0x360], R2 ;  /* 0x0003600201007387 */ /* 0x0005e20000100800 */
[----:B---3--:R-:W-:-:S03]  /*1d850*/  SEL R3, R249, R15, !P3 ;  /* 0x0000000ff9037207 */ /* 0x008fc60005800000 */
[----:B------:R-:W-:Y:S04]  /*1d860*/  STL [R1+0x358], R10 ;  /* 0x0003580a01007387 */ /* 0x000fe80000100800 */
[----:B------:R-:W3:Y:S01]  /*1d870*/  LDL.LU R128, [R1+0x4fc] ;  /* 0x0004fc0001807983 */ /* 0x000ee20000300800 */
[----:B--2---:R-:W-:-:S03]  /*1d880*/  SEL R2, R249, R17, !P3 ;  /* 0x00000011f9027207 */ /* 0x004fc60005800000 */
[----:B------:R1:W-:Y:S04]  /*1d890*/  STL [R1+0x340], R3 ;  /* 0x0003400301007387 */ /* 0x0003e80000100800 */
[----:B------:R-:W2:Y:S04]  /*1d8a0*/  LDL.LU R127, [R1+0x4f8] ;  /* 0x0004f800017f7983 */ /* 0x000ea80000300800 */
[----:B------:R4:W-:Y:S04]  /*1d8b0*/  STL [R1+0x33c], R2 ;  /* 0x00033c0201007387 */ /* 0x0009e80000100800 */
        /* <DEDUP_REMOVED lines=21> */
[----:B----4-:R-:W4:Y:S04]  /*1da10*/  LDL.LU R2, [R1+0x464] ;  /* 0x0004640001027983 */ /* 0x010f280000300800 */
[----:B------:R-:W4:Y:S04]  /*1da20*/  LDL.LU R13, [R1+0x460] ;  /* 0x00046000010d7983 */ /* 0x000f280000300800 */
[----:B------:R-:W4:Y:S04]  /*1da30*/  LDL.LU R15, [R1+0x45c] ;  /* 0x00045c00010f7983 */ /* 0x000f280000300800 */
[----:B------:R-:W4:Y:S04]  /*1da40*/  LDL.LU R17, [R1+0x440] ;  /* 0x0004400001117983 */ /* 0x000f280000300800 */
[----:B------:R-:W4:Y:S04]  /*1da50*/  LDL.LU R106, [R1+0x420] ;  /* 0x00042000016a7983 */ /* 0x000f280000300800 */
[----:B------:R-:W4:Y:S04]  /*1da60*/  LDL.LU R107, [R1+0x41c] ;  /* 0x00041c00016b7983 */ /* 0x000f280000300800 */
[----:B------:R-:W4:Y:S04]  /*1da70*/  LDL.LU R109, [R1+0x148] ;  /* 0x00014800016d7983 */ /* 0x000f280000300800 */
[----:B------:R-:W4:Y:S01]  /*1da80*/  LDL.LU R11, [R1+0x13c] ;  /* 0x00013c00010b7983 */ /* 0x000f220000300800 */
[----:B---3--:R-:W-:-:S05]  /*1da90*/  SEL R128, R249, R128, !P3 ;  /* 0x00000080f9807207 */ /* 0x008fca0005800000 */
[----:B------:R1:W-:Y:S01]  /*1daa0*/  STL [R1+0x324], R128 ;  /* 0x0003248001007387 */ /* 0x0003e20000100800 */
[----:B--2---:R-:W-:-:S03]  /*1dab0*/  SEL R127, R249, R127, !P3 ;  /* 0x0000007ff97f7207 */ /* 0x004fc60005800000 */
[----:B-1----:R-:W2:Y:S01]  /*1dac0*/  LDL.LU R128, [R1+0x4d28] ;  /* 0x004d280001807983 */ /* 0x002ea20000300800 */
[----:B------:R-:W-:-:S03]  /*1dad0*/  SEL R126, R249, R126, !P3 ;  /* 0x0000007ef97e7207 */ /* 0x000fc60005800000 */
[----:B------:R1:W-:Y:S01]  /*1dae0*/  STL [R1+0x320], R127 ;  /* 0x0003207f01007387 */ /* 0x0003e20000100800 */
[C---:B------:R-:W-:Y:S02]  /*1daf0*/  SEL R125, R249.reuse, R125, !P3 ;  /* 0x0000007df97d7207 */ /* 0x040fe40005800000 */
[C---:B------:R-:W-:Y:S01]  /*1db00*/  SEL R124, R249.reuse, R124, !P3 ;  /* 0x0000007cf97c7207 */ /* 0x040fe20005800000 */
[----:B-1----:R-:W3:Y:S01]  /*1db10*/  LDL.LU R127, [R1+0x4d24] ;  /* 0x004d2400017f7983 */ /* 0x002ee20000300800 */
[----:B------:R-:W-:-:S03]  /*1db20*/  SEL R123, R249, R123, !P3 ;  /* 0x0000007bf97b7207 */ /* 0x000fc60005800000 */
[----:B------:R1:W-:Y:S01]  /*1db30*/  STL [R1+0x31c], R126 ;  /* 0x00031c7e01007387 */ /* 0x0003e20000100800 */
[C---:B------:R-:W-:Y:S02]  /*1db40*/  SEL R122, R249.reuse, R122, !P3 ;  /* 0x0000007af97a7207 */ /* 0x040fe40005800000 */
[C---:B------:R-:W-:Y:S01]  /*1db50*/  SEL R3, R249.reuse, R3, !P3 ;  /* 0x00000003f9037207 */ /* 0x040fe20005800000 */
[----:B-1----:R-:W2:Y:S04]  /*1db60*/  LDL.LU R126, [R1+0x4d20] ;  /* 0x004d2000017e7983 */ /* 0x002ea80000300800 */
[----:B------:R1:W-:Y:S01]  /*1db70*/  STL [R1+0x308], R125 ;  /* 0x0003087d01007387 */ /* 0x0003e20000100800 */
[C---:B------:R-:W-:Y:S02]  /*1db80*/  SEL R236, R249.reuse, R236, !P3 ;  /* 0x000000ecf9ec7207 */ /* 0x040fe40005800000 */
[C---:B------:R-:W-:Y:S01]  /*1db90*/  SEL R237, R249.reuse, R237, !P3 ;  /* 0x000000edf9ed7207 */ /* 0x040fe20005800000 */
[----:B-1----:R-:W3:Y:S04]  /*1dba0*/  LDL.LU R125, [R1+0x4d1c] ;  /* 0x004d1c00017d7983 */ /* 0x002ee80000300800 */
[----:B------:R1:W-:Y:S01]  /*1dbb0*/  STL [R1+0x304], R124 ;  /* 0x0003047c01007387 */ /* 0x0003e20000100800 */
[----:B------:R-:W-:-:S03]  /*1dbc0*/  SEL R10, R249, R10, !P3 ;  /* 0x0000000af90a7207 */ /* 0x000fc60005800000 */
[----:B-1----:R-:W2:Y:S04]  /*1dbd0*/  LDL.LU R124, [R1+0x4d18] ;  /* 0x004d1800017c7983 */ /* 0x002ea80000300800 */
[----:B------:R1:W-:Y:S01]  /*1dbe0*/  STL [R1+0x300], R123 ;  /* 0x0003007b01007387 */ /* 0x0003e20000100800 */
[----:B------:R-:W-:-:S03]  /*1dbf0*/  SEL R121, R249, R121, !P3 ;  /* 0x00000079f9797207 */ /* 0x000fc60005800000 */
        /* <DEDUP_REMOVED lines=35> */
[----:B----4-:R-:W-:-:S03]  /*1de30*/  SEL R2, R249, R2, !P3 ;  /* 0x00000002f9027207 */ /* 0x010fc60005800000 */
[----:B-1----:R-:W4:Y:S04]  /*1de40*/  LDL.LU R115, [R1+0x4ce4] ;  /* 0x004ce40001737983 */ /* 0x002f280000300800 */
        /* <DEDUP_REMOVED lines=8> */
[----:B-1----:R-:W4:Y:S04]  /*1ded0*/  LDL.LU R112, [R1+0x4cd8] ;  /* 0x004cd80001707983 */ /* 0x002f280000300800 */
[----:B------:R1:W-:Y:S04]  /*1dee0*/  STL [R1+0x268], R111 ;  /* 0x0002686f01007387 */ /* 0x0003e80000100800 */
[----:B-1----:R-:W2:Y:S04]  /*1def0*/  LDL.LU R111, [R1+0x4cd4] ;  /* 0x004cd400016f7983 */ /* 0x002ea80000300800 */
[----:B------:R1:W-:Y:S04]  /*1df00*/  STL [R1+0x260], R110 ;  /* 0x0002606e01007387 */ /* 0x0003e80000100800 */
[----:B-1----:R-:W3:Y:S04]  /*1df10*/  LDL.LU R110, [R1+0x4cd0] ;  /* 0x004cd000016e7983 */ /* 0x002ee80000300800 */
[----:B------:R1:W-:Y:S04]  /*1df20*/  STL [R1+0x248], R2 ;  /* 0x0002480201007387 */ /* 0x0003e80000100800 */
[----:B-1----:R-:W4:Y:S04]  /*1df30*/  LDL.LU R2, [R1+0x4ccc] ;  /* 0x004ccc0001027983 */ /* 0x002f280000300800 */
[----:B------:R1:W-:Y:S04]  /*1df40*/  STL [R1+0x244], R13 ;  /* 0x0002440d01007387 */ /* 0x0003e80000100800 */
[----:B-1----:R-:W2:Y:S04]  /*1df50*/  LDL.LU R13, [R1+0x4cc8] ;  /* 0x004cc800010d7983 */ /* 0x002ea80000300800 */
[----:B------:R1:W-:Y:S04]  /*1df60*/  STL [R1+0x23c], R15 ;  /* 0x00023c0f01007387 */ /* 0x0003e80000100800 */
[----:B-1----:R-:W3:Y:S04]  /*1df70*/  LDL.LU R15, [R1+0x4cc4] ;  /* 0x004cc400010f7983 */ /* 0x002ee80000300800 */
[----:B------:R1:W-:Y:S04]  /*1df80*/  STL [R1+0x234], R17 ;  /* 0x0002341101007387 */ /* 0x0003e80000100800 */
[----:B-1----:R-:W3:Y:S01]  /*1df90*/  LDL.LU R17, [R1+0x4cc0] ;  /* 0x004cc00001117983 */ /* 0x002ee20000300800 */
[----:B------:R-:W-:-:S02]  /*1dfa0*/  SEL R106, R249, R106, !P3 ;  /* 0x0000006af96a7207 */ /* 0x000fc40005800000 */
[----:B------:R-:W-:-:S03]  /*1dfb0*/  SEL R107, R249, R107, !P3 ;  /* 0x0000006bf96b7207 */ /* 0x000fc60005800000 */
[----:B------:R1:W-:Y:S01]  /*1dfc0*/  STL [R1+0x224], R106 ;  /* 0x0002246a01007387 */ /* 0x0003e20000100800 */
[----:B------:R-:W-:-:S03]  /*1dfd0*/  SEL R11, R249, R11, !P3 ;  /* 0x0000000bf90b7207 */ /* 0x000fc60005800000 */
[----:B------:R-:W-:Y:S01]  /*1dfe0*/  STL [R1+0x220], R107 ;  /* 0x0002206b01007387 */ /* 0x000fe20000100800 */
[----:B-1----:R-:W-:-:S05]  /*1dff0*/  SEL R106, R249, R109, !P3 ;  /* 0x0000006df96a7207 */ /* 0x002fca0005800000 */
[----:B------:R-:W-:Y:S04]  /*1e000*/  STL [R1+0x218], R106 ;  /* 0x0002186a01007387 */ /* 0x000fe80000100800 */
[----:B------:R2:W-:Y:S01]  /*1e010*/  STL [R1+0x1fc], R11 ;  /* 0x0001fc0b01007387 */ /* 0x0005e20000100800 */
[C---:B----4-:R-:W-:Y:S02]  /*1e020*/  SEL R2, R249.reuse, R2, !P3 ;  /* 0x00000002f9027207 */ /* 0x050fe40005800000 */
[C---:B--2---:R-:W-:Y:S02]  /*1e030*/  SEL R11, R249.reuse, R13, !P3 ;  /* 0x0000000df90b7207 */ /* 0x044fe40005800000 */
[C---:B---3--:R-:W-:Y:S02]  /*1e040*/  SEL R13, R249.reuse, R110, !P3 ;  /* 0x0000006ef90d7207 */ /* 0x048fe40005800000 */
[----:B------:R-:W-:-:S02]  /*1e050*/  SEL R15, R249, R15, !P3 ;  /* 0x0000000ff90f7207 */ /* 0x000fc40005800000 */
[----:B------:R-:W-:-:S05]  /*1e060*/  SEL R17, R249, R17, !P3 ;  /* 0x00000011f9117207 */ /* 0x000fca0005800000 */
[----:B------:R-:W-:Y:S04]  /*1e070*/  STL [R1+0x1f8], R17 ;  /* 0x0001f81101007387 */ /* 0x000fe80000100800 */
[----:B------:R-:W-:Y:S04]  /*1e080*/  STL [R1+0x1f0], R15 ;  /* 0x0001f00f01007387 */ /* 0x000fe80000100800 */
[----:B------:R1:W-:Y:S04]  /*1e090*/  STL [R1+0x1e0], R11 ;  /* 0x0001e00b01007387 */ /* 0x0003e80000100800 */
[----:B------:R2:W-:Y:S04]  /*1e0a0*/  STL [R1+0x1dc], R2 ;  /* 0x0001dc0201007387 */ /* 0x0005e80000100800 */
[----:B------:R3:W-:Y:S01]  /*1e0b0*/  STL [R1+0x1d4], R13 ;  /* 0x0001d40d01007387 */ /* 0x0007e20000100800 */
[----:B-1----:R-:W-:-:S02]  /*1e0c0*/  SEL R11, R249, R111, !P3 ;  /* 0x0000006ff90b7207 */ /* 0x002fc40005800000 */
[----:B--2---:R-:W-:-:S03]  /*1e0d0*/  SEL R2, R249, R112, !P3 ;  /* 0x00000070f9027207 */ /* 0x004fc60005800000 */
[----:B------:R1:W-:Y:S01]  /*1e0e0*/  STL [R1+0x1d0], R11 ;  /* 0x0001d00b01007387 */ /* 0x0003e20000100800 */
[----:B------:R-:W2:Y:S01]  /*1e0f0*/  LDC R112, c[0x0][0x234] ;  /* 0x00008d00ff707b82 */ /* 0x000ea20000000800 */
[C---:B---3--:R-:W-:Y:S02]  /*1e100*/  SEL R13, R249.reuse, R113, !P3 ;  /* 0x00000071f90d7207 */ /* 0x048fe40005800000 */
[----:B------:R3:W-:Y:S04]  /*1e110*/  STL [R1+0x1cc], R2 ;  /* 0x0001cc0201007387 */ /* 0x0007e80000100800 */
[----:B------:R4:W-:Y:S01]  /*1e120*/  STL [R1+0x1c8], R13 ;  /* 0x0001c80d01007387 */ /* 0x0009e20000100800 */
[----:B-1----:R-:W-:Y:S01]  /*1e130*/  SEL R11, R249, R114, !P3 ;  /* 0x00000072f90b7207 */ /* 0x002fe20005800000 */
[----:B------:R-:W-:-:S02]  /*1e140*/  @!P5 IMAD.MOV R250, RZ, RZ, -R250 ;  /* 0x000000fffffad224 */ /* 0x000fc400078e0afa */
[----:B------:R-:W-:Y:S01]  /*1e150*/  @!P1 IMAD.MOV R251, RZ, RZ, -R251 ;  /* 0x000000fffffb9224 */ /* 0x000fe200078e0afb */
[C---:B---3--:R-:W-:Y:S01]  /*1e160*/  SEL R2, R249.reuse, R115, !P3 ;  /* 0x00000073f9027207 */ /* 0x048fe20005800000 */
[----:B------:R1:W-:Y:S01]  /*1e170*/  STL [R1+0x1bc], R11 ;  /* 0x0001bc0b01007387 */ /* 0x0003e20000100800 */
[----:B------:R-:W-:Y:S01]  /*1e180*/  @!P2 IMAD.MOV R0, RZ, RZ, -R0 ;  /* 0x000000ffff00a224 */ /* 0x000fe200078e0a00 */
[----:B------:R-:W-:Y:S01]  /*1e190*/  @!P4 IADD3 R252, -R252, RZ, RZ ;  /* 0x000000fffcfcc210 */ /* 0x000fe20007ffe1ff */
[----:B------:R-:W-:Y:S01]  /*1e1a0*/  @!P0 IMAD.MOV R4, RZ, RZ, -R4 ;  /* 0x000000ffff048224 */ /* 0x000fe200078e0a04 */
[C---:B----4-:R-:W-:Y:S01]  /*1e1b0*/  SEL R13, R249.reuse, R116, !P3 ;  /* 0x00000074f90d7207 */ /* 0x050fe20005800000 */
[----:B------:R3:W-:Y:S01]  /*1e1c0*/  STL [R1+0x1b8], R2 ;  /* 0x0001b80201007387 */ /* 0x0007e20000100800 */
[----:B------:R-:W4:Y:S03]  /*1e1d0*/  LDC R114, c[0x0][0x23c] ;  /* 0x00008f00ff727b82 */ /* 0x000f260000000800 */
[----:B------:R3:W-:Y:S01]  /*1e1e0*/  STL [R1+0x1b4], R13 ;  /* 0x0001b40d01007387 */ /* 0x0007e20000100800 */
[----:B-1----:R-:W-:-:S02]  /*1e1f0*/  SEL R11, R249, R117, !P3 ;  /* 0x00000075f90b7207 */ /* 0x002fc40005800000 */
[----:B---3--:R-:W-:-:S03]  /*1e200*/  SEL R2, R249, R118, !P3 ;  /* 0x00000076f9027207 */ /* 0x008fc60005800000 */
[----:B------:R1:W-:Y:S01]  /*1e210*/  STL [R1+0x1b0], R11 ;  /* 0x0001b00b01007387 */ /* 0x0003e20000100800 */
[----:B------:R-:W-:-:S03]  /*1e220*/  SEL R13, R249, R119, !P3 ;  /* 0x00000077f90d7207 */ /* 0x000fc60005800000 */
[----:B------:R3:W-:Y:S04]  /*1e230*/  STL [R1+0x1ac], R2 ;  /* 0x0001ac0201007387 */ /* 0x0007e80000100800 */
[----:B------:R2:W-:Y:S01]  /*1e240*/  STL [R1+0x1a4], R13 ;  /* 0x0001a40d01007387 */ /* 0x0005e20000100800 */
[C---:B-1----:R-:W-:Y:S02]  /*1e250*/  SEL R11, R249.reuse, R120, !P3 ;  /* 0x00000078f90b7207 */ /* 0x042fe40005800000 */
[----:B---3--:R-:W-:-:S03]  /*1e260*/  SEL R2, R249, R121, !P3 ;  /* 0x00000079f9027207 */ /* 0x008fc60005800000 */
        /* <DEDUP_REMOVED lines=221> */
[C---:B--2---:R-:W-:Y:S02]  /*1f040*/  SEL R2, R249.reuse, R232, !P3 ;  /* 0x000000e8f9027207 */ /* 0x044fe40005800000 */
[C---:B---3--:R-:W-:Y:S01]  /*1f050*/  SEL R13, R249.reuse, R233, !P3 ;  /* 0x000000e9f90d7207 */ /* 0x048fe20005800000 */
[----:B------:R-:W-:Y:S04]  /*1f060*/  STL [R1+0x1d0c], R11 ;  /* 0x001d0c0b01007387 */ /* 0x000fe80000100800 */
[----:B------:R-:W-:Y:S04]  /*1f070*/  STL [R1+0x4b50], R13 ;  /* 0x004b500d01007387 */ /* 0x000fe80000100800 */
[----:B------:R1:W-:Y:S04]  /*1f080*/  STL [R1+0x1d14], R2 ;  /* 0x001d140201007387 */ /* 0x0003e80000100800 */
[----:B------:R-:W2:Y:S04]  /*1f090*/  LDL.LU R113, [R1+0x6ac] ;  /* 0x0006ac0001717983 */ /* 0x000ea80000300800 */
[----:B------:R-:W3:Y:S01]  /*1f0a0*/  LDL.LU R110, [R1+0x6b0] ;  /* 0x0006b000016e7983 */ /* 0x000ee20000300800 */
[----:B-1----:R-:W-:-:S05]  /*1f0b0*/  SEL R2, R249, R234, !P3 ;  /* 0x000000eaf9027207 */ /* 0x002fca0005800000 */
[----:B------:R1:W-:Y:S04]  /*1f0c0*/  STL [R1+0x1d1c], R2 ;  /* 0x001d1c0201007387 */ /* 0x0003e80000100800 */
[----:B------:R-:W3:Y:S04]  /*1f0d0*/  LDL.LU R111, [R1+0x6b4] ;  /* 0x0006b400016f7983 */ /* 0x000ee80000300800 */
[----:B------:R-:W3:Y:S04]  /*1f0e0*/  LDL.LU R106, [R1+0x6b8] ;  /* 0x0006b800016a7983 */ /* 0x000ee80000300800 */
[----:B------:R-:W3:Y:S01]  /*1f0f0*/  LDL.LU R107, [R1+0x1c0] ;  /* 0x0001c000016b7983 */ /* 0x000ee20000300800 */
[----:B-1----:R-:W-:-:S02]  /*1f100*/  SEL R2, R249, R235, !P3 ;  /* 0x000000ebf9027207 */ /* 0x002fc40005800000 */
[C---:B------:R-:W-:Y:S02]  /*1f110*/  SEL R13, R249.reuse, R238, !P3 ;  /* 0x000000eef90d7207 */ /* 0x040fe40005800000 */
[C---:B------:R-:W-:Y:S01]  /*1f120*/  SEL R11, R249.reuse, R239, !P3 ;  /* 0x000000eff90b7207 */ /* 0x040fe20005800000 */
[----:B------:R1:W-:Y:S04]  /*1f130*/  STL [R1+0x1d20], R2 ;  /* 0x001d200201007387 */ /* 0x0003e80000100800 */
[----:B------:R4:W-:Y:S01]  /*1f140*/  STL [R1+0x1d24], R13 ;  /* 0x001d240d01007387 */ /* 0x0009e20000100800 */
[----:B-1----:R-:W-:-:S03]  /*1f150*/  SEL R2, R249, R240, !P3 ;  /* 0x000000f0f9027207 */ /* 0x002fc60005800000 */
        /* <DEDUP_REMOVED lines=8> */
[----:B------:R-:W-:Y:S04]  /*1f1e0*/  STL [R1+0x1d38], R2 ;  /* 0x001d380201007387 */ /* 0x000fe80000100800 */
[----:B------:R-:W-:Y:S04]  /*1f1f0*/  STL [R1+0x1d3c], R13 ;  /* 0x001d3c0d01007387 */ /* 0x000fe80000100800 */
[----:B------:R-:W4:Y:S01]  /*1f200*/  LDL.LU R109, [R1+0x3f4] ;  /* 0x0003f400016d7983 */ /* 0x000f220000300800 */
[----:B-1----:R-:W-:-:S05]  /*1f210*/  SEL R11, R249, R245, !P3 ;  /* 0x000000f5f90b7207 */ /* 0x002fca0005800000 */
[----:B------:R1:W-:Y:S02]  /*1f220*/  STL [R1+0x1d40], R11 ;  /* 0x001d400b01007387 */ /* 0x0003e40000100800 */
[----:B-1----:R-:W1:Y:S01]  /*1f230*/  S2R R11, SR_TID.X ;  /* 0x00000000000b7919 */ /* 0x002e620000002100 */
[C---:B------:R-:W-:Y:S02]  /*1f240*/  SEL R2, R249.reuse, R246, !P3 ;  /* 0x000000f6f9027207 */ /* 0x040fe40005800000 */
[C---:B------:R-:W-:Y:S02]  /*1f250*/  SEL R13, R249.reuse, R247, !P3 ;  /* 0x000000f7f90d7207 */ /* 0x040fe40005800000 */
[C---:B------:R-:W-:Y:S01]  /*1f260*/  SEL R17, R249.reuse, R250, !P3 ;  /* 0x000000faf9117207 */ /* 0x040fe20005800000 */
[----:B------:R1:W-:Y:S01]  /*1f270*/  STL [R1+0x1d44], R2 ;  /* 0x001d440201007387 */ /* 0x0003e20000100800 */
[----:B------:R-:W-:-:S03]  /*1f280*/  SEL R15, R249, R251, !P3 ;  /* 0x000000fbf90f7207 */ /* 0x000fc60005800000 */
[----:B------:R1:W-:Y:S02]  /*1f290*/  STL [R1+0x4b54], R13 ;  /* 0x004b540d01007387 */ /* 0x0003e40000100800 */
[C---:B-1----:R-:W-:Y:S02]  /*1f2a0*/  SEL R2, R249.reuse, R248, !P3 ;  /* 0x000000f8f9027207 */ /* 0x042fe40005800000 */
[----:B------:R-:W-:Y:S04]  /*1f2b0*/  STL [R1+0x4b58], R17 ;  /* 0x004b581101007387 */ /* 0x000fe80000100800 */
[----:B------:R1:W-:Y:S01]  /*1f2c0*/  STL [R1+0x1d4c], R2 ;  /* 0x001d4c0201007387 */ /* 0x0003e20000100800 */
[----:B------:R-:W-:-:S03]  /*1f2d0*/  SEL R13, R249, R252, !P3 ;  /* 0x000000fcf90d7207 */ /* 0x000fc60005800000 */
[----:B------:R-:W-:Y:S01]  /*1f2e0*/  STL [R1+0x4b5c], R15 ;  /* 0x004b5c0f01007387 */ /* 0x000fe20000100800 */
[----:B-1----:R-:W-:Y:S02]  /*1f2f0*/  SEL R2, R249, R0, !P3 ;  /* 0x00000000f9027207 */ /* 0x002fe40005800000 */
[----:B------:R-:W-:Y:S02]  /*1f300*/  LOP3.LUT R251, R11, 0x7f, RZ, 0xc0, !PT ;  /* 0x0000007f0bfb7812 */ /* 0x000fe400078ec0ff */
[----:B------:R-:W-:Y:S01]  /*1f310*/  SEL R11, R249, R4, !P3 ;  /* 0x00000004f90b7207 */ /* 0x000fe20005800000 */
[----:B------:R-:W-:Y:S04]  /*1f320*/  STL [R1+0x4b60], R2 ;  /* 0x004b600201007387 */ /* 0x000fe80000100800 */
[----:B------:R-:W-:Y:S04]  /*1f330*/  STL [R1+0x1d58], R13 ;  /* 0x001d580d01007387 */ /* 0x000fe80000100800 */
[----:B------:R-:W-:Y:S04]  /*1f340*/  STL [R1+0x4b64], R11 ;  /* 0x004b640b01007387 */ /* 0x000fe80000100800 */
[----:B------:R-:W4:Y:S04]  /*1f350*/  LDL.LU R125, [R1+0x18] ;  /* 0x00001800017d7983 */ /* 0x000f280000300800 */
[----:B------:R-:W4:Y:S04]  /*1f360*/  LDL.LU R124, [R1+0x38] ;  /* 0x00003800017c7983 */ /* 0x000f280000300800 */
[----:B------:R-:W4:Y:S01]  /*1f370*/  LDL.LU R123, [R1+0x58] ;  /* 0x00005800017b7983 */ /* 0x000f220000300800 */
[----:B------:R-:W-:-:S02]  /*1f380*/  IMAD R0, R251, R114, RZ ;  /* 0x00000072fb007224 */ /* 0x000fc400078e02ff */
[-C--:B--2---:R-:W-:Y:S02]  /*1f390*/  IMAD R4, R113, R112.reuse, RZ ;  /* 0x0000007071047224 */ /* 0x084fe400078e02ff */
[-C--:B---3--:R-:W-:Y:S02]  /*1f3a0*/  IMAD R110, R110, R112.reuse, RZ ;  /* 0x000000706e6e7224 */ /* 0x088fe400078e02ff */
[-C--:B------:R-:W-:Y:S02]  /*1f3b0*/  IMAD R111, R111, R112.reuse, RZ ;  /* 0x000000706f6f7224 */ /* 0x080fe400078e02ff */
[----:B------:R-:W-:Y:S02]  /*1f3c0*/  IMAD R112, R106, R112, RZ ;  /* 0x000000706a707224 */ /* 0x000fe400078e02ff */
[----:B------:R-:W2:Y:S01]  /*1f3d0*/  LDL.LU R106, [R1+0x78] ;  /* 0x00007800016a7983 */ /* 0x000ea20000300800 */
[----:B------:R-:W-:-:S03]  /*1f3e0*/  LEA R234, P0, R0, R107, 0x2 ;  /* 0x0000006b00ea7211 */ /* 0x000fc600078010ff */
[----:B------:R-:W3:Y:S01]  /*1f3f0*/  LDL.LU R122, [R1+0x98] ;  /* 0x00009800017a7983 */ /* 0x000ee20000300800 */
[----:B------:R-:W-:Y:S02]  /*1f400*/  LEA.HI.X.SX32 R0, R0, R3, 0x2, P0 ;  /* 0x0000000300007211 */ /* 0x000fe400000f16ff */
[----:B------:R-:W4:Y:S01]  /*1f410*/  LDC R3, c[0x0][0x240] ;  /* 0x00009000ff037b82 */ /* 0x000f220000000800 */
[----:B------:R-:W3:Y:S04]  /*1f420*/  LDL.LU R121, [R1+0xb8] ;  /* 0x0000b80001797983 */ /* 0x000ee80000300800 */
[----:B------:R-:W3:Y:S04]  /*1f430*/  LDL.LU R120, [R1+0xdc] ;  /* 0x0000dc0001787983 */ /* 0x000ee80000300800 */
[----:B------:R-:W3:Y:S04]  /*1f440*/  LDL.LU R119, [R1+0xfc] ;  /* 0x0000fc0001777983 */ /* 0x000ee80000300800 */
[----:B------:R-:W3:Y:S04]  /*1f450*/  LDL.LU R107, [R1+0x120] ;  /* 0x00012000016b7983 */ /* 0x000ee80000300800 */
[----:B------:R-:W3:Y:S01]  /*1f460*/  LDL.LU R117, [R1+0x150] ;  /* 0x0001500001757983 */ /* 0x000ee20000300800 */
[----:B----4-:R-:W-:-:S03]  /*1f470*/  IMAD R135, R109, R3, RZ ;  /* 0x000000036d877224 */ /* 0x010fc600078e02ff */
        /* <DEDUP_REMOVED lines=11> */
[----:B------:R-:W4:Y:S01]  /*1f530*/  LDL.LU R140, [R1+0x3ec] ;  /* 0x0003ec00018c7983 */ /* 0x000f220000300800 */
[----:B------:R-:W-:-:S03]  /*1f540*/  IMAD R131, R41, R3, RZ ;  /* 0x0000000329837224 */ /* 0x000fc600078e02ff */
[----:B------:R-:W4:Y:S04]  /*1f550*/  LDL.LU R139, [R1+0x428] ;  /* 0x00042800018b7983 */ /* 0x000f280000300800 */
[----:B------:R-:W4:Y:S04]  /*1f560*/  LDL.LU R138, [R1+0x450] ;  /* 0x00045000018a7983 */ /* 0x000f280000300800 */
[----:B------:R-:W4:Y:S04]  /*1f570*/  LDL.LU R137, [R1+0x498] ;  /* 0x0004980001897983 */ /* 0x000f280000300800 */
[----:B------:R-:W4:Y:S01]  /*1f580*/  LDL.LU R136, [R1+0x4b4] ;  /* 0x0004b40001887983 */ /* 0x000f220000300800 */
[----:B------:R-:W-:-:S02]  /*1f590*/  IMAD R126, R125, R3, RZ ;  /* 0x000000037d7e7224 */ /* 0x000fc400078e02ff */
[-C--:B------:R-:W-:Y:S02]  /*1f5a0*/  IMAD R132, R49, R3.reuse, RZ ;  /* 0x0000000331847224 */ /* 0x080fe400078e02ff */
[-C--:B------:R-:W-:Y:S02]  /*1f5b0*/  IMAD R125, R124, R3.reuse, RZ ;  /* 0x000000037c7d7224 */ /* 0x080fe400078e02ff */
[-C--:B------:R-:W-:Y:S02]  /*1f5c0*/  IMAD R124, R123, R3.reuse, RZ ;  /* 0x000000037b7c7224 */ /* 0x080fe400078e02ff */
[-C--:B--2---:R-:W-:Y:S02]  /*1f5d0*/  IMAD R41, R106, R3.reuse, RZ ;  /* 0x000000036a297224 */ /* 0x084fe400078e02ff */
[----:B------:R-:W2:Y:S01]  /*1f5e0*/  LDL.LU R106, [R1+0x4b0] ;  /* 0x0004b000016a7983 */ /* 0x000ea20000300800 */
[-C--:B---3--:R-:W-:Y:S02]  /*1f5f0*/  IMAD R123, R122, R3.reuse, RZ ;  /* 0x000000037a7b7224 */ /* 0x088fe400078e02ff */
[----:B------:R-:W-:-:S02]  /*1f600*/  IMAD R122, R121, R3, RZ ;  /* 0x00000003797a7224 */ /* 0x000fc400078e02ff */
[-C--:B------:R-:W-:Y:S02]  /*1f610*/  IMAD R121, R120, R3.reuse, RZ ;  /* 0x0000000378797224 */ /* 0x080fe400078e02ff */
[-C--:B------:R-:W-:Y:S02]  /*1f620*/  IMAD R49, R119, R3.reuse, RZ ;  /* 0x0000000377317224 */ /* 0x080fe400078e02ff */
[-C--:B------:R-:W-:Y:S02]  /*1f630*/  IMAD R119, R107, R3.reuse, RZ ;  /* 0x000000036b777224 */ /* 0x080fe400078e02ff */
[----:B------:R-:W3:Y:S01]  /*1f640*/  LDL.LU R107, [R1+0x4ac] ;  /* 0x0004ac00016b7983 */ /* 0x000ee20000300800 */
[----:B----4-:R-:W-:-:S03]  /*1f650*/  IMAD R120, R109, R3, RZ ;  /* 0x000000036d787224 */ /* 0x010fc600078e02ff */
[----:B------:R-:W4:Y:S01]  /*1f660*/  LDL.LU R109, [R1+0x4a8] ;  /* 0x0004a800016d7983 */ /* 0x000f220000300800 */
[----:B------:R-:W-:Y:S02]  /*1f670*/  @!P6 IADD3 R5, -R5, RZ, RZ ;  /* 0x000000ff0505e210 */ /* 0x000fe40007ffe1ff */
[----:B------:R-:W-:Y:S01]  /*1f680*/  LEA R240, P1, R110, R236, 0x2 ;  /* 0x000000ec6ef07211 */ /* 0x000fe200078210ff */
[-C--:B------:R-:W-:Y:S01]  /*1f690*/  IMAD R130, R33, R3.reuse, RZ ;  /* 0x0000000321827224 */ /* 0x080fe200078e02ff */
[C---:B------:R-:W-:Y:S01]  /*1f6a0*/  SEL R34, R249.reuse, R34, !P3 ;  /* 0x00000022f9227207 */ /* 0x040fe20005800000 */
[----:B------:R-:W-:Y:S01]  /*1f6b0*/  IMAD R33, R108, R3, RZ ;  /* 0x000000036c217224 */ /* 0x000fe200078e02ff */
[C---:B------:R-:W-:Y:S02]  /*1f6c0*/  SEL R35, R249.reuse, R35, !P3 ;  /* 0x00000023f9237207 */ /* 0x040fe40005800000 */
[C---:B------:R-:W-:Y:S02]  /*1f6d0*/  SEL R36, R249.reuse, R36, !P3 ;  /* 0x00000024f9247207 */ /* 0x040fe40005800000 */
[----:B------:R-:W-:-:S02]  /*1f6e0*/  SEL R65, R249, R65, !P3 ;  /* 0x00000041f9417207 */ /* 0x000fc40005800000 */
[C---:B------:R-:W-:Y:S02]  /*1f6f0*/  SEL R66, R249.reuse, R66, !P3 ;  /* 0x00000042f9427207 */ /* 0x040fe40005800000 */
[C---:B------:R-:W-:Y:S02]  /*1f700*/  SEL R67, R249.reuse, R67, !P3 ;  /* 0x00000043f9437207 */ /* 0x040fe40005800000 */
[C---:B------:R-:W-:Y:S02]  /*1f710*/  SEL R96, R249.reuse, R96, !P3 ;  /* 0x00000060f9607207 */ /* 0x040fe40005800000 */
[C---:B------:R-:W-:Y:S02]  /*1f720*/  SEL R97, R249.reuse, R97, !P3 ;  /* 0x00000061f9617207 */ /* 0x040fe40005800000 */
[C---:B------:R-:W-:Y:S02]  /*1f730*/  SEL R98, R249.reuse, R98, !P3 ;  /* 0x00000062f9627207 */ /* 0x040fe40005800000 */
[----:B------:R-:W-:-:S02]  /*1f740*/  SEL R5, R249, R5, !P3 ;  /* 0x00000005f9057207 */ /* 0x000fc40005800000 */
[-C--:B------:R-:W-:Y:S02]  /*1f750*/  LEA R242, P4, R4, R236.reuse, 0x2 ;  /* 0x000000ec04f27211 */ /* 0x080fe400078810ff */
[-C--:B------:R-:W-:Y:S02]  /*1f760*/  LEA R238, P2, R111, R236.reuse, 0x2 ;  /* 0x000000ec6fee7211 */ /* 0x080fe400078410ff */
[----:B------:R-:W-:Y:S01]  /*1f770*/  LEA R236, P3, R112, R236, 0x2 ;  /* 0x000000ec70ec7211 */ /* 0x000fe200078610ff */
[----:B------:R-:W-:Y:S01]  /*1f780*/  IMAD R134, R73, R3, RZ ;  /* 0x0000000349867224 */ /* 0x000fe200078e02ff */
[-C--:B------:R-:W-:Y:S02]  /*1f790*/  LEA.HI.X.SX32 R241, R110, R237.reuse, 0x2, P1 ;  /* 0x000000ed6ef17211 */ /* 0x080fe400008f16ff */
[----:B------:R-:W-:Y:S01]  /*1f7a0*/  LEA.HI.X.SX32 R243, R4, R237, 0x2, P4 ;  /* 0x000000ed04f37211 */ /* 0x000fe200020f16ff */
[----:B------:R-:W-:Y:S01]  /*1f7b0*/  IMAD R73, R142, R3, RZ ;  /* 0x000000038e497224 */ /* 0x000fe200078e02ff */
[----:B------:R-:W-:Y:S01]  /*1f7c0*/  LEA.HI.X.SX32 R239, R111, R237, 0x2, P2 ;  /* 0x000000ed6fef7211 */ /* 0x000fe200010f16ff */
[----:B------:R-:W-:-:S02]  /*1f7d0*/  IMAD R111, R143, R3, RZ ;  /* 0x000000038f6f7224 */ /* 0x000fc400078e02ff */
[----:B------:R-:W-:Y:S01]  /*1f7e0*/  IMAD R110, R141, R3, RZ ;  /* 0x000000038d6e7224 */ /* 0x000fe200078e02ff */
[----:B------:R-:W-:Y:S01]  /*1f7f0*/  LEA.HI.X.SX32 R237, R112, R237, 0x2, P3 ;  /* 0x000000ed70ed7211 */ /* 0x000fe200018f16ff */
[-C--:B------:R-:W-:Y:S02]  /*1f800*/  IMAD R108, R140, R3.reuse, RZ ;  /* 0x000000038c6c7224 */ /* 0x080fe400078e02ff */
[----:B------:R-:W4:Y:S01]  /*1f810*/  LDL.LU R140, [R1+0x4a4] ;  /* 0x0004a400018c7983 */ /* 0x000f220000300800 */
[----:B------:R-:W-:-:S03]  /*1f820*/  IMAD R133, R65, R3, RZ ;  /* 0x0000000341857224 */ /* 0x000fc600078e02ff */
[----:B------:R-:W4:Y:S01]  /*1f830*/  LDL.LU R141, [R1+0x4a0] ;  /* 0x0004a000018d7983 */ /* 0x000f220000300800 */
[-C--:B------:R-:W-:Y:S02]  /*1f840*/  IMAD R128, R16, R3.reuse, RZ ;  /* 0x0000000310807224 */ /* 0x080fe400078e02ff */
[-C--:B------:R-:W-:Y:S01]  /*1f850*/  IMAD R112, R144, R3.reuse, RZ ;  /* 0x0000000390707224 */ /* 0x080fe200078e02ff */
[----:B------:R-:W4:Y:S01]  /*1f860*/  LDL.LU R142, [R1+0x49c] ;  /* 0x00049c00018e7983 */ /* 0x000f220000300800 */
[-C--:B------:R-:W-:Y:S02]  /*1f870*/  IMAD R65, R145, R3.reuse, RZ ;  /* 0x0000000391417224 */ /* 0x080fe400078e02ff */
[-C--:B------:R-:W-:Y:S01]  /*1f880*/  IMAD R16, R137, R3.reuse, RZ ;  /* 0x0000000389107224 */ /* 0x080fe200078e02ff */
[----:B------:R-:W4:Y:S01]  /*1f890*/  LDL.LU R143, [R1+0x494] ;  /* 0x00049400018f7983 */ /* 0x000f220000300800 */
[----:B------:R-:W-:-:S03]  /*1f8a0*/  IMAD R136, R136, R3, RZ ;  /* 0x0000000388887224 */ /* 0x000fc600078e02ff */
[----:B------:R-:W4:Y:S04]  /*1f8b0*/  LDL.LU R144, [R1+0x490] ;  /* 0x0004900001907983 */ /* 0x000f280000300800 */
[----:B------:R-:W4:Y:S04]  /*1f8c0*/  LDL.LU R145, [R1+0x47c] ;  /* 0x00047c0001917983 */ /* 0x000f280000300800 */
[----:B------:R-:W4:Y:S04]  /*1f8d0*/  LDL.LU R146, [R1+0x478] ;  /* 0x0004780001927983 */ /* 0x000f280000300800 */
[----:B------:R-:W4:Y:S04]  /*1f8e0*/  LDL.LU R147, [R1+0x474] ;  /* 0x0004740001937983 */ /* 0x000f280000300800 */
[----:B------:R-:W4:Y:S04]  /*1f8f0*/  LDL.LU R148, [R1+0x470] ;  /* 0x0004700001947983 */ /* 0x000f280000300800 */
[----:B------:R-:W4:Y:S01]  /*1f900*/  LDL.LU R149, [R1+0x458] ;  /* 0x0004580001957983 */ /* 0x000f220000300800 */
[----:B------:R-:W-:-:S02]  /*1f910*/  IMAD R4, R138, R3, RZ ;  /* 0x000000038a047224 */ /* 0x000fc400078e02ff */
[-C--:B------:R-:W-:Y:S02]  /*1f920*/  IMAD R127, R100, R3.reuse, RZ ;  /* 0x00000003647f7224 */ /* 0x080fe400078e02ff */
[-C--:B------:R-:W-:Y:S02]  /*1f930*/  IMAD R100, R139, R3.reuse, RZ ;  /* 0x000000038b647224 */ /* 0x080fe400078e02ff */
[----:B--2---:R-:W-:-:S05]  /*1f940*/  IMAD R137, R106, R3, RZ ;  /* 0x000000036a897224 */ /* 0x004fca00078e02ff */
[----:B------:R-:W-:Y:S04]  /*1f950*/  STL.64 [R1+0x4c98], R136 ;  /* 0x004c988801007387 */ /* 0x000fe80000100a00 */
        /* <DEDUP_REMOVED lines=8> */
[----:B------:R-:W2:Y:S01]  /*1f9e0*/  LDL.LU R158, [R1+0x42c] ;  /* 0x00042c00019e7983 */ /* 0x000ea20000300800 */
[----:B---3--:R-:W-:-:S03]  /*1f9f0*/  IMAD R138, R107, R3, RZ ;  /* 0x000000036b8a7224 */ /* 0x008fc600078e02ff */
[----:B------:R-:W3:Y:S01]  /*1fa00*/  LDL.LU R106, [R1+0x424] ;  /* 0x00042400016a7983 */ /* 0x000ee20000300800 */
[----:B----4-:R-:W-:-:S03]  /*1fa10*/  IMAD R139, R109, R3, RZ ;  /* 0x000000036d8b7224 */ /* 0x010fc600078e02ff */
[----:B------:R-:W4:Y:S04]  /*1fa20*/  LDL.LU R107, [R1+0x418] ;  /* 0x00041800016b7983 */ /* 0x000f280000300800 */
[----:B------:R-:W4:Y:S04]  /*1fa30*/  LDL.LU R109, [R1+0x410] ;  /* 0x00041000016d7983 */ /* 0x000f280000300800 */
[----:B------:R1:W-:Y:S01]  /*1fa40*/  STL.64 [R1+0x4c80], R138 ;  /* 0x004c808a01007387 */ /* 0x0003e20000100a00 */
[-C--:B------:R-:W-:Y:S02]  /*1fa50*/  IMAD R140, R140, R3.reuse, RZ ;  /* 0x000000038c8c7224 */ /* 0x080fe400078e02ff */
[----:B------:R-:W-:-:S02]  /*1fa60*/  IMAD R141, R141, R3, RZ ;  /* 0x000000038d8d7224 */ /* 0x000fc400078e02ff */
[----:B------:R-:W-:-:S03]  /*1fa70*/  IMAD R142, R142, R3, RZ ;  /* 0x000000038e8e7224 */ /* 0x000fc600078e02ff */
[----:B------:R1:W-:Y:S01]  /*1fa80*/  STL.64 [R1+0x4c68], R140 ;  /* 0x004c688c01007387 */ /* 0x0003e20000100a00 */
[----:B------:R-:W-:-:S03]  /*1fa90*/  IMAD R143, R143, R3, RZ ;  /* 0x000000038f8f7224 */ /* 0x000fc600078e02ff */
[----:B------:R-:W-:Y:S01]  /*1faa0*/  STL [R1+0x4c78], R141 ;  /* 0x004c788d01007387 */ /* 0x000fe20000100800 */
[----:B------:R-:W-:-:S03]  /*1fab0*/  IMAD R144, R144, R3, RZ ;  /* 0x0000000390907224 */ /* 0x000fc600078e02ff */
[----:B------:R-:W-:Y:S01]  /*1fac0*/  STL.64 [R1+0x4c70], R142 ;  /* 0x004c708e01007387 */ /* 0x000fe20000100a00 */
[----:B------:R-:W-:-:S03]  /*1fad0*/  IMAD R145, R145, R3, RZ ;  /* 0x0000000391917224 */ /* 0x000fc600078e02ff */
[----:B------:R-:W-:Y:S01]  /*1fae0*/  STL [R1+0x4cb0], R143 ;  /* 0x004cb08f01007387 */ /* 0x000fe20000100800 */
[-C--:B------:R-:W-:Y:S02]  /*1faf0*/  IMAD R146, R146, R3.reuse, RZ ;  /* 0x0000000392927224 */ /* 0x080fe400078e02ff */
[-C--:B------:R-:W-:Y:S01]  /*1fb00*/  IMAD R147, R147, R3.reuse, RZ ;  /* 0x0000000393937224 */ /* 0x080fe200078e02ff */
[----:B------:R-:W-:Y:S01]  /*1fb10*/  STL.64 [R1+0x4c88], R144 ;  /* 0x004c889001007387 */ /* 0x000fe20000100a00 */
[-C--:B------:R-:W-:Y:S02]  /*1fb20*/  IMAD R148, R148, R3.reuse, RZ ;  /* 0x0000000394947224 */ /* 0x080fe400078e02ff */
[-C--:B------:R-:W-:Y:S01]  /*1fb30*/  IMAD R149, R149, R3.reuse, RZ ;  /* 0x0000000395957224 */ /* 0x080fe200078e02ff */
[----:B------:R-:W-:Y:S04]  /*1fb40*/  STL.64 [R1+0x4c90], R146 ;  /* 0x004c909201007387 */ /* 0x000fe80000100a00 */
[----:B------:R-:W-:Y:S01]  /*1fb50*/  STL.64 [R1+0x4ca0], R148 ;  /* 0x004ca09401007387 */ /* 0x000fe20000100a00 */
[----:B--2---:R-:W-:-:S02]  /*1fb60*/  IMAD R150, R150, R3, RZ ;  /* 0x0000000396967224 */ /* 0x004fc400078e02ff */
[----:B------:R-:W-:-:S05]  /*1fb70*/  IMAD R151, R151, R3, RZ ;  /* 0x0000000397977224 */ /* 0x000fca00078e02ff */
        /* <DEDUP_REMOVED lines=26> */
[----:B------:R-:W3:Y:S04]  /*1fd20*/  LDL.LU R186, [R1+0x370] ;  /* 0x0003700001ba7983 */ /* 0x000ee80000300800 */
[----:B------:R-:W3:Y:S04]  /*1fd30*/  LDL.LU R187, [R1+0x36c] ;  /* 0x00036c0001bb7983 */ /* 0x000ee80000300800 */
[----:B------:R-:W3:Y:S04]  /*1fd40*/  LDL.LU R188, [R1+0x368] ;  /* 0x0003680001bc7983 */ /* 0x000ee80000300800 */
[----:B------:R-:W3:Y:S01]  /*1fd50*/  LDL.LU R189, [R1+0x364] ;  /* 0x0003640001bd7983 */ /* 0x000ee20000300800 */
[----:B----4-:R-:W-:-:S03]  /*1fd60*/  IMAD R160, R107, R3, RZ ;  /* 0x000000036ba07224 */ /* 0x010fc600078e02ff */
[----:B------:R-:W4:Y:S01]  /*1fd70*/  LDL.LU R106, [R1+0x354] ;  /* 0x00035400016a7983 */ /* 0x000f220000300800 */
[----:B------:R-:W-:-:S03]  /*1fd80*/  IMAD R161, R109, R3, RZ ;  /* 0x000000036da17224 */ /* 0x000fc600078e02ff */
[----:B------:R-:W2:Y:S04]  /*1fd90*/  LDL.LU R107, [R1+0x34c] ;  /* 0x00034c00016b7983 */ /* 0x000ea80000300800 */
        /* <DEDUP_REMOVED lines=29> */
[----:B----4-:R-:W-:-:S03]  /*1ff70*/  IMAD R190, R106, R3, RZ ;  /* 0x000000036abe7224 */ /* 0x010fc600078e02ff */
[----:B------:R-:W4:Y:S01]  /*1ff80*/  LDL.LU R106, [R1+0x258] ;  /* 0x00025800016a7983 */ /* 0x000f220000300800 */
[----:B--2---:R-:W-:-:S03]  /*1ff90*/  IMAD R191, R107, R3, RZ ;  /* 0x000000036bbf7224 */ /* 0x004fc600078e02ff */
[----:B------:R-:W2:Y:S01]  /*1ffa0*/  LDL.LU R107, [R1+0x250] ;  /* 0x00025000016b7983 */ /* 0x000ea20000300800 */
[----:B---3--:R-:W-:-:S03]  /*1ffb0*/  IMAD R192, R109, R3, RZ ;  /* 0x000000036dc07224 */ /* 0x008fc600078e02ff */
        /* <DEDUP_REMOVED lines=13> */
[----:B------:R-:W-:-:S03]  /*20090*/  IMAD R129, R25, R3, RZ ;  /* 0x0000000319817224 */ /* 0x000fc600078e02ff */
        /* <DEDUP_REMOVED lines=21> */
[----:B------:R-:W3:Y:S01]  /*201f0*/  LDL.LU R109, [R1+0x128] ;  /* 0x00012800016d7983 */ /* 0x000ee20000300800 */
[-C--:B------:R-:W-:Y:S02]  /*20200*/  IMAD R140, R138, R3.reuse, RZ ;  /* 0x000000038a8c7224 */ /* 0x080fe400078e02ff */
[----:B------:R-:W-:-:S03]  /*20210*/  IMAD R139, R139, R3, RZ ;  /* 0x000000038b8b7224 */ /* 0x000fc600078e02ff */
[----:B------:R-:W-:Y:S01]  /*20220*/  STL [R1+0x18], R140 ;  /* 0x0000188c01007387 */ /* 0x000fe20000100800 */
[----:B------:R-:W-:-:S03]  /*20230*/  IMAD R138, R136, R3, RZ ;  /* 0x00000003888a7224 */ /* 0x000fc600078e02ff */
[----:B------:R-:W-:Y:S01]  /*20240*/  STL [R1+0x38], R139 ;  /* 0x0000388b01007387 */ /* 0x000fe20000100800 */
[----:B------:R-:W-:-:S03]  /*20250*/  IMAD R136, R137, R3, RZ ;  /* 0x0000000389887224 */ /* 0x000fc600078e02ff */
[----:B------:R-:W-:Y:S01]  /*20260*/  STL [R1+0x58], R138 ;  /* 0x0000588a01007387 */ /* 0x000fe20000100800 */
[----:B------:R-:W-:-:S03]  /*20270*/  IMAD R25, R25, R3, RZ ;  /* 0x0000000319197224 */ /* 0x000fc600078e02ff */
[----:B------:R1:W-:Y:S01]  /*20280*/  STL [R1+0x78], R136 ;  /* 0x0000788801007387 */ /* 0x0003e20000100800 */
[----:B------:R-:W-:-:S03]  /*20290*/  IMAD R137, R249, R3, RZ ;  /* 0x00000003f9897224 */ /* 0x000fc600078e02ff */
[----:B------:R1:W-:Y:S02]  /*202a0*/  STL [R1+0x98], R25 ;  /* 0x0000981901007387 */ /* 0x0003e40000100800 */
[-C--:B-1----:R-:W-:Y:S02]  /*202b0*/  IMAD R136, R11, R3.reuse, RZ ;  /* 0x000000030b887224 */ /* 0x082fe400078e02ff */
[----:B------:R-:W-:Y:S01]  /*202c0*/  STL [R1+0xb8], R137 ;  /* 0x0000b88901007387 */ /* 0x000fe20000100800 */
[-C--:B------:R-:W-:Y:S02]  /*202d0*/  IMAD R25, R2, R3.reuse, RZ ;  /* 0x0000000302197224 */ /* 0x080fe400078e02ff */
[-C--:B------:R-:W-:Y:S01]  /*202e0*/  IMAD R11, R15, R3.reuse, RZ ;  /* 0x000000030f0b7224 */ /* 0x080fe200078e02ff */
[----:B------:R-:W-:Y:S01]  /*202f0*/  STL [R1+0xdc], R136 ;  /* 0x0000dc8801007387 */ /* 0x000fe20000100800 */
[----:B------:R-:W-:-:S03]  /*20300*/  IMAD R2, R17, R3, RZ ;  /* 0x0000000311027224 */ /* 0x000fc600078e02ff */
[----:B------:R-:W-:Y:S01]  /*20310*/  STL [R1+0xfc], R25 ;  /* 0x0000fc1901007387 */ /* 0x000fe20000100800 */
[----:B------:R-:W-:-:S03]  /*20320*/  IMAD R15, R250, R3, RZ ;  /* 0x00000003fa0f7224 */ /* 0x000fc600078e02ff */
[----:B------:R1:W-:Y:S04]  /*20330*/  STL [R1+0x120], R11 ;  /* 0x0001200b01007387 */ /* 0x0003e80000100800 */
[----:B------:R1:W-:Y:S02]  /*20340*/  STL [R1+0x150], R2 ;  /* 0x0001500201007387 */ /* 0x0003e40000100800 */
[-C--:B-1----:R-:W-:Y:S02]  /*20350*/  IMAD R11, R248, R3.reuse, RZ ;  /* 0x00000003f80b7224 */ /* 0x082fe400078e02ff */
[----:B------:R-:W-:Y:S01]  /*20360*/  STL [R1+0x158], R15 ;  /* 0x0001580f01007387 */ /* 0x000fe20000100800 */
[-C--:B------:R-:W-:Y:S02]  /*20370*/  IMAD R2, R13, R3.reuse, RZ ;  /* 0x000000030d027224 */ /* 0x080fe400078e02ff */
[-C--:B------:R-:W-:Y:S01]  /*20380*/  IMAD R13, R247, R3.reuse, RZ ;  /* 0x00000003f70d7224 */ /* 0x080fe200078e02ff */
[----:B------:R1:W-:Y:S04]  /*20390*/  STL [R1+0x154], R11 ;  /* 0x0001540b01007387 */ /* 0x0003e80000100800 */
[----:B------:R1:W-:Y:S04]  /*203a0*/  STL [R1+0x14c], R2 ;  /* 0x00014c0201007387 */ /* 0x0003e80000100800 */
[----:B------:R4:W-:Y:S01]  /*203b0*/  STL [R1+0x144], R13 ;  /* 0x0001440d01007387 */ /* 0x0009e20000100800 */
[----:B-1----:R-:W-:-:S02]  /*203c0*/  IMAD R11, R246, R3, RZ ;  /* 0x00000003f60b7224 */ /* 0x002fc400078e02ff */
[----:B------:R-:W-:-:S03]  /*203d0*/  IMAD R2, R245, R3, RZ ;  /* 0x00000003f5027224 */ /* 0x000fc600078e02ff */
[----:B------:R2:W-:Y:S04]  /*203e0*/  STL [R1+0x140], R11 ;  /* 0x0001400b01007387 */ /* 0x0005e80000100800 */
[----:B------:R3:W-:Y:S01]  /*203f0*/  STL [R1+0x138], R2 ;  /* 0x0001380201007387 */ /* 0x0007e20000100800 */
[-C--:B----4-:R-:W-:Y:S02]  /*20400*/  IMAD R13, R106, R3.reuse, RZ ;  /* 0x000000036a0d7224 */ /* 0x090fe400078e02ff */
[----:B--2---:R-:W-:-:S03]  /*20410*/  IMAD R11, R107, R3, RZ ;  /* 0x000000036b0b7224 */ /* 0x004fc600078e02ff */
[----:B------:R-:W-:Y:S01]  /*20420*/  STL [R1+0x134], R13 ;  /* 0x0001340d01007387 */ /* 0x000fe20000100800 */
[----:B---3--:R-:W-:-:S03]  /*20430*/  IMAD R2, R109, R3, RZ ;  /* 0x000000036d027224 */ /* 0x008fc600078e02ff */
[----:B------:R-:W2:Y:S04]  /*20440*/  LDL.LU R150, [R1+0x118] ;  /* 0x0001180001967983 */ /* 0x000ea80000300800 */
        /* <DEDUP_REMOVED lines=32> */
[----:B--2---:R-:W-:-:S05]  /*20650*/  IMAD R150, R150, R3, RZ ;  /* 0x0000000396967224 */ /* 0x004fca00078e02ff */
[----:B------:R1:W-:Y:S01]  /*20660*/  STL [R1+0x118], R150 ;  /* 0x0001189601007387 */ /* 0x0003e20000100800 */
[-C--:B---3--:R-:W-:Y:S02]  /*20670*/  IMAD R151, R151, R3.reuse, RZ ;  /* 0x0000000397977224 */ /* 0x088fe400078e02ff */
[----:B-1----:R-:W-:-:S03]  /*20680*/  IMAD R150, R148, R3, RZ ;  /* 0x0000000394967224 */ /* 0x002fc600078e02ff */
[----:B------:R-:W-:Y:S01]  /*20690*/  STL [R1+0x114], R151 ;  /* 0x0001149701007387 */ /* 0x000fe20000100800 */
[----:B------:R-:W-:-:S03]  /*206a0*/  IMAD R149, R149, R3, RZ ;  /* 0x0000000395957224 */ /* 0x000fc600078e02ff */
        /* <DEDUP_REMOVED lines=28> */
[----:B------:R4:W-:Y:S01]  /*20870*/  STL [R1+0xd0], R25 ;  /* 0x0000d01901007387 */ /* 0x0009e20000100800 */
[----:B-1----:R-:W-:-:S03]  /*20880*/  IMAD R136, R11, R3, RZ ;  /* 0x000000030b887224 */ /* 0x002fc600078e02ff */
[----:B------:R-:W-:Y:S01]  /*20890*/  STL [R1+0xc8], R137 ;  /* 0x0000c88901007387 */ /* 0x000fe20000100800 */
[-C--:B----4-:R-:W-:Y:S02]  /*208a0*/  IMAD R25, R2, R3.reuse, RZ ;  /* 0x0000000302197224 */ /* 0x090fe400078e02ff */
[-C--:B------:R-:W-:Y:S01]  /*208b0*/  IMAD R11, R15, R3.reuse, RZ ;  /* 0x000000030f0b7224 */ /* 0x080fe200078e02ff */
[----:B------:R-:W-:Y:S01]  /*208c0*/  STL [R1+0xc4], R136 ;  /* 0x0000c48801007387 */ /* 0x000fe20000100800 */
[----:B------:R-:W-:-:S03]  /*208d0*/  IMAD R2, R17, R3, RZ ;  /* 0x0000000311027224 */ /* 0x000fc600078e02ff */
[----:B------:R-:W-:Y:S01]  /*208e0*/  STL [R1+0xc0], R25 ;  /* 0x0000c01901007387 */ /* 0x000fe20000100800 */
[----:B------:R-:W-:-:S03]  /*208f0*/  IMAD R15, R250, R3, RZ ;  /* 0x00000003fa0f7224 */ /* 0x000fc600078e02ff */
[----:B------:R1:W-:Y:S04]  /*20900*/  STL [R1+0xbc], R11 ;  /* 0x0000bc0b01007387 */ /* 0x0003e80000100800 */
[----:B------:R2:W-:Y:S01]  /*20910*/  STL [R1+0xb4], R2 ;  /* 0x0000b40201007387 */ /* 0x0005e20000100800 */
[----:B-1----:R-:W-:-:S03]  /*20920*/  IMAD R11, R248, R3, RZ ;  /* 0x00000003f80b7224 */ /* 0x002fc600078e02ff */
[----:B------:R-:W-:Y:S01]  /*20930*/  STL [R1+0xb0], R15 ;  /* 0x0000b00f01007387 */ /* 0x000fe20000100800 */
[----:B--2---:R-:W-:-:S03]  /*20940*/  IMAD R2, R13, R3, RZ ;  /* 0x000000030d027224 */ /* 0x004fc600078e02ff */
[----:B------:R1:W-:Y:S01]  /*20950*/  STL [R1+0xac], R11 ;  /* 0x0000ac0b01007387 */ /* 0x0003e20000100800 */
[----:B------:R-:W-:-:S03]  /*20960*/  IMAD R13, R247, R3, RZ ;  /* 0x00000003f70d7224 */ /* 0x000fc600078e02ff */
[----:B------:R2:W-:Y:S01]  /*20970*/  STL [R1+0xa8], R2 ;  /* 0x0000a80201007387 */ /* 0x0005e20000100800 */
[----:B-1----:R-:W-:-:S03]  /*20980*/  IMAD R11, R246, R3, RZ ;  /* 0x00000003f60b7224 */ /* 0x002fc600078e02ff */
[----:B------:R1:W-:Y:S01]  /*20990*/  STL [R1+0xa4], R13 ;  /* 0x0000a40d01007387 */ /* 0x0003e20000100800 */
[----:B--2---:R-:W-:-:S03]  /*209a0*/  IMAD R2, R245, R3, RZ ;  /* 0x00000003f5027224 */ /* 0x004fc600078e02ff */
[----:B------:R2:W-:Y:S01]  /*209b0*/  STL [R1+0xa0], R11 ;  /* 0x0000a00b01007387 */ /* 0x0005e20000100800 */
[----:B-1----:R-:W-:-:S03]  /*209c0*/  IMAD R13, R106, R3, RZ ;  /* 0x000000036a0d7224 */ /* 0x002fc600078e02ff */
[----:B------:R1:W-:Y:S01]  /*209d0*/  STL [R1+0x9c], R2 ;  /* 0x00009c0201007387 */ /* 0x0003e20000100800 */
[----:B--2---:R-:W-:-:S03]  /*209e0*/  IMAD R11, R107, R3, RZ ;  /* 0x000000036b0b7224 */ /* 0x004fc600078e02ff */
[----:B------:R-:W-:Y:S04]  /*209f0*/  STL [R1+0x94], R13 ;  /* 0x0000940d01007387 */ /* 0x000fe80000100800 */
[----:B------:R-:W2:Y:S01]  /*20a00*/  LDL.LU R106, [R1+0x88] ;  /* 0x00008800016a7983 */ /* 0x000ea20000300800 */
[----:B-1----:R-:W-:-:S03]  /*20a10*/  IMAD R2, R109, R3, RZ ;  /* 0x000000036d027224 */ /* 0x002fc600078e02ff */
        /* <DEDUP_REMOVED lines=31> */
[----:B------:R-:W4:Y:S01]  /*20c10*/  LDL.LU R245, [R1] ;  /* 0x0000000001f57983 */ /* 0x000f220000300800 */
[----:B------:R-:W-:-:S02]  /*20c20*/  IMAD R6, R6, R3, RZ ;  /* 0x0000000306067224 */ /* 0x000fc400078e02ff */
[----:B--2---:R-:W-:-:S05]  /*20c30*/  IMAD R106, R106, R3, RZ ;  /* 0x000000036a6a7224 */ /* 0x004fca00078e02ff */
[----:B------:R1:W-:Y:S01]  /*20c40*/  STL [R1+0x88], R106 ;  /* 0x0000886a01007387 */ /* 0x0003e20000100800 */
[----:B---3--:R-:W-:-:S03]  /*20c50*/  IMAD R107, R107, R3, RZ ;  /* 0x000000036b6b7224 */ /* 0x008fc600078e02ff */
[----:B-1----:R-:W2:Y:S01]  /*20c60*/  LDL.LU R106, [R1+0x4cbc] ;  /* 0x004cbc00016a7983 */ /* 0x002ea20000300800 */
[----:B------:R-:W-:-:S03]  /*20c70*/  IMAD R109, R109, R3, RZ ;  /* 0x000000036d6d7224 */ /* 0x000fc600078e02ff */
[----:B------:R1:W-:Y:S01]  /*20c80*/  STL [R1+0x84], R107 ;  /* 0x0000846b01007387 */ /* 0x0003e20000100800 */
[-C--:B------:R-:W-:Y:S02]  /*20c90*/  IMAD R150, R150, R3.reuse, RZ ;  /* 0x0000000396967224 */ /* 0x080fe400078e02ff */
[-C--:B------:R-:W-:Y:S01]  /*20ca0*/  IMAD R151, R151, R3.reuse, RZ ;  /* 0x0000000397977224 */ /* 0x080fe200078e02ff */
[----:B-1----:R-:W3:Y:S04]  /*20cb0*/  LDL.LU R107, [R1+0x4cb8] ;  /* 0x004cb800016b7983 */ /* 0x002ee80000300800 */
[----:B------:R1:W-:Y:S01]  /*20cc0*/  STL [R1+0x80], R109 ;  /* 0x0000806d01007387 */ /* 0x0003e20000100800 */
[----:B------:R-:W-:-:S03]  /*20cd0*/  IMAD R149, R149, R3, RZ ;  /* 0x0000000395957224 */ /* 0x000fc600078e02ff */
[----:B-1----:R-:W2:Y:S04]  /*20ce0*/  LDL.LU R109, [R1+0x4cb4] ;  /* 0x004cb400016d7983 */ /* 0x002ea80000300800 */
[----:B------:R1:W-:Y:S01]  /*20cf0*/  STL [R1+0x7c], R150 ;  /* 0x00007c9601007387 */ /* 0x0003e20000100800 */
[-C--:B------:R-:W-:Y:S02]  /*20d00*/  IMAD R147, R147, R3.reuse, RZ ;  /* 0x0000000393937224 */ /* 0x080fe400078e02ff */
[-C--:B------:R-:W-:Y:S01]  /*20d10*/  IMAD R145, R145, R3.reuse, RZ ;  /* 0x0000000391917224 */ /* 0x080fe200078e02ff */
[----:B------:R-:W-:Y:S01]  /*20d20*/  STL [R1+0x74], R151 ;  /* 0x0000749701007387 */ /* 0x000fe20000100800 */
[-C--:B-1----:R-:W-:Y:S02]  /*20d30*/  IMAD R150, R148, R3.reuse, RZ ;  /* 0x0000000394967224 */ /* 0x082fe400078e02ff */
[----:B------:R-:W-:-:S02]  /*20d40*/  IMAD R148, R146, R3, RZ ;  /* 0x0000000392947224 */ /* 0x000fc400078e02ff */
[-C--:B------:R-:W-:Y:S01]  /*20d50*/  IMAD R146, R144, R3.reuse, RZ ;  /* 0x0000000390927224 */ /* 0x080fe200078e02ff */
[----:B------:R-:W-:Y:S01]  /*20d60*/  STL [R1+0x70], R150 ;  /* 0x0000709601007387 */ /* 0x000fe20000100800 */
[-C--:B------:R-:W-:Y:S02]  /*20d70*/  IMAD R144, R143, R3.reuse, RZ ;  /* 0x000000038f907224 */ /* 0x080fe400078e02ff */
[-C--:B------:R-:W-:Y:S01]  /*20d80*/  IMAD R143, R142, R3.reuse, RZ ;  /* 0x000000038e8f7224 */ /* 0x080fe200078e02ff */
        /* <DEDUP_REMOVED lines=14> */
[----:B------:R-:W-:Y:S04]  /*20e70*/  STL [R1+0x4c], R142 ;  /* 0x00004c8e01007387 */ /* 0x000fe80000100800 */
[----:B------:R-:W-:Y:S01]  /*20e80*/  STL [R1+0x48], R141 ;  /* 0x0000488d01007387 */ /* 0x000fe20000100800 */
[----:B------:R-:W-:-:S03]  /*20e90*/  IMAD R137, R249, R3, RZ ;  /* 0x00000003f9897224 */ /* 0x000fc600078e02ff */
[----:B------:R-:W-:Y:S04]  /*20ea0*/  STL [R1+0x44], R140 ;  /* 0x0000448c01007387 */ /* 0x000fe80000100800 */
[----:B------:R-:W-:Y:S04]  /*20eb0*/  STL [R1+0x40], R139 ;  /* 0x0000408b01007387 */ /* 0x000fe80000100800 */
[----:B------:R-:W-:Y:S04]  /*20ec0*/  STL [R1+0x3c], R138 ;  /* 0x00003c8a01007387 */ /* 0x000fe80000100800 */
[----:B------:R1:W-:Y:S04]  /*20ed0*/  STL [R1+0x34], R136 ;  /* 0x0000348801007387 */ /* 0x0003e80000100800 */
[----:B------:R4:W-:Y:S01]  /*20ee0*/  STL [R1+0x30], R25 ;  /* 0x0000301901007387 */ /* 0x0009e20000100800 */
[----:B-1----:R-:W-:-:S02]  /*20ef0*/  IMAD R136, R11, R3, RZ ;  /* 0x000000030b887224 */ /* 0x002fc400078e02ff */
[-C--:B----4-:R-:W-:Y:S02]  /*20f00*/  IMAD R11, R15, R3.reuse, RZ ;  /* 0x000000030f0b7224 */ /* 0x090fe400078e02ff */
[-C--:B------:R-:W-:Y:S01]  /*20f10*/  IMAD R25, R2, R3.reuse, RZ ;  /* 0x0000000302197224 */ /* 0x080fe200078e02ff */
[----:B------:R-:W-:Y:S01]  /*20f20*/  STL [R1+0x2c], R137 ;  /* 0x00002c8901007387 */ /* 0x000fe20000100800 */
[----:B------:R-:W-:-:S03]  /*20f30*/  IMAD R2, R17, R3, RZ ;  /* 0x0000000311027224 */ /* 0x000fc600078e02ff */
[----:B------:R-:W-:Y:S01]  /*20f40*/  STL [R1+0x28], R136 ;  /* 0x0000288801007387 */ /* 0x000fe20000100800 */
[----:B------:R-:W-:-:S03]  /*20f50*/  IMAD R15, R250, R3, RZ ;  /* 0x00000003fa0f7224 */ /* 0x000fc600078e02ff */
[----:B------:R-:W-:Y:S04]  /*20f60*/  STL [R1+0x24], R25 ;  /* 0x0000241901007387 */ /* 0x000fe80000100800 */
[----:B------:R1:W-:Y:S04]  /*20f70*/  STL [R1+0x20], R11 ;  /* 0x0000200b01007387 */ /* 0x0003e80000100800 */
[----:B------:R4:W-:Y:S01]  /*20f80*/  STL [R1+0x1c], R2 ;  /* 0x00001c0201007387 */ /* 0x0009e20000100800 */
[----:B-1----:R-:W-:-:S03]  /*20f90*/  IMAD R11, R248, R3, RZ ;  /* 0x00000003f80b7224 */ /* 0x002fc600078e02ff */
[----:B------:R-:W-:Y:S01]  /*20fa0*/  STL [R1+0x14], R15 ;  /* 0x0000140f01007387 */ /* 0x000fe20000100800 */
[----:B----4-:R-:W-:-:S03]  /*20fb0*/  IMAD R2, R13, R3, RZ ;  /* 0x000000030d027224 */ /* 0x010fc600078e02ff */
[----:B------:R1:W-:Y:S01]  /*20fc0*/  STL [R1+0x10], R11 ;  /* 0x0000100b01007387 */ /* 0x0003e20000100800 */
[----:B------:R-:W-:-:S03]  /*20fd0*/  IMAD R13, R247, R3, RZ ;  /* 0x00000003f70d7224 */ /* 0x000fc600078e02ff */
[----:B------:R4:W-:Y:S01]  /*20fe0*/  STL [R1+0xc], R2 ;  /* 0x00000c0201007387 */ /* 0x0009e20000100800 */
[----:B-1----:R-:W-:-:S03]  /*20ff0*/  IMAD R11, R246, R3, RZ ;  /* 0x00000003f60b7224 */ /* 0x002fc600078e02ff */
[----:B------:R-:W-:Y:S01]  /*21000*/  STL [R1+0x8], R13 ;  /* 0x0000080d01007387 */ /* 0x000fe20000100800 */
[----:B----4-:R-:W-:-:S03]  /*21010*/  IMAD R2, R245, R3, RZ ;  /* 0x00000003f5027224 */ /* 0x010fc600078e02ff */
[----:B------:R-:W-:Y:S04]  /*21020*/  STL [R1+0x4], R11 ;  /* 0x0000040b01007387 */ /* 0x000fe80000100800 */
[----:B------:R1:W-:Y:S04]  /*21030*/  STL [R1], R2 ;  /* 0x0000000201007387 */ /* 0x0003e80000100800 */
[----:B------:R4:W-:Y:S01]  /*21040*/  STL [R1+0x15c], R6 ;  /* 0x00015c0601007387 */ /* 0x0009e20000100800 */
[-C--:B-1----:R-:W-:Y:S02]  /*21050*/  IMAD R2, R7, R3.reuse, RZ ;  /* 0x0000000307027224 */ /* 0x082fe400078e02ff */
[----:B------:R-:W-:-:S02]  /*21060*/  IMAD R7, R8, R3, RZ ;  /* 0x0000000308077224 */ /* 0x000fc400078e02ff */
[-C--:B----4-:R-:W-:Y:S01]  /*21070*/  IMAD R6, R9, R3.reuse, RZ ;  /* 0x0000000309067224 */ /* 0x090fe200078e02ff */
[----:B------:R1:W-:Y:S04]  /*21080*/  STL [R1+0x160], R2 ;  /* 0x0001600201007387 */ /* 0x0003e80000100800 */
[----:B------:R-:W-:Y:S04]  /*21090*/  STL [R1+0x164], R7 ;  /* 0x0001640701007387 */ /* 0x000fe80000100800 */
[----:B------:R4:W-:Y:S01]  /*210a0*/  STL [R1+0x168], R6 ;  /* 0x0001680601007387 */ /* 0x0009e20000100800 */
[----:B-1----:R-:W-:-:S05]  /*210b0*/  IMAD R2, R12, R3, RZ ;  /* 0x000000030c027224 */ /* 0x002fca00078e02ff */
[----:B------:R1:W-:Y:S01]  /*210c0*/  STL [R1+0x16c], R2 ;  /* 0x00016c0201007387 */ /* 0x0003e20000100800 */
[-C--:B----4-:R-:W-:Y:S02]  /*210d0*/  IMAD R6, R18, R3.reuse, RZ ;  /* 0x0000000312067224 */ /* 0x090fe400078e02ff */
[----:B------:R-:W-:-:S03]  /*210e0*/  IMAD R7, R20, R3, RZ ;  /* 0x0000000314077224 */ /* 0x000fc600078e02ff */
[----:B------:R4:W-:Y:S01]  /*210f0*/  STL [R1+0x170], R6 ;  /* 0x0001700601007387 */ /* 0x0009e20000100800 */
[----:B-1----:R-:W-:-:S05]  /*21100*/  IMAD R2, R19, R3, RZ ;  /* 0x0000000313027224 */ /* 0x002fca00078e02ff */
[----:B------:R1:W-:Y:S01]  /*21110*/  STL [R1+0x174], R2 ;  /* 0x0001740201007387 */ /* 0x0003e20000100800 */
[----:B----4-:R-:W-:-:S03]  /*21120*/  IMAD R6, R21, R3, RZ ;  /* 0x0000000315067224 */ /* 0x010fc600078e02ff */
[----:B------:R4:W-:Y:S04]  /*21130*/  STL [R1+0x17c], R7 ;  /* 0x00017c0701007387 */ /* 0x0009e80000100800 */
[----:B------:R4:W-:Y:S01]  /*21140*/  STL [R1+0x18c], R6 ;  /* 0x00018c0601007387 */ /* 0x0009e20000100800 */
[-C--:B-1----:R-:W-:Y:S02]  /*21150*/  IMAD R2, R22, R3.reuse, RZ ;  /* 0x0000000316027224 */ /* 0x082fe400078e02ff */
[----:B----4-:R-:W-:-:S03]  /*21160*/  IMAD R7, R23, R3, RZ ;  /* 0x0000000317077224 */ /* 0x010fc600078e02ff */
[----:B------:R1:W-:Y:S01]  /*21170*/  STL [R1+0x190], R2 ;  /* 0x0001900201007387 */ /* 0x0003e20000100800 */
[----:B------:R-:W-:-:S03]  /*21180*/  IMAD R6, R24, R3, RZ ;  /* 0x0000000318067224 */ /* 0x000fc600078e02ff */
        /* <DEDUP_REMOVED lines=29> */
[----:B---3--:R-:W-:-:S03]  /*21360*/  IMAD R6, R42, R3, RZ ;  /* 0x000000032a067224 */ /* 0x008fc600078e02ff */
[----:B------:R3:W-:Y:S04]  /*21370*/  STL [R1+0x230], R7 ;  /* 0x0002300701007387 */ /* 0x0007e80000100800 */
[----:B------:R4:W-:Y:S01]  /*21380*/  STL [R1+0x238], R6 ;  /* 0x0002380601007387 */ /* 0x0009e20000100800 */
[-C--:B-1----:R-:W-:Y:S02]  /*21390*/  IMAD R2, R43, R3.reuse, RZ ;  /* 0x000000032b027224 */ /* 0x082fe400078e02ff */
[----:B---3--:R-:W-:-:S03]  /*213a0*/  IMAD R7, R61, R3, RZ ;  /* 0x000000033d077224 */ /* 0x008fc600078e02ff */
[----:B------:R-:W-:Y:S01]  /*213b0*/  STL [R1+0x240], R2 ;  /* 0x0002400201007387 */ /* 0x000fe20000100800 */
[----:B----4-:R-:W-:-:S03]  /*213c0*/  IMAD R6, R63, R3, RZ ;  /* 0x000000033f067224 */ /* 0x010fc600078e02ff */
[----:B------:R1:W-:Y:S04]  /*213d0*/  STL [R1+0x2bc], R7 ;  /* 0x0002bc0701007387 */ /* 0x0003e80000100800 */
[----:B------:R3:W-:Y:S01]  /*213e0*/  STL [R1+0x2c4], R6 ;  /* 0x0002c40601007387 */ /* 0x0007e20000100800 */
[-C--:B-1----:R-:W-:Y:S02]  /*213f0*/  IMAD R7, R66, R3.reuse, RZ ;  /* 0x0000000342077224 */ /* 0x082fe400078e02ff */
[----:B---3--:R-:W-:-:S03]  /*21400*/  IMAD R6, R68, R3, RZ ;  /* 0x0000000344067224 */ /* 0x008fc600078e02ff */
[----:B------:R1:W-:Y:S01]  /*21410*/  STL [R1+0x2dc], R7 ;  /* 0x0002dc0701007387 */ /* 0x0003e20000100800 */
[----:B------:R-:W-:-:S03]  /*21420*/  IMAD R8, R70, R3, RZ ;  /* 0x0000000346087224 */ /* 0x000fc600078e02ff */
[----:B------:R3:W-:Y:S01]  /*21430*/  STL [R1+0x2f0], R6 ;  /* 0x0002f00601007387 */ /* 0x0007e20000100800 */
[-C--:B-1----:R-:W-:Y:S02]  /*21440*/  IMAD R7, R69, R3.reuse, RZ ;  /* 0x0000000345077224 */ /* 0x082fe400078e02ff */
[----:B---3--:R-:W-:-:S03]  /*21450*/  IMAD R6, R71, R3, RZ ;  /* 0x0000000347067224 */ /* 0x008fc600078e02ff */
[----:B------:R1:W-:Y:S04]  /*21460*/  STL [R1+0x2f4], R7 ;  /* 0x0002f40701007387 */ /* 0x0003e80000100800 */
[----:B------:R3:W-:Y:S04]  /*21470*/  STL [R1+0x2f8], R8 ;  /* 0x0002f80801007387 */ /* 0x0007e80000100800 */
[----:B------:R4:W-:Y:S01]  /*21480*/  STL [R1+0x2fc], R6 ;  /* 0x0002fc0601007387 */ /* 0x0009e20000100800 */
[-C--:B-1----:R-:W-:Y:S02]  /*21490*/  IMAD R7, R72, R3.reuse, RZ ;  /* 0x0000000348077224 */ /* 0x082fe400078e02ff */
[----:B---3--:R-:W-:-:S02]  /*214a0*/  IMAD R8, R76, R3, RZ ;  /* 0x000000034c087224 */ /* 0x008fc400078e02ff */
[-C--:B----4-:R-:W-:Y:S01]  /*214b0*/  IMAD R6, R75, R3.reuse, RZ ;  /* 0x000000034b067224 */ /* 0x090fe200078e02ff */
[----:B------:R1:W-:Y:S04]  /*214c0*/  STL [R1+0x310], R7 ;  /* 0x0003100701007387 */ /* 0x0003e80000100800 */
[----:B------:R3:W-:Y:S01]  /*214d0*/  STL [R1+0x32c], R6 ;  /* 0x00032c0601007387 */ /* 0x0007e20000100800 */
[----:B-1----:R-:W-:-:S03]  /*214e0*/  IMAD R7, R77, R3, RZ ;  /* 0x000000034d077224 */ /* 0x002fc600078e02ff */
[----:B------:R-:W-:Y:S01]  /*214f0*/  STL [R1+0x334], R8 ;  /* 0x0003340801007387 */ /* 0x000fe20000100800 */
[----:B---3--:R-:W-:-:S03]  /*21500*/  IMAD R6, R78, R3, RZ ;  /* 0x000000034e067224 */ /* 0x008fc600078e02ff */
[----:B------:R1:W-:Y:S04]  /*21510*/  STL [R1+0x348], R7 ;  /* 0x0003480701007387 */ /* 0x0003e80000100800 */
[----:B------:R3:W-:Y:S01]  /*21520*/  STL [R1+0x350], R6 ;  /* 0x0003500601007387 */ /* 0x0007e20000100800 */
[-C--:B-1----:R-:W-:Y:S02]  /*21530*/  IMAD R7, R81, R3.reuse, RZ ;  /* 0x0000000351077224 */ /* 0x082fe400078e02ff */
[----:B---3--:R-:W-:-:S03]  /*21540*/  IMAD R6, R83, R3, RZ ;  /* 0x0000000353067224 */ /* 0x008fc600078e02ff */
[----:B------:R1:W-:Y:S04]  /*21550*/  STL [R1+0x370], R7 ;  /* 0x0003700701007387 */ /* 0x0003e80000100800 */
[----:B------:R3:W-:Y:S01]  /*21560*/  STL [R1+0x37c], R6 ;  /* 0x00037c0601007387 */ /* 0x0007e20000100800 */
[-C--:B-1----:R-:W-:Y:S02]  /*21570*/  IMAD R7, R88, R3.reuse, RZ ;  /* 0x0000000358077224 */ /* 0x082fe400078e02ff */
[-C--:B------:R-:W-:Y:S02]  /*21580*/  IMAD R8, R92, R3.reuse, RZ ;  /* 0x000000035c087224 */ /* 0x080fe400078e02ff */
[----:B------:R-:W-:Y:S01]  /*21590*/  VIADD R25, R10, 0x7f ;  /* 0x0000007f0a197836 */ /* 0x000fe20000000000 */
[----:B------:R-:W-:Y:S01]  /*215a0*/  ISETP.GE.AND P1, PT, R251, R10, PT ;  /* 0x0000000afb00720c */ /* 0x000fe20003f26270 */
[-C--:B---3--:R-:W-:Y:S01]  /*215b0*/  IMAD R6, R86, R3.reuse, RZ ;  /* 0x0000000356067224 */ /* 0x088fe200078e02ff */
[----:B------:R-:W-:Y:S01]  /*215c0*/  LEA R22, P6, R131, R234, 0x2 ;  /* 0x000000ea83167211 */ /* 0x000fe200078c10ff */
[-C--:B------:R-:W-:Y:S01]  /*215d0*/  IMAD R150, R46, R3.reuse, RZ ;  /* 0x000000032e967224 */ /* 0x080fe200078e02ff */
[----:B------:R-:W-:Y:S01]  /*215e0*/  ISETP.GT.AND P0, PT, R25, 0x7f, PT ;  /* 0x0000007f1900780c */ /* 0x000fe20003f04270 */
[-C--:B------:R-:W-:Y:S01]  /*215f0*/  IMAD R250, R50, R3.reuse, RZ ;  /* 0x0000000332fa7224 */ /* 0x080fe200078e02ff */
[----:B------:R1:W-:Y:S01]  /*21600*/  STL [R1+0x388], R6 ;  /* 0x0003880601007387 */ /* 0x0003e20000100800 */
[----:B------:R-:W-:-:S02]  /*21610*/  IMAD R118, R118, R3, RZ ;  /* 0x0000000376767224 */ /* 0x000fc400078e02ff */
[-C--:B------:R-:W-:Y:S01]  /*21620*/  IMAD R247, R47, R3.reuse, RZ ;  /* 0x000000032ff77224 */ /* 0x080fe200078e02ff */
[----:B------:R3:W-:Y:S01]  /*21630*/  STL [R1+0x390], R7 ;  /* 0x0003900701007387 */ /* 0x0007e20000100800 */
[-C--:B------:R-:W-:Y:S02]  /*21640*/  IMAD R2, R54, R3.reuse, RZ ;  /* 0x0000000336027224 */ /* 0x080fe400078e02ff */
[-C--:B------:R-:W-:Y:S02]  /*21650*/  IMAD R116, R116, R3.reuse, RZ ;  /* 0x0000000374747224 */ /* 0x080fe400078e02ff */
[-C--:B------:R-:W-:Y:S02]  /*21660*/  IMAD R117, R117, R3.reuse, RZ ;  /* 0x0000000375757224 */ /* 0x080fe400078e02ff */
[-C--:B------:R-:W-:Y:S02]  /*21670*/  IMAD R115, R115, R3.reuse, RZ ;  /* 0x0000000373737224 */ /* 0x080fe400078e02ff */
[----:B------:R-:W-:-:S02]  /*21680*/  IMAD R114, R114, R3, RZ ;  /* 0x0000000372727224 */ /* 0x000fc400078e02ff */
[-C--:B------:R-:W-:Y:S02]  /*21690*/  IMAD R113, R113, R3.reuse, RZ ;  /* 0x0000000371717224 */ /* 0x080fe400078e02ff */
        /* <DEDUP_REMOVED lines=75> */
[-C--:B--2---:R-:W-:Y:S02]  /*21b50*/  IMAD R109, R109, R3.reuse, RZ ;  /* 0x000000036d6d7224 */ /* 0x084fe400078e02ff */
        /* <DEDUP_REMOVED lines=29> */
[-C--:B------:R-:W-:Y:S01]  /*21d30*/  IMAD R140, R85, R3.reuse, RZ ;  /* 0x00000003558c7224 */ /* 0x080fe200078e02ff */
[----:B------:R-:W-:Y:S01]  /*21d40*/  SEL R12, RZ, 0x4, !P0 ;  /* 0x00000004ff0c7807 */ /* 0x000fe20004000000 */
[-C--:B-1----:R-:W-:Y:S01]  /*21d50*/  IMAD R6, R89, R3.reuse, RZ ;  /* 0x0000000359067224 */ /* 0x082fe200078e02ff */
[----:B------:R-:W-:Y:S01]  /*21d60*/  LEA.HI.X.SX32 R23, R131, R0, 0x2, P6 ;  /* 0x0000000083177211 */ /* 0x000fe200030f16ff */
[-C--:B---3--:R-:W-:Y:S01]  /*21d70*/  IMAD R7, R91, R3.reuse, RZ ;  /* 0x000000035b077224 */ /* 0x088fe200078e02ff */
[----:B------:R-:W-:Y:S01]  /*21d80*/  SEL R12, R12, RZ, !P1 ;  /* 0x000000ff0c0c7207 */ /* 0x000fe20004800000 */
[-C--:B------:R-:W-:Y:S01]  /*21d90*/  IMAD R139, R87, R3.reuse, RZ ;  /* 0x00000003578b7224 */ /* 0x080fe200078e02ff */
[----:B------:R1:W-:Y:S01]  /*21da0*/  STL [R1+0x394], R6 ;  /* 0x0003940601007387 */ /* 0x0003e20000100800 */
[-C--:B------:R-:W-:Y:S01]  /*21db0*/  LEA R30, P6, R127, R234.reuse, 0x2 ;  /* 0x000000ea7f1e7211 */ /* 0x080fe200078c10ff */
[-C--:B------:R-:W-:Y:S01]  /*21dc0*/  IMAD R138, R90, R3.reuse, RZ ;  /* 0x000000035a8a7224 */ /* 0x080fe200078e02ff */
[----:B------:R-:W-:Y:S01]  /*21dd0*/  LEA R18, P3, R133, R234, 0x2 ;  /* 0x000000ea85127211 */ /* 0x000fe200078610ff */
[----:B------:R2:W-:Y:S01]  /*21de0*/  STL [R1+0x3a0], R7 ;  /* 0x0003a00701007387 */ /* 0x0005e20000100800 */
[----:B------:R-:W3:Y:S01]  /*21df0*/  LDC R84, c[0x0][0x240] ;  /* 0x00009000ff547b82 */ /* 0x000ee20000000800 */
[----:B-1----:R-:W-:-:S02]  /*21e00*/  IMAD R6, R93, R3, RZ ;  /* 0x000000035d067224 */ /* 0x002fc400078e02ff */
[----:B------:R1:W-:Y:S01]  /*21e10*/  STL [R1+0x3a8], R8 ;  /* 0x0003a80801007387 */ /* 0x0003e20000100800 */
[----:B------:R-:W-:Y:S01]  /*21e20*/  LEA.HI.X.SX32 R31, R127, R0, 0x2, P6 ;  /* 0x000000007f1f7211 */ /* 0x000fe200030f16ff */
[----:B------:R-:W-:-:S03]  /*21e30*/  VIADD R244, R10, 0xffffff81 ;  /* 0xffffff810af47836 */ /* 0x000fc60000000000 */
[----:B------:R-:W4:Y:S01]  /*21e40*/  LDC R91, c[0x0][0x230] ;  /* 0x00008c00ff5b7b82 */ /* 0x000f220000000800 */
[-C--:B--2---:R-:W-:Y:S01]  /*21e50*/  IMAD R7, R94, R3.reuse, RZ ;  /* 0x000000035e077224 */ /* 0x084fe200078e02ff */
[----:B------:R2:W-:Y:S01]  /*21e60*/  STL [R1+0x3bc], R6 ;  /* 0x0003bc0601007387 */ /* 0x0005e20000100800 */
[----:B-1----:R-:W-:-:S03]  /*21e70*/  IMAD R8, R95, R3, RZ ;  /* 0x000000035f087224 */ /* 0x002fc600078e02ff */
[----:B------:R1:W-:Y:S02]  /*21e80*/  STL [R1+0x3c0], R7 ;  /* 0x0003c00701007387 */ /* 0x0003e40000100800 */
[----:B------:R-:W4:Y:S01]  /*21e90*/  LDC R86, c[0x0][0x238] ;  /* 0x00008e00ff567b82 */ /* 0x000f220000000800 */
[-C--:B--2---:R-:W-:Y:S01]  /*21ea0*/  IMAD R6, R96, R3.reuse, RZ ;  /* 0x0000000360067224 */ /* 0x084fe200078e02ff */
[----:B------:R-:W-:Y:S04]  /*21eb0*/  STL [R1+0x3c4], R8 ;  /* 0x0003c40801007387 */ /* 0x000fe80000100800 */
[----:B------:R2:W-:Y:S01]  /*21ec0*/  STL [R1+0x3c8], R6 ;  /* 0x0003c80601007387 */ /* 0x0005e20000100800 */
[-C--:B-1----:R-:W-:Y:S01]  /*21ed0*/  IMAD R7, R97, R3.reuse, RZ ;  /* 0x0000000361077224 */ /* 0x082fe200078e02ff */
[----:B------:R-:W1:Y:S04]  /*21ee0*/  LDC R87, c[0x0][0x238] ;  /* 0x00008e00ff577b82 */ /* 0x000e680000000800 */
[----:B------:R-:W-:Y:S01]  /*21ef0*/  STL [R1+0x3cc], R7 ;  /* 0x0003cc0701007387 */ /* 0x000fe20000100800 */
[----:B--2---:R-:W-:Y:S01]  /*21f00*/  IMAD R6, R98, R3, RZ ;  /* 0x0000000362067224 */ /* 0x004fe200078e02ff */
[----:B------:R-:W2:Y:S02]  /*21f10*/  S2R R251, SR_TID.X ;  /* 0x0000000000fb7919 */ /* 0x000ea40000002100 */
[----:B------:R-:W4:Y:S02]  /*21f20*/  LDC R88, c[0x0][0x238] ;  /* 0x00008e00ff587b82 */ /* 0x000f240000000800 */
[----:B------:R3:W-:Y:S06]  /*21f30*/  STL [R1+0x3d0], R6 ;  /* 0x0003d00601007387 */ /* 0x0007ec0000100800 */
[----:B------:R-:W4:Y:S01]  /*21f40*/  LDC R90, c[0x0][0x230] ;  /* 0x00008c00ff5a7b82 */ /* 0x000f220000000800 */
[----:B---3--:R-:W-:-:S07]  /*21f50*/  VIADD R6, R10, 0xffffff83 ;  /* 0xffffff830a067836 */ /* 0x008fce0000000000 */
[----:B------:R-:W3:Y:S01]  /*21f60*/  LDC R89, c[0x0][0x238] ;  /* 0x00008e00ff597b82 */ /* 0x000ee20000000800 */
[----:B------:R-:W-:Y:S02]  /*21f70*/  ISETP.GE.U32.AND P5, PT, R6, 0x7fffff04, PT ;  /* 0x7fffff040600780c */ /* 0x000fe40003fa6070 */
[----:B------:R-:W-:-:S04]  /*21f80*/  LEA R6, P0, R135, R234, 0x2 ;  /* 0x000000ea87067211 */ /* 0x000fc800078010ff */
[----:B------:R-:W-:Y:S01]  /*21f90*/  LEA.HI.X.SX32 R7, R135, R0, 0x2, P0 ;  /* 0x0000000087077211 */ /* 0x000fe200000f16ff */
[----:B------:R-:W3:Y:S04]  /*21fa0*/  LDC R92, c[0x0][0x230] ;  /* 0x00008c00ff5c7b82 */ /* 0x000ee80000000800 */
[----:B------:R2:W-:Y:S04]  /*21fb0*/  STL.64 [R1+0x4b20], R6 ;  /* 0x004b200601007387 */ /* 0x0005e80000100a00 */
[----:B--2---:R-:W2:Y:S01]  /*21fc0*/  LDL R7, [R1+0x2940] ;  /* 0x0029400001077983 */ /* 0x004ea20000100800 */
[----:B------:R-:W-:-:S02]  /*21fd0*/  LEA R8, P1, R134, R234, 0x2 ;  /* 0x000000ea86087211 */ /* 0x000fc400078210ff */
[----:B------:R-:W-:Y:S01]  /*21fe0*/  LEA.HI.X.SX32 R19, R133, R0, 0x2, P3 ;  /* 0x0000000085137211 */ /* 0x000fe200018f16ff */
[----:B------:R-:W-:Y:S01]  /*21ff0*/  IMAD R5, R5, R84, RZ ;  /* 0x0000005405057224 */ /* 0x000fe200078e02ff */
[----:B------:R-:W-:Y:S01]  /*22000*/  LEA R20, P0, R132, R234, 0x2 ;  /* 0x000000ea84147211 */ /* 0x000fe200078010ff */
[----:B------:R-:W-:Y:S01]  /*22010*/  ULDC.64 UR60, c[0x0][0x208] ;  /* 0x00008200003c7ab9 */ /* 0x000fe20000000a00 */
[----:B------:R-:W-:Y:S01]  /*22020*/  LEA.HI.X.SX32 R9, R134, R0, 0x2, P1 ;  /* 0x0000000086097211 */ /* 0x000fe200008f16ff */
[----:B------:R-:W3:Y:S01]  /*22030*/  LDC R6, c[0x0][0x238] ;  /* 0x00008e00ff067b82 */ /* 0x000ee20000000800 */
[----:B------:R-:W-:Y:S02]  /*22040*/  LEA R24, P1, R130, R234, 0x2 ;  /* 0x000000ea82187211 */ /* 0x000fe400078210ff */
[----:B------:R-:W-:Y:S02]  /*22050*/  LEA.HI.X.SX32 R21, R132, R0, 0x2, P0 ;  /* 0x0000000084157211 */ /* 0x000fe400000f16ff */
[----:B------:R-:W-:-:S02]  /*22060*/  LEA R28, P0, R128, R234, 0x2 ;  /* 0x000000ea801c7211 */ /* 0x000fc400078010ff */
[----:B------:R-:W-:Y:S02]  /*22070*/  LEA.HI.X.SX32 R25, R130, R0, 0x2, P1 ;  /* 0x0000000082197211 */ /* 0x000fe400008f16ff */
[-C--:B------:R-:W-:Y:S02]  /*22080*/  LEA R44, P6, R122, R234.reuse, 0x2 ;  /* 0x000000ea7a2c7211 */ /* 0x080fe400078c10ff */
[----:B------:R-:W-:Y:S01]  /*22090*/  IADD3 R3, R10, -0x7e, RZ ;  /* 0xffffff820a037810 */ /* 0x000fe20007ffe0ff */
[----:B------:R1:W-:Y:S01]  /*220a0*/  STL.64 [R1+0x4b28], R8 ;  /* 0x004b280801007387 */ /* 0x0003e20000100a00 */
[----:B------:R-:W-:Y:S01]  /*220b0*/  LEA R32, P1, R33, R234, 0x2 ;  /* 0x000000ea21207211 */ /* 0x000fe200078210ff */
[----:B------:R-:W-:Y:S01]  /*220c0*/  IMAD.MOV.U32 R93, RZ, RZ, R250 ;  /* 0x000000ffff5d7224 */ /* 0x000fe200078e00fa */
[----:B------:R-:W-:Y:S01]  /*220d0*/  LEA.HI.X.SX32 R29, R128, R0, 0x2, P0 ;  /* 0x00000000801d7211 */ /* 0x000fe200000f16ff */
[----:B------:R-:W-:Y:S01]  /*220e0*/  IMAD.MOV.U32 R94, RZ, RZ, R249 ;  /* 0x000000ffff5e7224 */ /* 0x000fe200078e00f9 */
[----:B------:R-:W-:Y:S01]  /*220f0*/  LEA R36, P0, R125, R234, 0x2 ;  /* 0x000000ea7d247211 */ /* 0x000fe200078010ff */
[----:B------:R-:W3:Y:S01]  /*22100*/  LDC R134, c[0x0][0x240] ;  /* 0x00009000ff867b82 */ /* 0x000ee20000000800 */
[----:B------:R-:W-:-:S02]  /*22110*/  LEA.HI.X.SX32 R33, R33, R0, 0x2, P1 ;  /* 0x0000000021217211 */ /* 0x000fc400008f16ff */
[C---:B------:R-:W-:Y:S02]  /*22120*/  LEA R38, P1, R124.reuse, R234, 0x2 ;  /* 0x000000ea7c267211 */ /* 0x040fe400078210ff */
[----:B------:R-:W-:Y:S02]  /*22130*/  LEA.HI.X.SX32 R37, R125, R0, 0x2, P0 ;  /* 0x000000007d257211 */ /* 0x000fe400000f16ff */
[----:B------:R-:W-:Y:S01]  /*22140*/  LEA R42, P0, R123, R234, 0x2 ;  /* 0x000000ea7b2a7211 */ /* 0x000fe200078010ff */
[----:B-1----:R-:W1:Y:S01]  /*22150*/  LDC R8, c[0x0][0x230] ;  /* 0x00008c00ff087b82 */ /* 0x002e620000000800 */
[----:B------:R-:W-:Y:S02]  /*22160*/  LEA.HI.X.SX32 R39, R124, R0, 0x2, P1 ;  /* 0x000000007c277211 */ /* 0x000fe400008f16ff */
[----:B------:R-:W-:Y:S02]  /*22170*/  LEA R46, P1, R121, R234, 0x2 ;  /* 0x000000ea792e7211 */ /* 0x000fe400078210ff */
[----:B------:R-:W-:-:S02]  /*22180*/  LEA.HI.X.SX32 R43, R123, R0, 0x2, P0 ;  /* 0x000000007b2b7211 */ /* 0x000fc400000f16ff */
[----:B------:R-:W-:Y:S01]  /*22190*/  LEA R50, P0, R119, R234, 0x2 ;  /* 0x000000ea77327211 */ /* 0x000fe200078010ff */
[----:B------:R-:W3:Y:S01]  /*221a0*/  LDC R130, c[0x0][0x240] ;  /* 0x00009000ff827b82 */ /* 0x000ee20000000800 */
[----:B------:R-:W-:Y:S02]  /*221b0*/  LEA.HI.X.SX32 R47, R121, R0, 0x2, P1 ;  /* 0x00000000792f7211 */ /* 0x000fe400008f16ff */
[----:B------:R-:W-:Y:S02]  /*221c0*/  LEA R54, P1, R120, R234, 0x2 ;  /* 0x000000ea78367211 */ /* 0x000fe400078210ff */
[----:B------:R-:W-:Y:S02]  /*221d0*/  LEA.HI.X.SX32 R51, R119, R0, 0x2, P0 ;  /* 0x0000000077337211 */ /* 0x000fe400000f16ff */
[----:B------:R-:W-:Y:S02]  /*221e0*/  LEA R56, P0, R118, R234, 0x2 ;  /* 0x000000ea76387211 */ /* 0x000fe400078010ff */
[----:B------:R-:W-:-:S02]  /*221f0*/  ISETP.GE.U32.AND P4, PT, R3, 0x7fffff03, PT ;  /* 0x7fffff030300780c */ /* 0x000fc40003f86070 */
[----:B------:R-:W-:Y:S02]  /*22200*/  LEA.HI.X.SX32 R45, R122, R0, 0x2, P6 ;  /* 0x000000007a2d7211 */ /* 0x000fe400030f16ff */
[----:B------:R-:W-:Y:S01]  /*22210*/  LEA R26, P3, R129, R234, 0x2 ;  /* 0x000000ea811a7211 */ /* 0x000fe200078610ff */
[----:B------:R-:W-:Y:S01]  /*22220*/  STL.64 [R1+0x4b30], R18 ;  /* 0x004b301201007387 */ /* 0x000fe20000100a00 */
[----:B------:R-:W-:Y:S01]  /*22230*/  LEA.HI.X.SX32 R55, R120, R0, 0x2, P1 ;  /* 0x0000000078377211 */ /* 0x000fe200008f16ff */
[----:B------:R-:W-:Y:S01]  /*22240*/  VIADD R3, R10, 0xffffffa0 ;  /* 0xffffffa00a037836 */ /* 0x000fe20000000000 */
[-C--:B------:R-:W-:Y:S02]  /*22250*/  LEA R58, P1, R116, R234.reuse, 0x2 ;  /* 0x000000ea743a7211 */ /* 0x080fe400078210ff */
[----:B------:R-:W-:Y:S01]  /*22260*/  LOP3.LUT R135, R251, 0x7f, RZ, 0xc0, !PT ;  /* 0x0000007ffb877812 */ /* 0x000fe200078ec0ff */
[----:B------:R-:W-:Y:S01]  /*22270*/  IMAD.MOV.U32 R95, RZ, RZ, R94 ;  /* 0x000000ffff5f7224 */ /* 0x000fe200078e005e */
[----:B------:R-:W-:Y:S01]  /*22280*/  LEA R52, P6, R117, R234, 0x2 ;  /* 0x000000ea75347211 */ /* 0x000fe200078c10ff */
[----:B------:R-:W3:Y:S01]  /*22290*/  LDC R128, c[0x0][0x240] ;  /* 0x00009000ff807b82 */ /* 0x000ee20000000800 */
[----:B------:R-:W-:-:S02]  /*222a0*/  LEA.HI.X.SX32 R57, R118, R0, 0x2, P0 ;  /* 0x0000000076397211 */ /* 0x000fc400000f16ff */
[----:B------:R-:W-:Y:S02]  /*222b0*/  LEA R60, P0, R115, R234, 0x2 ;  /* 0x000000ea733c7211 */ /* 0x000fe400078010ff */
[----:B------:R-:W-:Y:S02]  /*222c0*/  LEA.HI.X.SX32 R59, R116, R0, 0x2, P1 ;  /* 0x00000000743b7211 */ /* 0x000fe400008f16ff */
[----:B------:R-:W-:Y:S01]  /*222d0*/  LEA R62, P1, R114, R234, 0x2 ;  /* 0x000000ea723e7211 */ /* 0x000fe200078210ff */
[----:B------:R4:W-:Y:S01]  /*222e0*/  STL.64 [R1+0x4b38], R20 ;  /* 0x004b381401007387 */ /* 0x0009e20000100a00 */
[-C--:B------:R-:W-:Y:S01]  /*222f0*/  LEA.HI.X.SX32 R53, R117, R0.reuse, 0x2, P6 ;  /* 0x0000000075357211 */ /* 0x080fe200030f16ff */
[----:B------:R-:W3:Y:S01]  /*22300*/  LDC R10, c[0x0][0x230] ;  /* 0x00008c00ff0a7b82 */ /* 0x000ee20000000800 */
[----:B------:R-:W-:Y:S02]  /*22310*/  ISETP.GE.U32.AND P6, PT, R3, 0x7fffff21, PT ;  /* 0x7fffff210300780c */ /* 0x000fe40003fc6070 */
[----:B------:R-:W-:Y:S01]  /*22320*/  LEA.HI.X.SX32 R61, R115, R0, 0x2, P0 ;  /* 0x00000000733d7211 */ /* 0x000fe200000f16ff */
[----:B------:R-:W-:Y:S01]  /*22330*/  STL [R1+0x4b6c], R22 ;  /* 0x004b6c1601007387 */ /* 0x000fe20000100800 */
[----:B------:R-:W-:-:S02]  /*22340*/  LEA R64, P0, R65, R234, 0x2 ;  /* 0x000000ea41407211 */ /* 0x000fc400078010ff */
[-C--:B------:R-:W-:Y:S01]  /*22350*/  LEA.HI.X.SX32 R27, R129, R0.reuse, 0x2, P3 ;  /* 0x00000000811b7211 */ /* 0x080fe200018f16ff */
[----:B------:R-:W3:Y:S01]  /*22360*/  LDC R3, c[0x0][0x230] ;  /* 0x00008c00ff037b82 */ /* 0x000ee20000000800 */
[----:B------:R-:W-:Y:S01]  /*22370*/  LEA.HI.X.SX32 R63, R114, R0, 0x2, P1 ;  /* 0x00000000723f7211 */ /* 0x000fe200008f16ff */
[----:B------:R3:W-:Y:S01]  /*22380*/  STL [R1+0x4b68], R23 ;  /* 0x004b681701007387 */ /* 0x0007e20000100800 */
[----:B------:R-:W-:Y:S02]  /*22390*/  LEA R66, P1, R113, R234, 0x2 ;  /* 0x000000ea71427211 */ /* 0x000fe400078210ff */
[----:B------:R-:W-:Y:S01]  /*223a0*/  LEA.HI.X.SX32 R65, R65, R0, 0x2, P0 ;  /* 0x0000000041417211 */ /* 0x000fe200000f16ff */
[----:B------:R-:W-:Y:S01]  /*223b0*/  STL [R1+0x4b74], R24 ;  /* 0x004b741801007387 */ /* 0x000fe20000100800 */
[-C--:B------:R-:W-:Y:S02]  /*223c0*/  LEA R34, P3, R126, R234.reuse, 0x2 ;  /* 0x000000ea7e227211 */ /* 0x080fe400078610ff */
[----:B-1----:R-:W-:Y:S01]  /*223d0*/  IADD3 R83, R8, -0x5f, RZ ;  /* 0xffffffa108537810 */ /* 0x002fe20007ffe0ff */
[----:B------:R1:W-:Y:S01]  /*223e0*/  STL [R1+0x4b70], R25 ;  /* 0x004b701901007387 */ /* 0x0003e20000100800 */
[----:B------:R-:W-:Y:S01]  /*223f0*/  LEA R68, P0, R112, R234, 0x2 ;  /* 0x000000ea70447211 */ /* 0x000fe200078010ff */
[----:B----4-:R-:W-:Y:S01]  /*22400*/  IMAD.WIDE R20, R87, 0x4, R238 ;  /* 0x0000000457147825 */ /* 0x010fe200078e02ee */
[----:B------:R-:W-:Y:S01]  /*22410*/  LEA.HI.X.SX32 R67, R113, R0, 0x2, P1 ;  /* 0x0000000071437211 */ /* 0x000fe200008f16ff */
[----:B------:R-:W-:Y:S01]  /*22420*/  STL [R1+0x4b7c], R26 ;  /* 0x004b7c1a01007387 */ /* 0x000fe20000100800 */
[----:B------:R-:W-:Y:S01]  /*22430*/  LEA R70, P1, R111, R234, 0x2 ;  /* 0x000000ea6f467211 */ /* 0x000fe200078210ff */
[----:B------:R-:W-:Y:S01]  /*22440*/  IMAD.WIDE R18, R88, 0x4, R240 ;  /* 0x0000000458127825 */ /* 0x000fe200078e02f0 */
[-C--:B------:R-:W-:Y:S01]  /*22450*/  LEA.HI.X.SX32 R35, R126, R0.reuse, 0x2, P3 ;  /* 0x000000007e237211 */ /* 0x080fe200018f16ff */
[----:B------:R-:W-:Y:S01]  /*22460*/  STL [R1+0x4b78], R27 ;  /* 0x004b781b01007387 */ /* 0x000fe20000100800 */
[----:B------:R-:W-:Y:S01]  /*22470*/  LEA.HI.X.SX32 R69, R112, R0, 0x2, P0 ;  /* 0x0000000070457211 */ /* 0x000fe200000f16ff */
[----:B------:R-:W4:Y:S02]  /*22480*/  LDC R120, c[0x0][0x240] ;  /* 0x00009000ff787b82 */ /* 0x000f240000000800 */
[----:B------:R-:W-:Y:S01]  /*22490*/  STL [R1+0x4b84], R28 ;  /* 0x004b841c01007387 */ /* 0x000fe20000100800 */
[----:B------:R-:W-:-:S03]  /*224a0*/  LEA R72, P0, R73, R234, 0x2 ;  /* 0x000000ea49487211 */ /* 0x000fc600078010ff */
[----:B------:R-:W-:Y:S01]  /*224b0*/  STL [R1+0x4b80], R29 ;  /* 0x004b801d01007387 */ /* 0x000fe20000100800 */
[----:B------:R-:W-:Y:S01]  /*224c0*/  LEA R40, P3, R41, R234, 0x2 ;  /* 0x000000ea29287211 */ /* 0x000fe200078610ff */
[----:B---3--:R-:W-:Y:S01]  /*224d0*/  VIADD R3, R3, 0xffffffff ;  /* 0xffffffff03037836 */ /* 0x008fe20000000000 */
[----:B------:R-:W-:Y:S01]  /*224e0*/  LEA.HI.X.SX32 R71, R111, R0, 0x2, P1 ;  /* 0x000000006f477211 */ /* 0x000fe200008f16ff */
[----:B------:R-:W-:Y:S01]  /*224f0*/  STL [R1+0x4b8c], R30 ;  /* 0x004b8c1e01007387 */ /* 0x000fe20000100800 */
[----:B------:R-:W-:Y:S01]  /*22500*/  LEA R74, P1, R110, R234, 0x2 ;  /* 0x000000ea6e4a7211 */ /* 0x000fe200078210ff */
[----:B------:R-:W-:Y:S01]  /*22510*/  IMAD.WIDE R22, R86, 0x4, R236 ;  /* 0x0000000456167825 */ /* 0x000fe200078e02ec */
[-C--:B------:R-:W-:Y:S01]  /*22520*/  LEA.HI.X.SX32 R73, R73, R0.reuse, 0x2, P0 ;  /* 0x0000000049497211 */ /* 0x080fe200000f16ff */
[----:B------:R-:W-:Y:S01]  /*22530*/  STL [R1+0x4b88], R31 ;  /* 0x004b881f01007387 */ /* 0x000fe20000100800 */
[----:B------:R-:W-:Y:S01]  /*22540*/  LEA.HI.X.SX32 R41, R41, R0, 0x2, P3 ;  /* 0x0000000029297211 */ /* 0x000fe200018f16ff */
[----:B------:R-:W3:Y:S02]  /*22550*/  LDC R86, c[0x0][0x238] ;  /* 0x00008e00ff567b82 */ /* 0x000ee40000000800 */
[----:B------:R-:W-:Y:S01]  /*22560*/  STL [R1+0x4b94], R32 ;  /* 0x004b942001007387 */ /* 0x000fe20000100800 */
[----:B------:R-:W-:-:S03]  /*22570*/  LEA R76, P0, R108, R234, 0x2 ;  /* 0x000000ea6c4c7211 */ /* 0x000fc600078010ff */
[----:B------:R-:W-:Y:S01]  /*22580*/  STL [R1+0x4b90], R33 ;  /* 0x004b902101007387 */ /* 0x000fe20000100800 */
[----:B------:R-:W-:Y:S01]  /*22590*/  LEA.HI.X.SX32 R75, R110, R0, 0x2, P1 ;  /* 0x000000006e4b7211 */ /* 0x000fe200008f16ff */
[----:B------:R-:W4:Y:S02]  /*225a0*/  LDC R87, c[0x0][0x230] ;  /* 0x00008c00ff577b82 */ /* 0x000f240000000800 */
[----:B------:R-:W-:Y:S01]  /*225b0*/  STL [R1+0x4b9c], R34 ;  /* 0x004b9c2201007387 */ /* 0x000fe20000100800 */
[----:B------:R-:W-:-:S03]  /*225c0*/  LEA R78, P1, R100, R234, 0x2 ;  /* 0x000000ea644e7211 */ /* 0x000fc600078210ff */
[----:B------:R-:W-:Y:S01]  /*225d0*/  STL [R1+0x4b98], R35 ;  /* 0x004b982301007387 */ /* 0x000fe20000100800 */
[----:B------:R-:W-:Y:S01]  /*225e0*/  LEA R48, P3, R49, R234, 0x2 ;  /* 0x000000ea31307211 */ /* 0x000fe200078610ff */
[----:B------:R-:W4:Y:S02]  /*225f0*/  LDC R88, c[0x0][0x238] ;  /* 0x00008e00ff587b82 */ /* 0x000f240000000800 */
[----:B------:R-:W-:Y:S01]  /*22600*/  STL [R1+0x4ba4], R36 ;  /* 0x004ba42401007387 */ /* 0x000fe20000100800 */
[----:B------:R-:W-:-:S03]  /*22610*/  LEA.HI.X.SX32 R77, R108, R0, 0x2, P0 ;  /* 0x000000006c4d7211 */ /* 0x000fc600000f16ff */
        /* <DEDUP_REMOVED lines=11> */
[----:B------:R-:W-:Y:S01]  /*226d0*/  LEA.HI.X.SX32 R81, R4, R0, 0x2, P0 ;  /* 0x0000000004517211 */ /* 0x000fe200000f16ff */
[----:B------:R-:W4:Y:S02]  /*226e0*/  LDC R121, c[0x0][0x240] ;  /* 0x00009000ff797b82 */ /* 0x000f240000000800 */
[----:B------:R-:W-:Y:S01]  /*226f0*/  STL [R1+0x4bbc], R42 ;  /* 0x004bbc2a01007387 */ /* 0x000fe20000100800 */
[----:B------:R-:W-:-:S03]  /*22700*/  ISETP.GE.U32.AND P0, PT, R83, 0x7fffff22, PT ;  /* 0x7fffff225300780c */ /* 0x000fc60003f06070 */
[----:B------:R-:W-:Y:S01]  /*22710*/  STL [R1+0x4bb8], R43 ;  /* 0x004bb82b01007387 */ /* 0x000fe20000100800 */
[----:B------:R-:W-:Y:S01]  /*22720*/  LEA.HI.X.SX32 R83, R16, R0, 0x2, P1 ;  /* 0x0000000010537211 */ /* 0x000fe200008f16ff */
[----:B------:R-:W4:Y:S02]  /*22730*/  LDC R122, c[0x0][0x240] ;  /* 0x00009000ff7a7b82 */ /* 0x000f240000000800 */
[----:B------:R-:W-:Y:S04]  /*22740*/  STL [R1+0x4bc4], R44 ;  /* 0x004bc42c01007387 */ /* 0x000fe80000100800 */
[----:B------:R-:W-:Y:S02]  /*22750*/  STL [R1+0x4bc0], R45 ;  /* 0x004bc02d01007387 */ /* 0x000fe40000100800 */
[----:B------:R-:W1:Y:S02]  /*22760*/  LDC R16, c[0x0][0x238] ;  /* 0x00008e00ff107b82 */ /* 0x000e640000000800 */
[----:B------:R-:W-:Y:S01]  /*22770*/  STL [R1+0x4bcc], R46 ;  /* 0x004bcc2e01007387 */ /* 0x000fe20000100800 */
[----:B------:R-:W-:-:S03]  /*22780*/  ISETP.GE.U32.AND P3, PT, R3, 0x7fffff80, PT ;  /* 0x7fffff800300780c */ /* 0x000fc60003f66070 */
[----:B------:R-:W-:Y:S01]  /*22790*/  STL [R1+0x4bc8], R47 ;  /* 0x004bc82f01007387 */ /* 0x000fe20000100800 */
[----:B------:R-:W-:Y:S01]  /*227a0*/  IMAD.SHL.U32 R3, R251, 0x10, RZ ;  /* 0x00000010fb037824 */ /* 0x000fe200078e00ff */
[----:B------:R-:W-:Y:S01]  /*227b0*/  MOV R94, R93 ;  /* 0x0000005d005e7202 */ /* 0x000fe20000000f00 */
[----:B------:R-:W-:Y:S01]  /*227c0*/  IMAD.MOV.U32 R96, RZ, RZ, R95 ;  /* 0x000000ffff607224 */ /* 0x000fe200078e005f */
[----:B------:R-:W-:Y:S01]  /*227d0*/  STL [R1+0x4bd4], R48 ;  /* 0x004bd43001007387 */ /* 0x000fe20000100800 */
[----:B------:R-:W-:Y:S01]  /*227e0*/  ISETP.GE.U32.AND P2, PT, R244, 0x7fffff02, PT ;  /* 0x7fffff02f400780c */ /* 0x000fe20003f46070 */
[----:B------:R-:W4:Y:S02]  /*227f0*/  LDC R114, c[0x0][0x240] ;  /* 0x00009000ff727b82 */ /* 0x000f240000000800 */
[----:B------:R-:W-:Y:S04]  /*22800*/  STL [R1+0x4bd0], R49 ;  /* 0x004bd03101007387 */ /* 0x000fe80000100800 */
[----:B------:R-:W-:Y:S02]  /*22810*/  STL [R1+0x4bdc], R50 ;  /* 0x004bdc3201007387 */ /* 0x000fe40000100800 */
[----:B------:R-:W4:Y:S02]  /*22820*/  LDC R118, c[0x0][0x240] ;  /* 0x00009000ff767b82 */ /* 0x000f240000000800 */
[----:B------:R-:W-:Y:S04]  /*22830*/  STL [R1+0x4bd8], R51 ;  /* 0x004bd83301007387 */ /* 0x000fe80000100800 */
[----:B------:R-:W-:Y:S01]  /*22840*/  STL [R1+0x4be4], R52 ;  /* 0x004be43401007387 */ /* 0x000fe20000100800 */
[----:B------:R-:W-:Y:S01]  /*22850*/  LOP3.LUT R3, R3, 0x70, RZ, 0xc0, !PT ;  /* 0x0000007003037812 */ /* 0x000fe200078ec0ff */
[----:B------:R-:W4:Y:S02]  /*22860*/  LDC R100, c[0x0][0x240] ;  /* 0x00009000ff647b82 */ /* 0x000f240000000800 */
[----:B------:R-:W-:Y:S04]  /*22870*/  STL [R1+0x4be0], R53 ;  /* 0x004be03501007387 */ /* 0x000fe80000100800 */
[----:B------:R-:W-:Y:S02]  /*22880*/  STL [R1+0x4bec], R54 ;  /* 0x004bec3601007387 */ /* 0x000fe40000100800 */
[----:B------:R-:W4:Y:S02]  /*22890*/  LDC R108, c[0x0][0x240] ;  /* 0x00009000ff6c7b82 */ /* 0x000f240000000800 */
[----:B------:R-:W-:Y:S01]  /*228a0*/  STL [R1+0x4be8], R55 ;  /* 0x004be83701007387 */ /* 0x000fe20000100800 */
[----:B------:R-:W-:-:S03]  /*228b0*/  LEA R84, P1, R5, R234, 0x2 ;  /* 0x000000ea05547211 */ /* 0x000fc600078210ff */
[----:B------:R-:W-:Y:S01]  /*228c0*/  STL [R1+0x4bf4], R56 ;  /* 0x004bf43801007387 */ /* 0x000fe20000100800 */
[----:B------:R-:W-:Y:S01]  /*228d0*/  IADD3 R4, R10, -0x2, RZ ;  /* 0xfffffffe0a047810 */ /* 0x000fe20007ffe0ff */
[----:B------:R-:W4:Y:S02]  /*228e0*/  LDC R110, c[0x0][0x240] ;  /* 0x00009000ff6e7b82 */ /* 0x000f240000000800 */
[----:B------:R-:W-:Y:S01]  /*228f0*/  STL [R1+0x4bf0], R57 ;  /* 0x004bf03901007387 */ /* 0x000fe20000100800 */
[----:B------:R-:W-:-:S03]  /*22900*/  IMAD R3, R135, 0x80, R3 ;  /* 0x0000008087037824 */ /* 0x000fc600078e0203 */
[----:B------:R-:W-:Y:S02]  /*22910*/  STL [R1+0x4bfc], R58 ;  /* 0x004bfc3a01007387 */ /* 0x000fe40000100800 */
[----:B------:R-:W4:Y:S02]  /*22920*/  LDC R116, c[0x0][0x240] ;  /* 0x00009000ff747b82 */ /* 0x000f240000000800 */
[----:B------:R-:W-:Y:S01]  /*22930*/  STL [R1+0x4bf8], R59 ;  /* 0x004bf83b01007387 */ /* 0x000fe20000100800 */
[----:B------:R-:W-:-:S03]  /*22940*/  LEA.HI.X.SX32 R85, R5, R0, 0x2, P1 ;  /* 0x0000000005557211 */ /* 0x000fc600008f16ff */
[----:B------:R-:W-:Y:S01]  /*22950*/  STL [R1+0x4c04], R60 ;  /* 0x004c043c01007387 */ /* 0x000fe20000100800 */
[----:B------:R-:W-:Y:S01]  /*22960*/  ISETP.GE.U32.AND P1, PT, R4, 0x7fffff7f, PT ;  /* 0x7fffff7f0400780c */ /* 0x000fe20003f26070 */
[----:B------:R-:W3:Y:S02]  /*22970*/  LDC R5, c[0x0][0x238] ;  /* 0x00008e00ff057b82 */ /* 0x000ee40000000800 */
[----:B------:R-:W-:Y:S04]  /*22980*/  STL [R1+0x4c00], R61 ;  /* 0x004c003d01007387 */ /* 0x000fe80000100800 */
[----:B------:R-:W-:Y:S02]  /*22990*/  STL [R1+0x4c0c], R62 ;  /* 0x004c0c3e01007387 */ /* 0x000fe40000100800 */
[----:B------:R-:W4:Y:S02]  /*229a0*/  LDC R117, c[0x0][0x240] ;  /* 0x00009000ff757b82 */ /* 0x000f240000000800 */
[----:B------:R-:W-:Y:S04]  /*229b0*/  STL [R1+0x4c08], R63 ;  /* 0x004c083f01007387 */ /* 0x000fe80000100800 */
[----:B------:R-:W-:Y:S02]  /*229c0*/  STL [R1+0x4c14], R64 ;  /* 0x004c144001007387 */ /* 0x000fe40000100800 */
[----:B------:R-:W4:Y:S02]  /*229d0*/  LDC R111, c[0x0][0x240] ;  /* 0x00009000ff6f7b82 */ /* 0x000f240000000800 */
[----:B------:R-:W-:Y:S04]  /*229e0*/  STL [R1+0x4c10], R65 ;  /* 0x004c104101007387 */ /* 0x000fe80000100800 */
[----:B------:R-:W-:Y:S01]  /*229f0*/  STL [R1+0x4c1c], R66 ;  /* 0x004c1c4201007387 */ /* 0x000fe20000100800 */
[----:B------:R-:W-:Y:S01]  /*22a00*/  VIADD R4, R91, 0xfffffffd ;  /* 0xfffffffd5b047836 */ /* 0x000fe20000000000 */
[----:B------:R-:W4:Y:S02]  /*22a10*/  LDC R112, c[0x0][0x240] ;  /* 0x00009000ff707b82 */ /* 0x000f240000000800 */
[----:B------:R-:W-:Y:S04]  /*22a20*/  STL [R1+0x4c18], R67 ;  /* 0x004c184301007387 */ /* 0x000fe80000100800 */
[----:B------:R-:W-:Y:S01]  /*22a30*/  STL [R1+0x4c24], R68 ;  /* 0x004c244401007387 */ /* 0x000fe20000100800 */
[----:B-1----:R-:W-:Y:S01]  /*22a40*/  IMAD.WIDE R24, R16, 0x4, R242 ;  /* 0x0000000410187825 */ /* 0x002fe200078e02f2 */
[----:B------:R-:W1:Y:S02]  /*22a50*/  LDC R91, c[0x0][0x230] ;  /* 0x00008c00ff5b7b82 */ /* 0x000e640000000800 */
[----:B------:R-:W-:Y:S04]  /*22a60*/  STL [R1+0x4c20], R69 ;  /* 0x004c204501007387 */ /* 0x000fe80000100800 */
[----:B------:R-:W-:Y:S02]  /*22a70*/  STL [R1+0x4c2c], R70 ;  /* 0x004c2c4601007387 */ /* 0x000fe40000100800 */
[----:B------:R-:W4:Y:S02]  /*22a80*/  LDC R16, c[0x0][0x238] ;  /* 0x00008e00ff107b82 */ /* 0x000f240000000800 */
[----:B------:R-:W-:Y:S04]  /*22a90*/  STL [R1+0x4c28], R71 ;  /* 0x004c284701007387 */ /* 0x000fe80000100800 */
[----:B------:R-:W-:Y:S02]  /*22aa0*/  STL [R1+0x4c34], R72 ;  /* 0x004c344801007387 */ /* 0x000fe40000100800 */
[----:B------:R-:W4:Y:S02]  /*22ab0*/  LDC R113, c[0x0][0x240] ;  /* 0x00009000ff717b82 */ /* 0x000f240000000800 */
[----:B------:R-:W-:Y:S04]  /*22ac0*/  STL [R1+0x4c30], R73 ;  /* 0x004c304901007387 */ /* 0x000fe80000100800 */
[----:B------:R-:W-:Y:S02]  /*22ad0*/  STL [R1+0x4c3c], R74 ;  /* 0x004c3c4a01007387 */ /* 0x000fe40000100800 */
[----:B------:R-:W4:Y:S01]  /*22ae0*/  LDC R115, c[0x0][0x240] ;  /* 0x00009000ff737b82 */ /* 0x000f220000000800 */
[----:B--2---:R-:W-:Y:S01]  /*22af0*/  IADD3 R251, R7, R3, RZ ;  /* 0x0000000307fb7210 */ /* 0x004fe20007ffe0ff */
[----:B------:R-:W-:Y:S04]  /*22b00*/  STL [R1+0x4c38], R75 ;  /* 0x004c384b01007387 */ /* 0x000fe80000100800 */
[----:B------:R-:W-:Y:S01]  /*22b10*/  @!PT LDS RZ, [RZ] ;  /* 0x00000000fffff984 */ /* 0x000fe20000000800 */
[----:B------:R-:W-:Y:S01]  /*22b20*/  @!PT LDS RZ, [RZ] ;  /* 0x00000000fffff984 */ /* 0x000fe20000000800 */
[----:B------:R-:W-:Y:S01]  /*22b30*/  @!PT LDS RZ, [RZ] ;  /* 0x00000000fffff984 */ /* 0x000fe20000000800 */
[----:B------:R-:W-:Y:S04]  /*22b40*/  LDGSTS.E [R251], desc[UR60][R242.64], !P3 ;  /* 0x00000000f2fb7fae */ /* 0x000fe8000d92187c */
[----:B------:R-:W-:Y:S04]  /*22b50*/  LDGSTS.E [R251+0x4000], desc[UR60][R236.64], !P3 ;  /* 0x04000000ecfb7fae */ /* 0x000fe8000d92187c */
[----:B------:R-:W-:Y:S04]  /*22b60*/  LDGSTS.E [R251+0x8000], desc[UR60][R238.64], !P3 ;  /* 0x08000000eefb7fae */ /* 0x000fe8000d92187c */
[----:B------:R-:W-:Y:S01]  /*22b70*/  LDGSTS.E [R251+0xc000], desc[UR60][R240.64], !P3 ;  /* 0x0c000000f0fb7fae */ /* 0x000fe2000d92187c */
[----:B------:R-:W-:Y:S01]  /*22b80*/  ISETP.GE.U32.AND P3, PT, R4, 0x7fffff7e, PT ;  /* 0x7fffff7e0400780c */ /* 0x000fe20003f66070 */
[----:B------:R-:W-:-:S02]  /*22b90*/  VIADD R4, R90, 0xfffffffc ;  /* 0xfffffffc5a047836 */ /* 0x000fc40000000000 */
[----:B------:R-:W-:Y:S01]  /*22ba0*/  STL [R1+0x4c44], R76 ;  /* 0x004c444c01007387 */ /* 0x000fe20000100800 */
[----:B---3--:R-:W-:Y:S01]  /*22bb0*/  IMAD R5, R5, 0x3, RZ ;  /* 0x0000000305057824 */ /* 0x008fe200078e02ff */
[----:B------:R-:W2:Y:S02]  /*22bc0*/  LDC R90, c[0x0][0x230] ;  /* 0x00008c00ff5a7b82 */ /* 0x000ea40000000800 */
[----:B------:R-:W-:Y:S04]  /*22bd0*/  STL [R1+0x4c40], R77 ;  /* 0x004c404d01007387 */ /* 0x000fe80000100800 */
[----:B------:R3:W-:Y:S04]  /*22be0*/  LDGSTS.E [R251+0x4], desc[UR60][R24.64], !P1 ;  /* 0x0000400018fb7fae */ /* 0x0007e8000c92187c */
[----:B------:R-:W-:Y:S04]  /*22bf0*/  STL [R1+0x4c4c], R78 ;  /* 0x004c4c4e01007387 */ /* 0x000fe80000100800 */
[----:B------:R1:W-:Y:S04]  /*22c00*/  LDGSTS.E [R251+0x4004], desc[UR60][R22.64], !P1 ;  /* 0x0400400016fb7fae */ /* 0x0003e8000c92187c */
[----:B------:R-:W-:Y:S04]  /*22c10*/  STL [R1+0x4c48], R79 ;  /* 0x004c484f01007387 */ /* 0x000fe80000100800 */
[----:B------:R4:W-:Y:S04]  /*22c20*/  LDGSTS.E [R251+0x8004], desc[UR60][R20.64], !P1 ;  /* 0x0800400014fb7fae */ /* 0x0009e8000c92187c */
[----:B------:R-:W-:Y:S04]  /*22c30*/  STL [R1+0x4c54], R80 ;  /* 0x004c545001007387 */ /* 0x000fe80000100800 */
[----:B------:R2:W-:Y:S01]  /*22c40*/  LDGSTS.E [R251+0xc004], desc[UR60][R18.64], !P1 ;  /* 0x0c00400012fb7fae */ /* 0x0005e2000c92187c */
[----:B------:R-:W-:Y:S01]  /*22c50*/  ISETP.GE.U32.AND P1, PT, R4, 0x7fffff7d, PT ;  /* 0x7fffff7d0400780c */ /* 0x000fe20003f26070 */
[----:B------:R-:W-:-:S02]  /*22c60*/  IMAD.SHL.U32 R4, R89, 0x2, RZ ;  /* 0x0000000259047824 */ /* 0x000fc400078e00ff */
[----:B------:R-:W-:Y:S01]  /*22c70*/  STL [R1+0x4c50], R81 ;  /* 0x004c505101007387 */ /* 0x000fe20000100800 */
[----:B------:R-:W2:Y:S03]  /*22c80*/  LDC R89, c[0x0][0x230] ;  /* 0x00008c00ff597b82 */ /* 0x000ea60000000800 */
[----:B------:R-:W-:Y:S04]  /*22c90*/  STL [R1+0x4c5c], R82 ;  /* 0x004c5c5201007387 */ /* 0x000fe80000100800 */
[----:B------:R-:W-:Y:S04]  /*22ca0*/  STL [R1+0x4c58], R83 ;  /* 0x004c585301007387 */ /* 0x000fe80000100800 */
[----:B------:R-:W-:Y:S04]  /*22cb0*/  STL [R1+0x4c60], R10 ;  /* 0x004c600a01007387 */ /* 0x000fe80000100800 */
[----:B------:R3:W-:Y:S04]  /*22cc0*/  STL.64 [R1+0xed0], R24 ;  /* 0x000ed01801007387 */ /* 0x0007e80000100a00 */
[----:B------:R1:W-:Y:S04]  /*22cd0*/  STL.64 [R1+0xec8], R22 ;  /* 0x000ec81601007387 */ /* 0x0003e80000100a00 */
[----:B------:R4:W-:Y:S01]  /*22ce0*/  STL.64 [R1+0xec0], R20 ;  /* 0x000ec01401007387 */ /* 0x0009e20000100a00 */
[----:B---3--:R-:W-:-:S03]  /*22cf0*/  IMAD.WIDE R24, R4, 0x4, R242 ;  /* 0x0000000404187825 */ /* 0x008fc600078e02f2 */
[----:B------:R2:W-:Y:S01]  /*22d00*/  STL.64 [R1+0xeb8], R18 ;  /* 0x000eb81201007387 */ /* 0x0005e20000100a00 */
[----:B-1----:R-:W-:-:S03]  /*22d10*/  IMAD.WIDE R22, R4, 0x4, R236 ;  /* 0x0000000404167825 */ /* 0x002fc600078e02ec */
[----:B------:R1:W-:Y:S01]  /*22d20*/  STL.64 [R1+0xeb0], R24 ;  /* 0x000eb01801007387 */ /* 0x0003e20000100a00 */
[----:B----4-:R-:W-:-:S03]  /*22d30*/  IMAD.WIDE R20, R4, 0x4, R238 ;  /* 0x0000000404147825 */ /* 0x010fc600078e02ee */
[----:B------:R1:W-:Y:S01]  /*22d40*/  LDGSTS.E [R251+0x8], desc[UR60][R24.64], !P3 ;  /* 0x0000800018fb7fae */ /* 0x0003e2000d92187c */
[----:B--2---:R-:W-:Y:S01]  /*22d50*/  IMAD.WIDE R18, R4, 0x4, R240 ;  /* 0x0000000404127825 */ /* 0x004fe200078e02f0 */
[----:B------:R-:W-:Y:S02]  /*22d60*/  IADD3 R4, R92, -0x21, RZ ;  /* 0xffffffdf5c047810 */ /* 0x000fe40007ffe0ff */
[----:B------:R2:W-:Y:S01]  /*22d70*/  STL.64 [R1+0xea8], R22 ;  /* 0x000ea81601007387 */ /* 0x0005e20000100a00 */
[C---:B------:R-:W-:Y:S01]  /*22d80*/  LOP3.LUT R250, R3.reuse, 0x10, RZ, 0x3c, !PT ;  /* 0x0000001003fa7812 */ /* 0x040fe200078e3cff */
[----:B------:R-:W-:Y:S01]  /*22d90*/  IMAD.MOV.U32 R93, RZ, RZ, R248 ;  /* 0x000000ffff5d7224 */ /* 0x000fe200078e00f8 */
[C---:B------:R-:W-:Y:S01]  /*22da0*/  LOP3.LUT R249, R3.reuse, 0x20, RZ, 0x3c, !PT ;  /* 0x0000002003f97812 */ /* 0x040fe200078e3cff */
[----:B------:R2:W-:Y:S01]  /*22db0*/  LDGSTS.E [R251+0x4008], desc[UR60][R22.64], !P3 ;  /* 0x0400800016fb7fae */ /* 0x0005e2000d92187c */
[----:B------:R-:W-:Y:S01]  /*22dc0*/  LOP3.LUT R244, R3, 0x70, RZ, 0x3c, !PT ;  /* 0x0000007003f47812 */ /* 0x000fe200078e3cff */
[C---:B-1----:R-:W-:Y:S01]  /*22dd0*/  IMAD.WIDE R24, R5.reuse, 0x4, R242 ;  /* 0x0000000405187825 */ /* 0x042fe200078e02f2 */
[----:B------:R-:W1:Y:S01]  /*22de0*/  LDC R92, c[0x0][0x240] ;  /* 0x00009000ff5c7b82 */ /* 0x000e620000000800 */
[----:B------:R3:W-:Y:S04]  /*22df0*/  STL.64 [R1+0xea0], R20 ;  /* 0x000ea01401007387 */ /* 0x0007e80000100a00 */
[----:B------:R3:W-:Y:S01]  /*22e00*/  LDGSTS.E [R251+0x8008], desc[UR60][R20.64], !P3 ;  /* 0x0800800014fb7fae */ /* 0x0007e2000d92187c */
[----:B--2---:R-:W-:-:S03]  /*22e10*/  IMAD.WIDE R22, R5, 0x4, R236 ;  /* 0x0000000405167825 */ /* 0x004fc600078e02ec */
[----:B------:R2:W-:Y:S04]  /*22e20*/  STL.64 [R1+0xed8], R18 ;  /* 0x000ed81201007387 */ /* 0x0005e80000100a00 */
[----:B------:R2:W-:Y:S01]  /*22e30*/  LDGSTS.E [R251+0xc008], desc[UR60][R18.64], !P3 ;  /* 0x0c00800012fb7fae */ /* 0x0005e2000d92187c */
[----:B------:R-:W-:Y:S01]  /*22e40*/  ISETP.GE.U32.AND P3, PT, R4, 0x7fffff60, PT ;  /* 0x7fffff600400780c */ /* 0x000fe20003f66070 */
[----:B---3--:R-:W-:Y:S02]  /*22e50*/  IMAD.WIDE R20, R5, 0x4, R238 ;  /* 0x0000000405147825 */ /* 0x008fe400078e02ee */
[----:B------:R3:W-:Y:S02]  /*22e60*/  LDGSTS.E [R251+0xc], desc[UR60][R24.64], !P1 ;  /* 0x0000c00018fb7fae */ /* 0x0007e4000c92187c */
[----:B------:R-:W-:-:S02]  /*22e70*/  VIADD R4, R91, 0xffffffde ;  /* 0xffffffde5b047836 */ /* 0x000fc40000000000 */
[----:B------:R4:W-:Y:S01]  /*22e80*/  LDGSTS.E [R251+0x400c], desc[UR60][R22.64], !P1 ;  /* 0x0400c00016fb7fae */ /* 0x0009e2000c92187c */
[C---:B------:R-:W-:Y:S01]  /*22e90*/  IADD3 R250, R7.reuse, R250, RZ ;  /* 0x000000fa07fa7210 */ /* 0x040fe20007ffe0ff */
[----:B------:R-:W-:Y:S01]  /*22ea0*/  IMAD.IADD R249, R7, 0x1, R249 ;  /* 0x0000000107f97824 */ /* 0x000fe200078e02f9 */
[----:B------:R-:W-:Y:S01]  /*22eb0*/  LOP3.LUT R248, R3, 0x30, RZ, 0x3c, !PT ;  /* 0x0000003003f87812 */ /* 0x000fe200078e3cff */
[----:B--2---:R-:W-:Y:S01]  /*22ec0*/  IMAD.WIDE R18, R5, 0x4, R240 ;  /* 0x0000000405127825 */ /* 0x004fe200078e02f0 */
[----:B------:R2:W-:Y:S03]  /*22ed0*/  LDGSTS.E [R251+0x800c], desc[UR60][R20.64], !P1 ;  /* 0x0800c00014fb7fae */ /* 0x0005e6000c92187c */
[----:B------:R-:W-:Y:S01]  /*22ee0*/  IMAD.MOV.U32 R95, RZ, RZ, R93 ;  /* 0x000000ffff5f7224 */ /* 0x000fe200078e005d */
[----:B------:R1:W-:Y:S01]  /*22ef0*/  LDGSTS.E [R251+0xc00c], desc[UR60][R18.64], !P1 ;  /* 0x0c00c00012fb7fae */ /* 0x0003e2000c92187c */
[----:B------:R-:W-:Y:S01]  /*22f00*/  ISETP.GE.U32.AND P1, PT, R4, 0x7fffff5f, PT ;  /* 0x7fffff5f0400780c */ /* 0x000fe20003f26070 */
[----:B------:R-:W-:Y:S01]  /*22f10*/  IMAD.SHL.U32 R4, R16, 0x20, RZ ;  /* 0x0000002010047824 */ /* 0x000fe200078e00ff */
[----:B------:R-:W-:Y:S01]  /*22f20*/  IADD3 R244, R7, R244, RZ ;  /* 0x000000f407f47210 */ /* 0x000fe20007ffe0ff */
[----:B------:R-:W1:Y:S01]  /*22f30*/  LDC R16, c[0x0][0x238] ;  /* 0x00008e00ff107b82 */ /* 0x000e620000000800 */
[----:B------:R3:W-:Y:S01]  /*22f40*/  STL.64 [R1+0xe98], R24 ;  /* 0x000e981801007387 */ /* 0x0007e20000100a00 */
[----:B------:R-:W-:-:S03]  /*22f50*/  IMAD R5, R86, 0x21, RZ ;  /* 0x0000002156057824 */ /* 0x000fc600078e02ff */
[----:B------:R4:W-:Y:S03]  /*22f60*/  STL.64 [R1+0xe90], R22 ;  /* 0x000e901601007387 */ /* 0x0009e60000100a00 */
[----:B------:R-:W1:Y:S01]  /*22f70*/  LDC R86, c[0x0][0x238] ;  /* 0x00008e00ff567b82 */ /* 0x000e620000000800 */
[----:B------:R2:W-:Y:S01]  /*22f80*/  STL.64 [R1+0xe88], R20 ;  /* 0x000e881401007387 */ /* 0x0005e20000100a00 */
[----:B---3--:R-:W-:-:S03]  /*22f90*/  IMAD.WIDE R24, R4, 0x4, R242 ;  /* 0x0000000404187825 */ /* 0x008fc600078e02f2 */
[----:B------:R1:W-:Y:S03]  /*22fa0*/  STL.64 [R1+0xe80], R18 ;  /* 0x000e801201007387 */ /* 0x0003e60000100a00 */
[----:B------:R-:W3:Y:S01]  /*22fb0*/  LDC R91, c[0x0][0x240] ;  /* 0x00009000ff5b7b82 */ /* 0x000ee20000000800 */
[C---:B----4-:R-:W-:Y:S01]  /*22fc0*/  IMAD.WIDE R22, R4.reuse, 0x4, R236 ;  /* 0x0000000404167825 */ /* 0x050fe200078e02ec */
[----:B------:R4:W-:Y:S03]  /*22fd0*/  STL.64 [R1+0xe78], R24 ;  /* 0x000e781801007387 */ /* 0x0009e60000100a00 */
[C---:B--2---:R-:W-:Y:S01]  /*22fe0*/  IMAD.WIDE R20, R4.reuse, 0x4, R238 ;  /* 0x0000000404147825 */ /* 0x044fe200078e02ee */
[----:B------:R4:W-:Y:S03]  /*22ff0*/  LDGSTS.E [R251+0x10000], desc[UR60][R24.64], !P3 ;  /* 0x1000000018fb7fae */ /* 0x0009e6000d92187c */
[----:B-1----:R-:W-:Y:S01]  /*23000*/  IMAD.WIDE R18, R4, 0x4, R240 ;  /* 0x0000000404127825 */ /* 0x002fe200078e02f0 */
[----:B------:R-:W-:Y:S01]  /*23010*/  IADD3 R4, R87, -0x23, RZ ;  /* 0xffffffdd57047810 */ /* 0x000fe20007ffe0ff */
[----:B------:R1:W-:Y:S01]  /*23020*/  STL.64 [R1+0xe70], R22 ;  /* 0x000e701601007387 */ /* 0x0003e20000100a00 */
[----:B------:R-:W2:Y:S03]  /*23030*/  LDC R87, c[0x0][0x230] ;  /* 0x00008c00ff577b82 */ /* 0x000ea60000000800 */
[----:B------:R1:W-:Y:S01]  /*23040*/  LDGSTS.E [R251+0x14000], desc[UR60][R22.64], !P3 ;  /* 0x1400000016fb7fae */ /* 0x0003e2000d92187c */
[----:B----4-:R-:W-:-:S03]  /*23050*/  IMAD.WIDE R24, R5, 0x4, R242 ;  /* 0x0000000405187825 */ /* 0x010fc600078e02f2 */
[----:B------:R4:W-:Y:S04]  /*23060*/  STL.64 [R1+0xe68], R20 ;  /* 0x000e681401007387 */ /* 0x0009e80000100a00 */
[----:B------:R4:W-:Y:S01]  /*23070*/  LDGSTS.E [R251+0x18000], desc[UR60][R20.64], !P3 ;  /* 0x1800000014fb7fae */ /* 0x0009e2000d92187c */
[----:B-1----:R-:W-:-:S03]  /*23080*/  IMAD.WIDE R22, R5, 0x4, R236 ;  /* 0x0000000405167825 */ /* 0x002fc600078e02ec */
[----:B------:R1:W-:Y:S04]  /*23090*/  STL.64 [R1+0xee0], R18 ;  /* 0x000ee01201007387 */ /* 0x0003e80000100a00 */
[----:B------:R1:W-:Y:S01]  /*230a0*/  LDGSTS.E [R251+0x1c000], desc[UR60][R18.64], !P3 ;  /* 0x1c00000012fb7fae */ /* 0x0003e2000d92187c */
[----:B------:R-:W-:Y:S01]  /*230b0*/  ISETP.GE.U32.AND P3, PT, R4, 0x7fffff5e, PT ;  /* 0x7fffff5e0400780c */ /* 0x000fe20003f66070 */
[----:B----4-:R-:W-:Y:S02]  /*230c0*/  IMAD.WIDE R20, R5, 0x4, R238 ;  /* 0x0000000405147825 */ /* 0x010fe400078e02ee */
[----:B------:R4:W-:Y:S02]  /*230d0*/  LDGSTS.E [R251+0x10004], desc[UR60][R24.64], !P1 ;  /* 0x1000400018fb7fae */ /* 0x0009e4000c92187c */
[----:B------:R-:W-:-:S02]  /*230e0*/  VIADD R4, R89, 0xffffffdc ;  /* 0xffffffdc59047836 */ /* 0x000fc40000000000 */
[----:B------:R3:W-:Y:S01]  /*230f0*/  LDGSTS.E [R251+0x14004], desc[UR60][R22.64], !P1 ;  /* 0x1400400016fb7fae */ /* 0x0007e2000c92187c */
[----:B------:R-:W2:Y:S01]  /*23100*/  LDC R89, c[0x0][0x230] ;  /* 0x00008c00ff597b82 */ /* 0x000ea20000000800 */
[----:B-1----:R-:W-:Y:S02]  /*23110*/  IMAD.WIDE R18, R5, 0x4, R240 ;  /* 0x0000000405127825 */ /* 0x002fe400078e02f0 */
[----:B------:R1:W-:Y:S04]  /*23120*/  LDGSTS.E [R251+0x18004], desc[UR60][R20.64], !P1 ;  /* 0x1800400014fb7fae */ /* 0x0003e8000c92187c */
[----:B------:R1:W-:Y:S01]  /*23130*/  LDGSTS.E [R251+0x1c004], desc[UR60][R18.64], !P1 ;  /* 0x1c00400012fb7fae */ /* 0x0003e2000c92187c */
[----:B------:R-:W-:Y:S01]  /*23140*/  ISETP.GE.U32.AND P1, PT, R4, 0x7fffff5d, PT ;  /* 0x7fffff5d0400780c */ /* 0x000fe20003f26070 */
[----:B------:R-:W-:-:S02]  /*23150*/  IMAD R4, R16, 0x22, RZ ;  /* 0x0000002210047824 */ /* 0x000fc400078e02ff */
[----:B------:R4:W-:Y:S01]  /*23160*/  STL.64 [R1+0xe60], R24 ;  /* 0x000e601801007387 */ /* 0x0009e20000100a00 */
[----:B------:R-:W-:Y:S01]  /*23170*/  IMAD R5, R88, 0x23, RZ ;  /* 0x0000002358057824 */ /* 0x000fe200078e02ff */
[----:B------:R-:W2:Y:S02]  /*23180*/  LDC R16, c[0x0][0x238] ;  /* 0x00008e00ff107b82 */ /* 0x000ea40000000800 */
[----:B------:R3:W-:Y:S04]  /*23190*/  STL.64 [R1+0xe58], R22 ;  /* 0x000e581601007387 */ /* 0x0007e80000100a00 */
[----:B------:R1:W-:Y:S02]  /*231a0*/  STL.64 [R1+0xe50], R20 ;  /* 0x000e501401007387 */ /* 0x0003e40000100a00 */
[----:B------:R-:W2:Y:S01]  /*231b0*/  LDC R88, c[0x0][0x230] ;  /* 0x00008c00ff587b82 */ /* 0x000ea20000000800 */
[C---:B----4-:R-:W-:Y:S01]  /*231c0*/  IMAD.WIDE R24, R4.reuse, 0x4, R242 ;  /* 0x0000000404187825 */ /* 0x050fe200078e02f2 */
[----:B------:R4:W-:Y:S03]  /*231d0*/  STL.64 [R1+0xe48], R18 ;  /* 0x000e481201007387 */ /* 0x0009e60000100a00 */
[C---:B---3--:R-:W-:Y:S01]  /*231e0*/  IMAD.WIDE R22, R4.reuse, 0x4, R236 ;  /* 0x0000000404167825 */ /* 0x048fe200078e02ec */
[----:B------:R3:W-:Y:S03]  /*231f0*/  STL.64 [R1+0xe40], R24 ;  /* 0x000e401801007387 */ /* 0x0007e60000100a00 */
[C---:B-1----:R-:W-:Y:S01]  /*23200*/  IMAD.WIDE R20, R4.reuse, 0x4, R238 ;  /* 0x0000000404147825 */ /* 0x042fe200078e02ee */
[----:B------:R3:W-:Y:S03]  /*23210*/  LDGSTS.E [R251+0x10008], desc[UR60][R24.64], !P3 ;  /* 0x1000800018fb7fae */ /* 0x0007e6000d92187c */
[----:B----4-:R-:W-:Y:S01]  /*23220*/  IMAD.WIDE R18, R4, 0x4, R240 ;  /* 0x0000000404127825 */ /* 0x010fe200078e02f0 */
[----:B------:R1:W-:Y:S03]  /*23230*/  STL.64 [R1+0xe38], R22 ;  /* 0x000e381601007387 */ /* 0x0003e60000100a00 */
[----:B------:R-:W-:Y:S01]  /*23240*/  VIADD R4, R90, 0xffffffbf ;  /* 0xffffffbf5a047836 */ /* 0x000fe20000000000 */
[----:B------:R1:W-:Y:S01]  /*23250*/  LDGSTS.E [R251+0x14008], desc[UR60][R22.64], !P3 ;  /* 0x1400800016fb7fae */ /* 0x0003e2000d92187c */
[----:B------:R-:W4:Y:S01]  /*23260*/  LDC R90, c[0x0][0x230] ;  /* 0x00008c00ff5a7b82 */ /* 0x000f220000000800 */
[----:B---3--:R-:W-:-:S02]  /*23270*/  IMAD.WIDE R24, R5, 0x4, R242 ;  /* 0x0000000405187825 */ /* 0x008fc400078e02f2 */
[----:B------:R3:W-:Y:S04]  /*23280*/  STL.64 [R1+0xe30], R20 ;  /* 0x000e301401007387 */ /* 0x0007e80000100a00 */
[----:B------:R3:W-:Y:S01]  /*23290*/  LDGSTS.E [R251+0x18008], desc[UR60][R20.64], !P3 ;  /* 0x1800800014fb7fae */ /* 0x0007e2000d92187c */
[----:B-1----:R-:W-:-:S03]  /*232a0*/  IMAD.WIDE R22, R5, 0x4, R236 ;  /* 0x0000000405167825 */ /* 0x002fc600078e02ec */
[----:B------:R1:W-:Y:S04]  /*232b0*/  STL.64 [R1+0xee8], R18 ;  /* 0x000ee81201007387 */ /* 0x0003e80000100a00 */
[----:B------:R1:W-:Y:S01]  /*232c0*/  LDGSTS.E [R251+0x1c008], desc[UR60][R18.64], !P3 ;  /* 0x1c00800012fb7fae */ /* 0x0003e2000d92187c */
[----:B------:R-:W-:Y:S01]  /*232d0*/  ISETP.GE.U32.AND P3, PT, R4, 0x7fffff40, PT ;  /* 0x7fffff400400780c */ /* 0x000fe20003f66070 */
[----:B---3--:R-:W-:Y:S01]  /*232e0*/  IMAD.WIDE R20, R5, 0x4, R238 ;  /* 0x0000000405147825 */ /* 0x008fe200078e02ee */
[----:B--2---:R-:W-:Y:S01]  /*232f0*/  IADD3 R4, R87, -0x42, RZ ;  /* 0xffffffbe57047810 */ /* 0x004fe20007ffe0ff */
[----:B------:R2:W-:Y:S01]  /*23300*/  LDGSTS.E [R251+0x1000c], desc[UR60][R24.64], !P1 ;  /* 0x1000c00018fb7fae */ /* 0x0005e2000c92187c */
[----:B------:R-:W3:Y:S03]  /*23310*/  LDC R87, c[0x0][0x238] ;  /* 0x00008e00ff577b82 */ /* 0x000ee60000000800 */
[----:B------:R2:W-:Y:S01]  /*23320*/  LDGSTS.E [R251+0x1400c], desc[UR60][R22.64], !P1 ;  /* 0x1400c00016fb7fae */ /* 0x0005e2000c92187c */
[----:B-1----:R-:W-:-:S03]  /*23330*/  IMAD.WIDE R18, R5, 0x4, R240 ;  /* 0x0000000405127825 */ /* 0x002fc600078e02f0 */
[----:B------:R1:W-:Y:S04]  /*23340*/  LDGSTS.E [R251+0x1800c], desc[UR60][R20.64], !P1 ;  /* 0x1800c00014fb7fae */ /* 0x0003e8000c92187c */
[----:B------:R4:W-:Y:S01]  /*23350*/  LDGSTS.E [R251+0x1c00c], desc[UR60][R18.64], !P1 ;  /* 0x1c00c00012fb7fae */ /* 0x0009e2000c92187c */
[----:B------:R-:W-:Y:S01]  /*23360*/  ISETP.GE.U32.AND P1, PT, R4, 0x7fffff3f, PT ;  /* 0x7fffff3f0400780c */ /* 0x000fe20003f26070 */
[----:B------:R-:W-:Y:S02]  /*23370*/  IMAD.SHL.U32 R4, R86, 0x40, RZ ;  /* 0x0000004056047824 */ /* 0x000fe400078e00ff */
[----:B------:R-:W3:Y:S01]  /*23380*/  LDC R86, c[0x0][0x238] ;  /* 0x00008e00ff567b82 */ /* 0x000ee20000000800 */
[----:B------:R2:W-:Y:S01]  /*23390*/  STL.64 [R1+0xe28], R24 ;  /* 0x000e281801007387 */ /* 0x0005e20000100a00 */
[----:B------:R-:W-:-:S03]  /*233a0*/  IMAD R5, R16, 0x41, RZ ;  /* 0x0000004110057824 */ /* 0x000fc600078e02ff */
[----:B------:R1:W-:Y:S03]  /*233b0*/  STL.64 [R1+0xe20], R22 ;  /* 0x000e201601007387 */ /* 0x0003e60000100a00 */
[----:B------:R-:W3:Y:S01]  /*233c0*/  LDC R16, c[0x0][0x238] ;  /* 0x00008e00ff107b82 */ /* 0x000ee20000000800 */
[----:B------:R4:W-:Y:S01]  /*233d0*/  STL.64 [R1+0xe18], R20 ;  /* 0x000e181401007387 */ /* 0x0009e20000100a00 */
[----:B--2---:R-:W-:-:S03]  /*233e0*/  IMAD.WIDE R24, R4, 0x4, R242 ;  /* 0x0000000404187825 */ /* 0x004fc600078e02f2 */
[----:B------:R2:W-:Y:S01]  /*233f0*/  STL.64 [R1+0xe10], R18 ;  /* 0x000e101201007387 */ /* 0x0005e20000100a00 */
[----:B-1----:R-:W-:-:S03]  /*23400*/  IMAD.WIDE R22, R4, 0x4, R236 ;  /* 0x0000000404167825 */ /* 0x002fc600078e02ec */
[----:B------:R1:W-:Y:S01]  /*23410*/  STL.64 [R1+0xe08], R24 ;  /* 0x000e081801007387 */ /* 0x0003e20000100a00 */
[----:B----4-:R-:W-:-:S03]  /*23420*/  IMAD.WIDE R20, R4, 0x4, R238 ;  /* 0x0000000404147825 */ /* 0x010fc600078e02ee */
[----:B------:R1:W-:Y:S01]  /*23430*/  LDGSTS.E [R251+0x20000], desc[UR60][R24.64], !P3 ;  /* 0x2000000018fb7fae */ /* 0x0003e2000d92187c */
[----:B--2---:R-:W-:-:S03]  /*23440*/  IMAD.WIDE R18, R4, 0x4, R240 ;  /* 0x0000000404127825 */ /* 0x004fc600078e02f0 */
[----:B------:R2:W-:Y:S01]  /*23450*/  STL.64 [R1+0xe00], R22 ;  /* 0x000e001601007387 */ /* 0x0005e20000100a00 */
[----:B------:R-:W-:-:S03]  /*23460*/  VIADD R4, R89, 0xffffffbd ;  /* 0xffffffbd59047836 */ /* 0x000fc60000000000 */
[----:B------:R2:W-:Y:S01]  /*23470*/  LDGSTS.E [R251+0x24000], desc[UR60][R22.64], !P3 ;  /* 0x2400000016fb7fae */ /* 0x0005e2000d92187c */
[----:B------:R-:W4:Y:S01]  /*23480*/  LDC R89, c[0x0][0x230] ;  /* 0x00008c00ff597b82 */ /* 0x000f220000000800 */
[C---:B-1----:R-:W-:Y:S02]  /*23490*/  IMAD.WIDE R24, R5.reuse, 0x4, R242 ;  /* 0x0000000405187825 */ /* 0x042fe400078e02f2 */
[----:B------:R1:W-:Y:S04]  /*234a0*/  STL.64 [R1+0xdf8], R20 ;  /* 0x000df81401007387 */ /* 0x0003e80000100a00 */
[----:B------:R1:W-:Y:S01]  /*234b0*/  LDGSTS.E [R251+0x28000], desc[UR60][R20.64], !P3 ;  /* 0x2800000014fb7fae */ /* 0x0003e2000d92187c */
[----:B--2---:R-:W-:-:S03]  /*234c0*/  IMAD.WIDE R22, R5, 0x4, R236 ;  /* 0x0000000405167825 */ /* 0x004fc600078e02ec */
[----:B------:R2:W-:Y:S04]  /*234d0*/  STL.64 [R1+0xef0], R18 ;  /* 0x000ef01201007387 */ /* 0x0005e80000100a00 */
[----:B------:R2:W-:Y:S01]  /*234e0*/  LDGSTS.E [R251+0x2c000], desc[UR60][R18.64], !P3 ;  /* 0x2c00000012fb7fae */ /* 0x0005e2000d92187c */
[----:B------:R-:W-:Y:S01]  /*234f0*/  ISETP.GE.U32.AND P3, PT, R4, 0x7fffff3e, PT ;  /* 0x7fffff3e0400780c */ /* 0x000fe20003f66070 */
[C---:B-1----:R-:W-:Y:S01]  /*23500*/  IMAD.WIDE R20, R5.reuse, 0x4, R238 ;  /* 0x0000000405147825 */ /* 0x042fe200078e02ee */
[----:B------:R-:W-:Y:S01]  /*23510*/  IADD3 R4, R88, -0x44, RZ ;  /* 0xffffffbc58047810 */ /* 0x000fe20007ffe0ff */
[----:B------:R1:W-:Y:S01]  /*23520*/  LDGSTS.E [R251+0x20004], desc[UR60][R24.64], !P1 ;  /* 0x2000400018fb7fae */ /* 0x0003e2000c92187c */
[----:B------:R-:W4:Y:S03]  /*23530*/  LDC R88, c[0x0][0x238] ;  /* 0x00008e00ff587b82 */ /* 0x000f260000000800 */
[----:B------:R1:W-:Y:S01]  /*23540*/  LDGSTS.E [R251+0x24004], desc[UR60][R22.64], !P1 ;  /* 0x2400400016fb7fae */ /* 0x0003e2000c92187c */
[----:B--2---:R-:W-:-:S03]  /*23550*/  IMAD.WIDE R18, R5, 0x4, R240 ;  /* 0x0000000405127825 */ /* 0x004fc600078e02f0 */
[----:B------:R2:W-:Y:S04]  /*23560*/  LDGSTS.E [R251+0x28004], desc[UR60][R20.64], !P1 ;  /* 0x2800400014fb7fae */ /* 0x0005e8000c92187c */
[----:B------:R2:W-:Y:S01]  /*23570*/  LDGSTS.E [R251+0x2c004], desc[UR60][R18.64], !P1 ;  /* 0x2c00400012fb7fae */ /* 0x0005e2000c92187c */
[----:B------:R-:W-:Y:S01]  /*23580*/  ISETP.GE.U32.AND P1, PT, R4, 0x7fffff3d, PT ;  /* 0x7fffff3d0400780c */ /* 0x000fe20003f26070 */
[----:B---3--:R-:W-:Y:S02]  /*23590*/  IMAD R4, R86, 0x42, RZ ;  /* 0x0000004256047824 */ /* 0x008fe400078e02ff */
[----:B------:R1:W-:Y:S01]  /*235a0*/  STL.64 [R1+0xdf0], R24 ;  /* 0x000df01801007387 */ /* 0x0003e20000100a00 */
[----:B------:R-:W3:Y:S01]  /*235b0*/  LDC R86, c[0x0][0x230] ;  /* 0x00008c00ff567b82 */ /* 0x000ee20000000800 */
[----:B------:R-:W-:-:S02]  /*235c0*/  IMAD R5, R87, 0x43, RZ ;  /* 0x0000004357057824 */ /* 0x000fc400078e02ff */
[----:B------:R2:W-:Y:S04]  /*235d0*/  STL.64 [R1+0xde8], R22 ;  /* 0x000de81601007387 */ /* 0x0005e80000100a00 */
[----:B------:R2:W-:Y:S01]  /*235e0*/  STL.64 [R1+0xde0], R20 ;  /* 0x000de01401007387 */ /* 0x0005e20000100a00 */
[----:B------:R-:W3:Y:S01]  /*235f0*/  LDC R87, c[0x0][0x238] ;  /* 0x00008e00ff577b82 */ /* 0x000ee20000000800 */
[C---:B-1----:R-:W-:Y:S02]  /*23600*/  IMAD.WIDE R24, R4.reuse, 0x4, R242 ;  /* 0x0000000404187825 */ /* 0x042fe400078e02f2 */
[----:B------:R1:W-:Y:S02]  /*23610*/  STL.64 [R1+0xdd8], R18 ;  /* 0x000dd81201007387 */ /* 0x0003e40000100a00 */
[----:B--2---:R-:W-:-:S02]  /*23620*/  IMAD.WIDE R22, R4, 0x4, R236 ;  /* 0x0000000404167825 */ /* 0x004fc400078e02ec */
[----:B------:R2:W-:Y:S02]  /*23630*/  STL.64 [R1+0xdd0], R24 ;  /* 0x000dd01801007387 */ /* 0x0005e40000100a00 */
[C---:B------:R-:W-:Y:S02]  /*23640*/  IMAD.WIDE R20, R4.reuse, 0x4, R238 ;  /* 0x0000000404147825 */ /* 0x040fe400078e02ee */
[----:B------:R2:W-:Y:S02]  /*23650*/  LDGSTS.E [R251+0x20008], desc[UR60][R24.64], !P3 ;  /* 0x2000800018fb7fae */ /* 0x0005e4000d92187c */
[----:B-1----:R-:W-:Y:S02]  /*23660*/  IMAD.WIDE R18, R4, 0x4, R240 ;  /* 0x0000000404127825 */ /* 0x002fe400078e02f0 */
[----:B------:R1:W-:Y:S02]  /*23670*/  STL.64 [R1+0xdc8], R22 ;  /* 0x000dc81601007387 */ /* 0x0003e40000100a00 */
[----:B------:R-:W-:-:S02]  /*23680*/  VIADD R4, R90, 0xffffff9f ;  /* 0xffffff9f5a047836 */ /* 0x000fc40000000000 */
[----:B------:R1:W-:Y:S01]  /*23690*/  LDGSTS.E [R251+0x24008], desc[UR60][R22.64], !P3 ;  /* 0x2400800016fb7fae */ /* 0x0003e2000d92187c */
[----:B------:R-:W3:Y:S01]  /*236a0*/  LDC R90, c[0x0][0x230] ;  /* 0x00008c00ff5a7b82 */ /* 0x000ee20000000800 */
[C---:B--2---:R-:W-:Y:S02]  /*236b0*/  IMAD.WIDE R24, R5.reuse, 0x4, R242 ;  /* 0x0000000405187825 */ /* 0x044fe400078e02f2 */
[----:B------:R2:W-:Y:S04]  /*236c0*/  STL.64 [R1+0xdc0], R20 ;  /* 0x000dc01401007387 */ /* 0x0005e80000100a00 */
[----:B------:R2:W-:Y:S01]  /*236d0*/  LDGSTS.E [R251+0x28008], desc[UR60][R20.64], !P3 ;  /* 0x2800800014fb7fae */ /* 0x0005e2000d92187c */
[----:B-1----:R-:W-:-:S03]  /*236e0*/  IMAD.WIDE R22, R5, 0x4, R236 ;  /* 0x0000000405167825 */ /* 0x002fc600078e02ec */
[----:B------:R1:W-:Y:S04]  /*236f0*/  STL.64 [R1+0xef8], R18 ;  /* 0x000ef81201007387 */ /* 0x0003e80000100a00 */
[----:B------:R1:W-:Y:S01]  /*23700*/  LDGSTS.E [R251+0x2c008], desc[UR60][R18.64], !P3 ;  /* 0x2c00800012fb7fae */ /* 0x0003e2000d92187c */
[----:B------:R-:W-:Y:S01]  /*23710*/  ISETP.GE.U32.AND P3, PT, R4, 0x7fffff20, PT ;  /* 0x7fffff200400780c */ /* 0x000fe20003f66070 */
[----:B--2---:R-:W-:Y:S02]  /*23720*/  IMAD.WIDE R20, R5, 0x4, R238 ;  /* 0x0000000405147825 */ /* 0x004fe400078e02ee */
[----:B------:R2:W-:Y:S02]  /*23730*/  LDGSTS.E [R251+0x2000c], desc[UR60][R24.64], !P1 ;  /* 0x2000c00018fb7fae */ /* 0x0005e4000c92187c */
[----:B----4-:R-:W-:-:S02]  /*23740*/  VIADD R4, R89, 0xffffff9e ;  /* 0xffffff9e59047836 */ /* 0x010fc40000000000 */
[----:B------:R4:W-:Y:S01]  /*23750*/  LDGSTS.E [R251+0x2400c], desc[UR60][R22.64], !P1 ;  /* 0x2400c00016fb7fae */ /* 0x0009e2000c92187c */
[----:B------:R-:W3:Y:S01]  /*23760*/  LDC R89, c[0x0][0x238] ;  /* 0x00008e00ff597b82 */ /* 0x000ee20000000800 */
[----:B-1----:R-:W-:Y:S02]  /*23770*/  IMAD.WIDE R18, R5, 0x4, R240 ;  /* 0x0000000405127825 */ /* 0x002fe400078e02f0 */
[----:B------:R1:W-:Y:S04]  /*23780*/  LDGSTS.E [R251+0x2800c], desc[UR60][R20.64], !P1 ;  /* 0x2800c00014fb7fae */ /* 0x0003e8000c92187c */
[----:B------:R1:W-:Y:S01]  /*23790*/  LDGSTS.E [R251+0x2c00c], desc[UR60][R18.64], !P1 ;  /* 0x2c00c00012fb7fae */ /* 0x0003e2000c92187c */
[----:B------:R-:W-:Y:S01]  /*237a0*/  ISETP.GE.U32.AND P1, PT, R4, 0x7fffff1f, PT ;  /* 0x7fffff1f0400780c */ /* 0x000fe20003f26070 */
[----:B------:R-:W-:-:S02]  /*237b0*/  IMAD R4, R88, 0x60, RZ ;  /* 0x0000006058047824 */ /* 0x000fc400078e02ff */
[----:B------:R2:W-:Y:S01]  /*237c0*/  STL.64 [R1+0xdb8], R24 ;  /* 0x000db81801007387 */ /* 0x0005e20000100a00 */
[----:B------:R-:W3:Y:S01]  /*237d0*/  LDC R88, c[0x0][0x230] ;  /* 0x00008c00ff587b82 */ /* 0x000ee20000000800 */
[----:B------:R-:W-:Y:S02]  /*237e0*/  IMAD R5, R16, 0x61, RZ ;  /* 0x0000006110057824 */ /* 0x000fe400078e02ff */
[----:B------:R4:W-:Y:S04]  /*237f0*/  STL.64 [R1+0xdb0], R22 ;  /* 0x000db01601007387 */ /* 0x0009e80000100a00 */
[----:B------:R1:W-:Y:S01]  /*23800*/  STL.64 [R1+0xda8], R20 ;  /* 0x000da81401007387 */ /* 0x0003e20000100a00 */
[----:B------:R-:W3:Y:S01]  /*23810*/  LDC R16, c[0x0][0x238] ;  /* 0x00008e00ff107b82 */ /* 0x000ee20000000800 */
[----:B--2---:R-:W-:-:S02]  /*23820*/  IMAD.WIDE R24, R4, 0x4, R242 ;  /* 0x0000000404187825 */ /* 0x004fc400078e02f2 */
[----:B------:R2:W-:Y:S02]  /*23830*/  STL.64 [R1+0xda0], R18 ;  /* 0x000da01201007387 */ /* 0x0005e40000100a00 */
[C---:B----4-:R-:W-:Y:S02]  /*23840*/  IMAD.WIDE R22, R4.reuse, 0x4, R236 ;  /* 0x0000000404167825 */ /* 0x050fe400078e02ec */
[----:B------:R4:W-:Y:S02]  /*23850*/  STL.64 [R1+0xd98], R24 ;  /* 0x000d981801007387 */ /* 0x0009e40000100a00 */
[C---:B-1----:R-:W-:Y:S02]  /*23860*/  IMAD.WIDE R20, R4.reuse, 0x4, R238 ;  /* 0x0000000404147825 */ /* 0x042fe400078e02ee */
[----:B------:R4:W-:Y:S02]  /*23870*/  LDGSTS.E [R251+0x30000], desc[UR60][R24.64], !P3 ;  /* 0x3000000018fb7fae */ /* 0x0009e4000d92187c */
[----:B--2---:R-:W-:Y:S01]  /*23880*/  IMAD.WIDE R18, R4, 0x4, R240 ;  /* 0x0000000404127825 */ /* 0x004fe200078e02f0 */
[----:B---3--:R-:W-:Y:S01]  /*23890*/  IADD3 R4, R86, -0x63, RZ ;  /* 0xffffff9d56047810 */ /* 0x008fe20007ffe0ff */
        /* <DEDUP_REMOVED lines=10> */
[----:B---3--:R-:W-:Y:S02]  /*23940*/  IMAD.WIDE R20, R5, 0x4, R238 ;  /* 0x0000000405147825 */ /* 0x008fe400078e02ee */
        /* <DEDUP_REMOVED lines=10> */
[----:B------:R-:W2:Y:S01]  /*239f0*/  LDC R89, c[0x0][0x230] ;  /* 0x00008c00ff597b82 */ /* 0x000ea20000000800 */
[----:B------:R-:W-:Y:S02]  /*23a00*/  IMAD R5, R87, 0x63, RZ ;  /* 0x0000006357057824 */ /* 0x000fe400078e02ff */
[----:B------:R4:W-:Y:S04]  /*23a10*/  STL.64 [R1+0xd78], R22 ;  /* 0x000d781601007387 */ /* 0x0009e80000100a00 */
[----:B------:R1:W-:Y:S01]  /*23a20*/  STL.64 [R1+0xd70], R20 ;  /* 0x000d701401007387 */ /* 0x0003e20000100a00 */
[----:B------:R-:W2:Y:S01]  /*23a30*/  LDC R87, c[0x0][0x230] ;  /* 0x00008c00ff577b82 */ /* 0x000ea20000000800 */
[----:B---3--:R-:W-:-:S02]  /*23a40*/  IMAD.WIDE R24, R4, 0x4, R242 ;  /* 0x0000000404187825 */ /* 0x008fc400078e02f2 */
[----:B------:R3:W-:Y:S02]  /*23a50*/  STL.64 [R1+0xd68], R18 ;  /* 0x000d681201007387 */ /* 0x0007e40000100a00 */
[C---:B----4-:R-:W-:Y:S02]  /*23a60*/  IMAD.WIDE R22, R4.reuse, 0x4, R236 ;  /* 0x0000000404167825 */ /* 0x050fe400078e02ec */
[----:B------:R4:W-:Y:S02]  /*23a70*/  STL.64 [R1+0xd60], R24 ;  /* 0x000d601801007387 */ /* 0x0009e40000100a00 */
[C---:B-1----:R-:W-:Y:S02]  /*23a80*/  IMAD.WIDE R20, R4.reuse, 0x4, R238 ;  /* 0x0000000404147825 */ /* 0x042fe400078e02ee */
[----:B------:R4:W-:Y:S02]  /*23a90*/  LDGSTS.E [R251+0x30008], desc[UR60][R24.64], !P3 ;  /* 0x3000800018fb7fae */ /* 0x0009e4000d92187c */
[----:B---3--:R-:W-:Y:S01]  /*23aa0*/  IMAD.WIDE R18, R4, 0x4, R240 ;  /* 0x0000000404127825 */ /* 0x008fe200078e02f0 */
[----:B------:R-:W-:Y:S01]  /*23ab0*/  IADD3 R4, R88, -0x5, RZ ;  /* 0xfffffffb58047810 */ /* 0x000fe20007ffe0ff */
[----:B------:R1:W-:Y:S01]  /*23ac0*/  STL.64 [R1+0xd58], R22 ;  /* 0x000d581601007387 */ /* 0x0003e20000100a00 */
[----:B------:R-:W3:Y:S03]  /*23ad0*/  LDC R88, c[0x0][0x230] ;  /* 0x00008c00ff587b82 */ /* 0x000ee60000000800 */
        /* <DEDUP_REMOVED lines=10> */
[----:B--2---:R-:W-:-:S02]  /*23b80*/  VIADD R4, R86, 0xfffffffa ;  /* 0xfffffffa56047836 */ /* 0x004fc40000000000 */
[----:B------:R2:W-:Y:S01]  /*23b90*/  LDGSTS.E [R251+0x3400c], desc[UR60][R22.64], !P1 ;  /* 0x3400c00016fb7fae */ /* 0x0005e2000c92187c */
[----:B------:R-:W3:Y:S01]  /*23ba0*/  LDC R86, c[0x0][0x238] ;  /* 0x00008e00ff567b82 */ /* 0x000ee20000000800 */
[----:B-1----:R-:W-:Y:S02]  /*23bb0*/  IMAD.WIDE R18, R5, 0x4, R240 ;  /* 0x0000000405127825 */ /* 0x002fe400078e02f0 */
[----:B------:R1:W-:Y:S04]  /*23bc0*/  LDGSTS.E [R251+0x3800c], desc[UR60][R20.64], !P1 ;  /* 0x3800c00014fb7fae */ /* 0x0003e8000c92187c */
[----:B------:R1:W-:Y:S01]  /*23bd0*/  LDGSTS.E [R251+0x3c00c], desc[UR60][R18.64], !P1 ;  /* 0x3c00c00012fb7fae */ /* 0x0003e2000c92187c */
[----:B------:R-:W-:Y:S01]  /*23be0*/  ISETP.GE.U32.AND P1, PT, R4, 0x7fffff7b, PT ;  /* 0x7fffff7b0400780c */ /* 0x000fe20003f26070 */
[----:B------:R-:W-:-:S02]  /*23bf0*/  IMAD.SHL.U32 R4, R16, 0x4, RZ ;  /* 0x0000000410047824 */ /* 0x000fc400078e00ff */
[----:B------:R-:W3:Y:S01]  /*23c00*/  LDC R16, c[0x0][0x238] ;  /* 0x00008e00ff107b82 */ /* 0x000ee20000000800 */
[----:B------:R4:W-:Y:S01]  /*23c10*/  STL.64 [R1+0xd48], R24 ;  /* 0x000d481801007387 */ /* 0x0009e20000100a00 */
[----:B------:R-:W-:-:S03]  /*23c20*/  IMAD R5, R6, 0x5, RZ ;  /* 0x0000000506057824 */ /* 0x000fc600078e02ff */
[----:B------:R2:W-:Y:S01]  /*23c30*/  STL.64 [R1+0xd40], R22 ;  /* 0x000d401601007387 */ /* 0x0005e20000100a00 */
[----:B------:R-:W-:Y:S02]  /*23c40*/  IMAD.IADD R248, R7, 0x1, R248 ;  /* 0x0000000107f87824 */ /* 0x000fe400078e02f8 */
[----:B------:R-:W-:Y:S01]  /*23c50*/  IMAD.MOV.U32 R93, RZ, RZ, R247 ;  /* 0x000000ffff5d7224 */ /* 0x000fe200078e00f7 */
[----:B------:R1:W-:Y:S01]  /*23c60*/  STL.64 [R1+0xd38], R20 ;  /* 0x000d381401007387 */ /* 0x0003e20000100a00 */
[----:B------:R-:W3:Y:S01]  /*23c70*/  LDC R6, c[0x0][0x238] ;  /* 0x00008e00ff067b82 */ /* 0x000ee20000000800 */
[C---:B----4-:R-:W-:Y:S02]  /*23c80*/  IMAD.WIDE R24, R4.reuse, 0x4, R242 ;  /* 0x0000000404187825 */ /* 0x050fe400078e02f2 */
[----:B------:R4:W-:Y:S02]  /*23c90*/  STL.64 [R1+0xd30], R18 ;  /* 0x000d301201007387 */ /* 0x0009e40000100a00 */
[----:B--2---:R-:W-:-:S02]  /*23ca0*/  IMAD.WIDE R22, R4, 0x4, R236 ;  /* 0x0000000404167825 */ /* 0x004fc400078e02ec */
[----:B------:R2:W-:Y:S02]  /*23cb0*/  STL.64 [R1+0xf10], R24 ;  /* 0x000f101801007387 */ /* 0x0005e40000100a00 */
[C---:B-1----:R-:W-:Y:S02]  /*23cc0*/  IMAD.WIDE R20, R4.reuse, 0x4, R238 ;  /* 0x0000000404147825 */ /* 0x042fe400078e02ee */
[----:B------:R2:W-:Y:S02]  /*23cd0*/  LDGSTS.E [R250], desc[UR60][R24.64], !P3 ;  /* 0x0000000018fa7fae */ /* 0x0005e4000d92187c */
[----:B----4-:R-:W-:Y:S02]  /*23ce0*/  IMAD.WIDE R18, R4, 0x4, R240 ;  /* 0x0000000404127825 */ /* 0x010fe400078e02f0 */
[----:B------:R1:W-:Y:S02]  /*23cf0*/  STL.64 [R1+0xd28], R22 ;  /* 0x000d281601007387 */ /* 0x0003e40000100a00 */
[----:B------:R-:W-:-:S02]  /*23d00*/  VIADD R4, R89, 0xfffffff9 ;  /* 0xfffffff959047836 */ /* 0x000fc40000000000 */
[----:B------:R1:W-:Y:S01]  /*23d10*/  LDGSTS.E [R250+0x4000], desc[UR60][R22.64], !P3 ;  /* 0x0400000016fa7fae */ /* 0x0003e2000d92187c */
[----:B------:R-:W4:Y:S01]  /*23d20*/  LDC R89, c[0x0][0x230] ;  /* 0x00008c00ff597b82 */ /* 0x000f220000000800 */
        /* <DEDUP_REMOVED lines=9> */
[----:B------:R-:W-:-:S02]  /*23dc0*/  VIADD R4, R87, 0xfffffff8 ;  /* 0xfffffff857047836 */ /* 0x000fc40000000000 */
[----:B------:R2:W-:Y:S01]  /*23dd0*/  LDGSTS.E [R250+0x4004], desc[UR60][R22.64], !P1 ;  /* 0x0400400016fa7fae */ /* 0x0005e2000c92187c */
[----:B------:R-:W4:Y:S01]  /*23de0*/  LDC R87, c[0x0][0x238] ;  /* 0x00008e00ff577b82 */ /* 0x000f220000000800 */
[----:B-1----:R-:W-:Y:S02]  /*23df0*/  IMAD.WIDE R18, R5, 0x4, R240 ;  /* 0x0000000405127825 */ /* 0x002fe400078e02f0 */
[----:B------:R1:W-:Y:S04]  /*23e00*/  LDGSTS.E [R250+0x8004], desc[UR60][R20.64], !P1 ;  /* 0x0800400014fa7fae */ /* 0x0003e8000c92187c */
[----:B------:R1:W-:Y:S01]  /*23e10*/  LDGSTS.E [R250+0xc004], desc[UR60][R18.64], !P1 ;  /* 0x0c00400012fa7fae */ /* 0x0003e2000c92187c */
[----:B------:R-:W-:Y:S01]  /*23e20*/  ISETP.GE.U32.AND P1, PT, R4, 0x7fffff79, PT ;  /* 0x7fffff790400780c */ /* 0x000fe20003f26070 */
[----:B---3--:R-:W-:-:S02]  /*23e30*/  IMAD R4, R86, 0x6, RZ ;  /* 0x0000000656047824 */ /* 0x008fc400078e02ff */
        /* <DEDUP_REMOVED lines=10> */
[----:B------:R-:W-:-:S03]  /*23ee0*/  IMAD.WIDE R20, R4, 0x4, R238 ;  /* 0x0000000404147825 */ /* 0x000fc600078e02ee */
[----:B------:R1:W-:Y:S01]  /*23ef0*/  LDGSTS.E [R250+0x8], desc[UR60][R24.64], !P3 ;  /* 0x0000800018fa7fae */ /* 0x0003e2000d92187c */
[----:B--2---:R-:W-:Y:S01]  /*23f00*/  IMAD.WIDE R18, R4, 0x4, R240 ;  /* 0x0000000404127825 */ /* 0x004fe200078e02f0 */
[----:B------:R-:W-:Y:S02]  /*23f10*/  IADD3 R4, R88, -0x25, RZ ;  /* 0xffffffdb58047810 */ /* 0x000fe40007ffe0ff */
[----:B------:R2:W-:Y:S01]  /*23f20*/  STL.64 [R1+0xcf0], R22 ;  /* 0x000cf01601007387 */ /* 0x0005e20000100a00 */
[----:B------:R-:W3:Y:S03]  /*23f30*/  LDC R88, c[0x0][0x230] ;  /* 0x00008c00ff587b82 */ /* 0x000ee60000000800 */
[----:B------:R2:W-:Y:S01]  /*23f40*/  LDGSTS.E [R250+0x4008], desc[UR60][R22.64], !P3 ;  /* 0x0400800016fa7fae */ /* 0x0005e2000d92187c */
[----:B-1----:R-:W-:-:S03]  /*23f50*/  IMAD.WIDE R24, R5, 0x4, R242 ;  /* 0x0000000405187825 */ /* 0x002fc600078e02f2 */
[----:B------:R1:W-:Y:S04]  /*23f60*/  STL.64 [R1+0xce8], R20 ;  /* 0x000ce81401007387 */ /* 0x0003e80000100a00 */
[----:B------:R1:W-:Y:S01]  /*23f70*/  LDGSTS.E [R250+0x8008], desc[UR60][R20.64], !P3 ;  /* 0x0800800014fa7fae */ /* 0x0003e2000d92187c */
[----:B--2---:R-:W-:-:S03]  /*23f80*/  IMAD.WIDE R22, R5, 0x4, R236 ;  /* 0x0000000405167825 */ /* 0x004fc600078e02ec */
[----:B------:R2:W-:Y:S04]  /*23f90*/  STL.64 [R1+0xf20], R18 ;  /* 0x000f201201007387 */ /* 0x0005e80000100a00 */
[----:B------:R2:W-:Y:S01]  /*23fa0*/  LDGSTS.E [R250+0xc008], desc[UR60][R18.64], !P3 ;  /* 0x0c00800012fa7fae */ /* 0x0005e2000d92187c */
[----:B------:R-:W-:Y:S01]  /*23fb0*/  ISETP.GE.U32.AND P3, PT, R4, 0x7fffff5c, PT ;  /* 0x7fffff5c0400780c */ /* 0x000fe20003f66070 */
[----:B-1----:R-:W-:Y:S02]  /*23fc0*/  IMAD.WIDE R20, R5, 0x4, R238 ;  /* 0x0000000405147825 */ /* 0x002fe400078e02ee */
[----:B------:R1:W-:Y:S02]  /*23fd0*/  LDGSTS.E [R250+0xc], desc[UR60][R24.64], !P1 ;  /* 0x0000c00018fa7fae */ /* 0x0003e4000c92187c */
[----:B----4-:R-:W-:-:S02]  /*23fe0*/  VIADD R4, R89, 0xffffffda ;  /* 0xffffffda59047836 */ /* 0x010fc40000000000 */
[----:B------:R4:W-:Y:S01]  /*23ff0*/  LDGSTS.E [R250+0x400c], desc[UR60][R22.64], !P1 ;  /* 0x0400c00016fa7fae */ /* 0x0009e2000c92187c */
[----:B------:R-:W4:Y:S01]  /*24000*/  LDC R89, c[0x0][0x230] ;  /* 0x00008c00ff597b82 */ /* 0x000f220000000800 */
[----:B--2---:R-:W-:Y:S02]  /*24010*/  IMAD.WIDE R18, R5, 0x4, R240 ;  /* 0x0000000405127825 */ /* 0x004fe400078e02f0 */
[----:B------:R2:W-:Y:S04]  /*24020*/  LDGSTS.E [R250+0x800c], desc[UR60][R20.64], !P1 ;  /* 0x0800c00014fa7fae */ /* 0x0005e8000c92187c */
[----:B------:R2:W-:Y:S01]  /*24030*/  LDGSTS.E [R250+0xc00c], desc[UR60][R18.64], !P1 ;  /* 0x0c00c00012fa7fae */ /* 0x0005e2000c92187c */
[----:B------:R-:W-:Y:S01]  /*24040*/  ISETP.GE.U32.AND P1, PT, R4, 0x7fffff5b, PT ;  /* 0x7fffff5b0400780c */ /* 0x000fe20003f26070 */
[----:B------:R-:W-:-:S02]  /*24050*/  IMAD R4, R87, 0x24, RZ ;  /* 0x0000002457047824 */ /* 0x000fc400078e02ff */
[----:B------:R-:W2:Y:S01]  /*24060*/  LDC R87, c[0x0][0x238] ;  /* 0x00008e00ff577b82 */ /* 0x000ea20000000800 */
[----:B------:R1:W-:Y:S01]  /*24070*/  STL.64 [R1+0xf28], R24 ;  /* 0x000f281801007387 */ /* 0x0003e20000100a00 */
[----:B---3--:R-:W-:-:S03]  /*24080*/  IMAD R5, R86, 0x25, RZ ;  /* 0x0000002556057824 */ /* 0x008fc600078e02ff */
[----:B------:R4:W-:Y:S03]  /*24090*/  STL.64 [R1+0xf30], R22 ;  /* 0x000f301601007387 */ /* 0x0009e60000100a00 */
[----:B------:R-:W3:Y:S01]  /*240a0*/  LDC R86, c[0x0][0x238] ;  /* 0x00008e00ff567b82 */ /* 0x000ee20000000800 */
[----:B------:R2:W-:Y:S01]  /*240b0*/  STL.64 [R1+0xf38], R20 ;  /* 0x000f381401007387 */ /* 0x0005e20000100a00 */
[----:B-1----:R-:W-:-:S03]  /*240c0*/  IMAD.WIDE R24, R4, 0x4, R242 ;  /* 0x0000000404187825 */ /* 0x002fc600078e02f2 */
[----:B------:R1:W-:Y:S01]  /*240d0*/  STL.64 [R1+0xf40], R18 ;  /* 0x000f401201007387 */ /* 0x0003e20000100a00 */
[----:B----4-:R-:W-:-:S03]  /*240e0*/  IMAD.WIDE R22, R4, 0x4, R236 ;  /* 0x0000000404167825 */ /* 0x010fc600078e02ec */
[----:B------:R4:W-:Y:S01]  /*240f0*/  STL.64 [R1+0xf48], R24 ;  /* 0x000f481801007387 */ /* 0x0009e20000100a00 */
[----:B--2---:R-:W-:-:S03]  /*24100*/  IMAD.WIDE R20, R4, 0x4, R238 ;  /* 0x0000000404147825 */ /* 0x004fc600078e02ee */
[----:B------:R4:W-:Y:S01]  /*24110*/  LDGSTS.E [R250+0x10000], desc[UR60][R24.64], !P3 ;  /* 0x1000000018fa7fae */ /* 0x0009e2000d92187c */
[----:B-1----:R-:W-:-:S03]  /*24120*/  IMAD.WIDE R18, R4, 0x4, R240 ;  /* 0x0000000404127825 */ /* 0x002fc600078e02f0 */
[----:B------:R1:W-:Y:S01]  /*24130*/  STL.64 [R1+0x1070], R22 ;  /* 0x0010701601007387 */ /* 0x0003e20000100a00 */
[----:B------:R-:W-:-:S03]  /*24140*/  VIADD R4, R90, 0xffffffd9 ;  /* 0xffffffd95a047836 */ /* 0x000fc60000000000 */
[----:B------:R1:W-:Y:S01]  /*24150*/  LDGSTS.E [R250+0x14000], desc[UR60][R22.64], !P3 ;  /* 0x1400000016fa7fae */ /* 0x0003e2000d92187c */
[----:B------:R-:W2:Y:S01]  /*24160*/  LDC R90, c[0x0][0x230] ;  /* 0x00008c00ff5a7b82 */ /* 0x000ea20000000800 */
[C---:B----4-:R-:W-:Y:S02]  /*24170*/  IMAD.WIDE R24, R5.reuse, 0x4, R242 ;  /* 0x0000000405187825 */ /* 0x050fe400078e02f2 */
[----:B------:R4:W-:Y:S04]  /*24180*/  STL.64 [R1+0x1078], R20 ;  /* 0x0010781401007387 */ /* 0x0009e80000100a00 */
[----:B------:R4:W-:Y:S01]  /*24190*/  LDGSTS.E [R250+0x18000], desc[UR60][R20.64], !P3 ;  /* 0x1800000014fa7fae */ /* 0x0009e2000d92187c */
[----:B-1----:R-:W-:-:S03]  /*241a0*/  IMAD.WIDE R22, R5, 0x4, R236 ;  /* 0x0000000405167825 */ /* 0x002fc600078e02ec */
[----:B------:R1:W-:Y:S04]  /*241b0*/  STL.64 [R1+0x1b00], R18 ;  /* 0x001b001201007387 */ /* 0x0003e80000100a00 */
[----:B------:R1:W-:Y:S01]  /*241c0*/  LDGSTS.E [R250+0x1c000], desc[UR60][R18.64], !P3 ;  /* 0x1c00000012fa7fae */ /* 0x0003e2000d92187c */
[----:B------:R-:W-:Y:S01]  /*241d0*/  ISETP.GE.U32.AND P3, PT, R4, 0x7fffff5a, PT ;  /* 0x7fffff5a0400780c */ /* 0x000fe20003f66070 */
[C---:B----4-:R-:W-:Y:S01]  /*241e0*/  IMAD.WIDE R20, R5.reuse, 0x4, R238 ;  /* 0x0000000405147825 */ /* 0x050fe200078e02ee */
[----:B------:R-:W-:Y:S01]  /*241f0*/  IADD3 R4, R88, -0x28, RZ ;  /* 0xffffffd858047810 */ /* 0x000fe20007ffe0ff */
[----:B------:R4:W-:Y:S01]  /*24200*/  LDGSTS.E [R250+0x10004], desc[UR60][R24.64], !P1 ;  /* 0x1000400018fa7fae */ /* 0x0009e2000c92187c */
[----:B------:R-:W3:Y:S03]  /*24210*/  LDC R88, c[0x0][0x230] ;  /* 0x00008c00ff587b82 */ /* 0x000ee60000000800 */
[----:B------:R4:W-:Y:S01]  /*24220*/  LDGSTS.E [R250+0x14004], desc[UR60][R22.64], !P1 ;  /* 0x1400400016fa7fae */ /* 0x0009e2000c92187c */
[----:B-1----:R-:W-:-:S03]  /*24230*/  IMAD.WIDE R18, R5, 0x4, R240 ;  /* 0x0000000405127825 */ /* 0x002fc600078e02f0 */
[----:B------:R1:W-:Y:S04]  /*24240*/  LDGSTS.E [R250+0x18004], desc[UR60][R20.64], !P1 ;  /* 0x1800400014fa7fae */ /* 0x0003e8000c92187c */
[----:B------:R2:W-:Y:S01]  /*24250*/  LDGSTS.E [R250+0x1c004], desc[UR60][R18.64], !P1 ;  /* 0x1c00400012fa7fae */ /* 0x0005e2000c92187c */
[----:B------:R-:W-:Y:S01]  /*24260*/  ISETP.GE.U32.AND P1, PT, R4, 0x7fffff59, PT ;  /* 0x7fffff590400780c */ /* 0x000fe20003f26070 */
[----:B------:R-:W-:Y:S02]  /*24270*/  IMAD R4, R16, 0x26, RZ ;  /* 0x0000002610047824 */ /* 0x000fe400078e02ff */
[----:B------:R-:W3:Y:S01]  /*24280*/  LDC R16, c[0x0][0x238] ;  /* 0x00008e00ff107b82 */ /* 0x000ee20000000800 */
[----:B------:R4:W-:Y:S01]  /*24290*/  STL.64 [R1+0x1b08], R24 ;  /* 0x001b081801007387 */ /* 0x0009e20000100a00 */
[----:B------:R-:W-:-:S03]  /*242a0*/  IMAD R5, R87, 0x27, RZ ;  /* 0x0000002757057824 */ /* 0x000fc600078e02ff */
[----:B------:R1:W-:Y:S03]  /*242b0*/  STL.64 [R1+0x1b10], R22 ;  /* 0x001b101601007387 */ /* 0x0003e60000100a00 */
[----:B------:R-:W3:Y:S01]  /*242c0*/  LDC R87, c[0x0][0x238] ;  /* 0x00008e00ff577b82 */ /* 0x000ee20000000800 */
[----:B------:R2:W-:Y:S01]  /*242d0*/  STL.64 [R1+0x1b18], R20 ;  /* 0x001b181401007387 */ /* 0x0005e20000100a00 */
[----:B----4-:R-:W-:-:S03]  /*242e0*/  IMAD.WIDE R24, R4, 0x4, R242 ;  /* 0x0000000404187825 */ /* 0x010fc600078e02f2 */
[----:B------:R4:W-:Y:S01]  /*242f0*/  STL.64 [R1+0x1b20], R18 ;  /* 0x001b201201007387 */ /* 0x0009e20000100a00 */
[----:B-1----:R-:W-:-:S03]  /*24300*/  IMAD.WIDE R22, R4, 0x4, R236 ;  /* 0x0000000404167825 */ /* 0x002fc600078e02ec */
[----:B------:R1:W-:Y:S01]  /*24310*/  STL.64 [R1+0x1b28], R24 ;  /* 0x001b281801007387 */ /* 0x0003e20000100a00 */
[----:B--2---:R-:W-:-:S03]  /*24320*/  IMAD.WIDE R20, R4, 0x4, R238 ;  /* 0x0000000404147825 */ /* 0x004fc600078e02ee */
[----:B------:R1:W-:Y:S01]  /*24330*/  LDGSTS.E [R250+0x10008], desc[UR60][R24.64], !P3 ;  /* 0x1000800018fa7fae */ /* 0x0003e2000d92187c */
[----:B----4-:R-:W-:-:S03]  /*24340*/  IMAD.WIDE R18, R4, 0x4, R240 ;  /* 0x0000000404127825 */ /* 0x010fc600078e02f0 */
        /* <DEDUP_REMOVED lines=13> */
[----:B------:R-:W-:-:S02]  /*24420*/  VIADD R4, R90, 0xffffffba ;  /* 0xffffffba5a047836 */ /* 0x000fc40000000000 */
[----:B------:R1:W-:Y:S01]  /*24430*/  LDGSTS.E [R250+0x1400c], desc[UR60][R22.64], !P1 ;  /* 0x1400c00016fa7fae */ /* 0x0003e2000c92187c */
[----:B------:R-:W4:Y:S01]  /*24440*/  LDC R90, c[0x0][0x230] ;  /* 0x00008c00ff5a7b82 */ /* 0x000f220000000800 */
[----:B--2---:R-:W-:Y:S02]  /*24450*/  IMAD.WIDE R18, R5, 0x4, R240 ;  /* 0x0000000405127825 */ /* 0x004fe400078e02f0 */
        /* <DEDUP_REMOVED lines=10> */
[----:B-1----:R-:W-:-:S03]  /*24500*/  IMAD.WIDE R24, R4, 0x4, R242 ;  /* 0x0000000404187825 */ /* 0x002fc600078e02f2 */
[----:B------:R1:W-:Y:S01]  /*24510*/  STL.64 [R1+0x1b60], R18 ;  /* 0x001b601201007387 */ /* 0x0003e20000100a00 */
[----:B--2---:R-:W-:-:S03]  /*24520*/  IMAD.WIDE R22, R4, 0x4, R236 ;  /* 0x0000000404167825 */ /* 0x004fc600078e02ec */
[----:B------:R2:W-:Y:S01]  /*24530*/  STL.64 [R1+0x1b68], R24 ;  /* 0x001b681801007387 */ /* 0x0005e20000100a00 */
[----:B------:R-:W-:-:S03]  /*24540*/  IMAD.WIDE R20, R4, 0x4, R238 ;  /* 0x0000000404147825 */ /* 0x000fc600078e02ee */
[----:B------:R2:W-:Y:S01]  /*24550*/  LDGSTS.E [R250+0x20000], desc[UR60][R24.64], !P3 ;  /* 0x2000000018fa7fae */ /* 0x0005e2000d92187c */
[----:B-1----:R-:W-:Y:S01]  /*24560*/  IMAD.WIDE R18, R4, 0x4, R240 ;  /* 0x0000000404127825 */ /* 0x002fe200078e02f0 */
[----:B------:R-:W-:Y:S02]  /*24570*/  IADD3 R4, R88, -0x47, RZ ;  /* 0xffffffb958047810 */ /* 0x000fe40007ffe0ff */
[----:B------:R1:W-:Y:S01]  /*24580*/  STL.64 [R1+0x1b70], R22 ;  /* 0x001b701601007387 */ /* 0x0003e20000100a00 */
[----:B------:R-:W3:Y:S03]  /*24590*/  LDC R88, c[0x0][0x230] ;  /* 0x00008c00ff587b82 */ /* 0x000ee60000000800 */
[----:B------:R1:W-:Y:S01]  /*245a0*/  LDGSTS.E [R250+0x24000], desc[UR60][R22.64], !P3 ;  /* 0x2400000016fa7fae */ /* 0x0003e2000d92187c */
[----:B--2---:R-:W-:-:S03]  /*245b0*/  IMAD.WIDE R24, R5, 0x4, R242 ;  /* 0x0000000405187825 */ /* 0x004fc600078e02f2 */
        /* <DEDUP_REMOVED lines=10> */
[----:B------:R-:W4:Y:S01]  /*24660*/  LDC R89, c[0x0][0x230] ;  /* 0x00008c00ff597b82 */ /* 0x000f220000000800 */
[----:B-1----:R-:W-:Y:S02]  /*24670*/  IMAD.WIDE R18, R5, 0x4, R240 ;  /* 0x0000000405127825 */ /* 0x002fe400078e02f0 */
[----:B------:R1:W-:Y:S04]  /*24680*/  LDGSTS.E [R250+0x28004], desc[UR60][R20.64], !P1 ;  /* 0x2800400014fa7fae */ /* 0x0003e8000c92187c */
[----:B------:R1:W-:Y:S01]  /*24690*/  LDGSTS.E [R250+0x2c004], desc[UR60][R18.64], !P1 ;  /* 0x2c00400012fa7fae */ /* 0x0003e2000c92187c */
[----:B------:R-:W-:Y:S01]  /*246a0*/  ISETP.GE.U32.AND P1, PT, R4, 0x7fffff39, PT ;  /* 0x7fffff390400780c */ /* 0x000fe20003f26070 */
[----:B------:R-:W-:-:S02]  /*246b0*/  IMAD R4, R87, 0x46, RZ ;  /* 0x0000004657047824 */ /* 0x000fc400078e02ff */
[----:B------:R-:W1:Y:S01]  /*246c0*/  LDC R87, c[0x0][0x238] ;  /* 0x00008e00ff577b82 */ /* 0x000e620000000800 */
[----:B------:R2:W-:Y:S01]  /*246d0*/  STL.64 [R1+0x1b88], R24 ;  /* 0x001b881801007387 */ /* 0x0005e20000100a00 */
[----:B---3--:R-:W-:-:S03]  /*246e0*/  IMAD R5, R86, 0x47, RZ ;  /* 0x0000004756057824 */ /* 0x008fc600078e02ff */
[----:B------:R4:W-:Y:S03]  /*246f0*/  STL.64 [R1+0x1b90], R22 ;  /* 0x001b901601007387 */ /* 0x0009e60000100a00 */
[----:B------:R-:W3:Y:S01]  /*24700*/  LDC R86, c[0x0][0x238] ;  /* 0x00008e00ff567b82 */ /* 0x000ee20000000800 */
[----:B------:R1:W-:Y:S01]  /*24710*/  STL.64 [R1+0x1b98], R20 ;  /* 0x001b981401007387 */ /* 0x0003e20000100a00 */
[----:B--2---:R-:W-:-:S03]  /*24720*/  IMAD.WIDE R24, R4, 0x4, R242 ;  /* 0x0000000404187825 */ /* 0x004fc600078e02f2 */
[----:B------:R2:W-:Y:S01]  /*24730*/  STL.64 [R1+0x1ba0], R18 ;  /* 0x001ba01201007387 */ /* 0x0005e20000100a00 */
[----:B----4-:R-:W-:-:S03]  /*24740*/  IMAD.WIDE R22, R4, 0x4, R236 ;  /* 0x0000000404167825 */ /* 0x010fc600078e02ec */
[----:B------:R4:W-:Y:S01]  /*24750*/  STL.64 [R1+0x1ba8], R24 ;  /* 0x001ba81801007387 */ /* 0x0009e20000100a00 */
[----:B-1----:R-:W-:-:S03]  /*24760*/  IMAD.WIDE R20, R4, 0x4, R238 ;  /* 0x0000000404147825 */ /* 0x002fc600078e02ee */
[----:B------:R4:W-:Y:S01]  /*24770*/  LDGSTS.E [R250+0x20008], desc[UR60][R24.64], !P3 ;  /* 0x2000800018fa7fae */ /* 0x0009e2000d92187c */
[----:B--2---:R-:W-:-:S03]  /*24780*/  IMAD.WIDE R18, R4, 0x4, R240 ;  /* 0x0000000404127825 */ /* 0x004fc600078e02f0 */
        /* <DEDUP_REMOVED lines=55> */
[----:B------:R1:W-:Y:S01]  /*24b00*/  STL.64 [R1+0x1c08], R24 ;  /* 0x001c081801007387 */ /* 0x0003e20000100a00 */
[----:B------:R-:W3:Y:S01]  /*24b10*/  LDC R86, c[0x0][0x238] ;  /* 0x00008e00ff567b82 */ /* 0x000ee20000000800 */
[----:B------:R-:W-:Y:S02]  /*24b20*/  IMAD R5, R16, 0x67, RZ ;  /* 0x0000006710057824 */ /* 0x000fe400078e02ff */
[----:B------:R2:W-:Y:S04]  /*24b30*/  STL.64 [R1+0x1c10], R22 ;  /* 0x001c101601007387 */ /* 0x0005e80000100a00 */
[----:B------:R2:W-:Y:S01]  /*24b40*/  STL.64 [R1+0x1c18], R20 ;  /* 0x001c181401007387 */ /* 0x0005e20000100a00 */
[----:B------:R-:W3:Y:S01]  /*24b50*/  LDC R16, c[0x0][0x238] ;  /* 0x00008e00ff107b82 */ /* 0x000ee20000000800 */
[----:B-1----:R-:W-:-:S02]  /*24b60*/  IMAD.WIDE R24, R4, 0x4, R242 ;  /* 0x0000000404187825 */ /* 0x002fc400078e02f2 */
[----:B------:R1:W-:Y:S02]  /*24b70*/  STL.64 [R1+0x1c20], R18 ;  /* 0x001c201201007387 */ /* 0x0003e40000100a00 */
[C---:B--2---:R-:W-:Y:S02]  /*24b80*/  IMAD.WIDE R22, R4.reuse, 0x4, R236 ;  /* 0x0000000404167825 */ /* 0x044fe400078e02ec */
[----:B------:R2:W-:Y:S02]  /*24b90*/  STL.64 [R1+0x1c28], R24 ;  /* 0x001c281801007387 */ /* 0x0005e40000100a00 */
[C---:B------:R-:W-:Y:S02]  /*24ba0*/  IMAD.WIDE R20, R4.reuse, 0x4, R238 ;  /* 0x0000000404147825 */ /* 0x040fe400078e02ee */
[----:B------:R2:W-:Y:S02]  /*24bb0*/  LDGSTS.E [R250+0x30008], desc[UR60][R24.64], !P3 ;  /* 0x3000800018fa7fae */ /* 0x0005e4000d92187c */
[----:B-1----:R-:W-:Y:S01]  /*24bc0*/  IMAD.WIDE R18, R4, 0x4, R240 ;  /* 0x0000000404127825 */ /* 0x002fe200078e02f0 */
[----:B------:R-:W-:Y:S01]  /*24bd0*/  IADD3 R4, R88, -0x9, RZ ;  /* 0xfffffff758047810 */ /* 0x000fe20007ffe0ff */
        /* <DEDUP_REMOVED lines=18> */
[----:B------:R-:W-:Y:S02]  /*24d00*/  ISETP.GE.U32.AND P1, PT, R4, 0x7fffff77, PT ;  /* 0x7fffff770400780c */ /* 0x000fe40003f26070 */
[----:B------:R-:W-:Y:S01]  /*24d10*/  SHF.L.U32 R4, R87, 0x3, RZ ;  /* 0x0000000357047819 */ /* 0x000fe200000006ff */
[----:B------:R2:W-:Y:S01]  /*24d20*/  STL.64 [R1+0x1c48], R24 ;  /* 0x001c481801007387 */ /* 0x0005e20000100a00 */
[----:B---3--:R-:W-:Y:S01]  /*24d30*/  IMAD R5, R86, 0x9, RZ ;  /* 0x0000000956057824 */ /* 0x008fe200078e02ff */
[----:B------:R-:W3:Y:S02]  /*24d40*/  LDC R87, c[0x0][0x238] ;  /* 0x00008e00ff577b82 */ /* 0x000ee40000000800 */
[----:B------:R4:W-:Y:S04]  /*24d50*/  STL.64 [R1+0x1c50], R22 ;  /* 0x001c501601007387 */ /* 0x0009e80000100a00 */
[----:B------:R1:W-:Y:S02]  /*24d60*/  STL.64 [R1+0x1c58], R20 ;  /* 0x001c581401007387 */ /* 0x0003e40000100a00 */
[----:B------:R-:W3:Y:S01]  /*24d70*/  LDC R86, c[0x0][0x230] ;  /* 0x00008c00ff567b82 */ /* 0x000ee20000000800 */
[C---:B--2---:R-:W-:Y:S01]  /*24d80*/  IMAD.WIDE R24, R4.reuse, 0x4, R242 ;  /* 0x0000000404187825 */ /* 0x044fe200078e02f2 */
[----:B------:R2:W-:Y:S03]  /*24d90*/  STL.64 [R1+0x1c60], R18 ;  /* 0x001c601201007387 */ /* 0x0005e60000100a00 */
[C---:B----4-:R-:W-:Y:S01]  /*24da0*/  IMAD.WIDE R22, R4.reuse, 0x4, R236 ;  /* 0x0000000404167825 */ /* 0x050fe200078e02ec */
[----:B------:R4:W-:Y:S03]  /*24db0*/  STL.64 [R1+0x1080], R24 ;  /* 0x0010801801007387 */ /* 0x0009e60000100a00 */
[C---:B-1----:R-:W-:Y:S01]  /*24dc0*/  IMAD.WIDE R20, R4.reuse, 0x4, R238 ;  /* 0x0000000404147825 */ /* 0x042fe200078e02ee */
[----:B------:R4:W-:Y:S03]  /*24dd0*/  LDGSTS.E [R249], desc[UR60][R24.64], !P3 ;  /* 0x0000000018f97fae */ /* 0x0009e6000d92187c */
[----:B--2---:R-:W-:Y:S01]  /*24de0*/  IMAD.WIDE R18, R4, 0x4, R240 ;  /* 0x0000000404127825 */ /* 0x004fe200078e02f0 */
[----:B------:R1:W-:Y:S03]  /*24df0*/  STL.64 [R1+0x1088], R22 ;  /* 0x0010881601007387 */ /* 0x0003e60000100a00 */
[----:B------:R-:W-:Y:S01]  /*24e00*/  VIADD R4, R90, 0xfffffff5 ;  /* 0xfffffff55a047836 */ /* 0x000fe20000000000 */
[----:B------:R1:W-:Y:S01]  /*24e10*/  LDGSTS.E [R249+0x4000], desc[UR60][R22.64], !P3 ;  /* 0x0400000016f97fae */ /* 0x0003e2000d92187c */
[----:B------:R-:W2:Y:S01]  /*24e20*/  LDC R90, c[0x0][0x230] ;  /* 0x00008c00ff5a7b82 */ /* 0x000ea20000000800 */
[----:B----4-:R-:W-:-:S02]  /*24e30*/  IMAD.WIDE R24, R5, 0x4, R242 ;  /* 0x0000000405187825 */ /* 0x010fc400078e02f2 */
        /* <DEDUP_REMOVED lines=9> */
[----:B------:R-:W2:Y:S03]  /*24ed0*/  LDC R88, c[0x0][0x238] ;  /* 0x00008e00ff587b82 */ /* 0x000ea60000000800 */
[----:B------:R4:W-:Y:S01]  /*24ee0*/  LDGSTS.E [R249+0x4004], desc[UR60][R22.64], !P1 ;  /* 0x0400400016f97fae */ /* 0x0009e2000c92187c */
[----:B-1----:R-:W-:-:S03]  /*24ef0*/  IMAD.WIDE R18, R5, 0x4, R240 ;  /* 0x0000000405127825 */ /* 0x002fc600078e02f0 */
[----:B------:R1:W-:Y:S04]  /*24f00*/  LDGSTS.E [R249+0x8004], desc[UR60][R20.64], !P1 ;  /* 0x0800400014f97fae */ /* 0x0003e8000c92187c */
[----:B------:R1:W-:Y:S01]  /*24f10*/  LDGSTS.E [R249+0xc004], desc[UR60][R18.64], !P1 ;  /* 0x0c00400012f97fae */ /* 0x0003e2000c92187c */
[----:B------:R-:W-:Y:S01]  /*24f20*/  ISETP.GE.U32.AND P1, PT, R4, 0x7fffff75, PT ;  /* 0x7fffff750400780c */ /* 0x000fe20003f26070 */
[----:B------:R-:W-:Y:S02]  /*24f30*/  IMAD R4, R16, 0xa, RZ ;  /* 0x0000000a10047824 */ /* 0x000fe400078e02ff */
[----:B------:R-:W2:Y:S01]  /*24f40*/  LDC R16, c[0x0][0x238] ;  /* 0x00008e00ff107b82 */ /* 0x000ea20000000800 */
[----:B------:R4:W-:Y:S01]  /*24f50*/  STL.64 [R1+0x10a0], R24 ;  /* 0x0010a01801007387 */ /* 0x0009e20000100a00 */
[----:B---3--:R-:W-:-:S03]  /*24f60*/  IMAD R5, R87, 0xb, RZ ;  /* 0x0000000b57057824 */ /* 0x008fc600078e02ff */
[----:B------:R3:W-:Y:S03]  /*24f70*/  STL.64 [R1+0x10a8], R22 ;  /* 0x0010a81601007387 */ /* 0x0007e60000100a00 */
[----:B------:R-:W2:Y:S01]  /*24f80*/  LDC R87, c[0x0][0x230] ;  /* 0x00008c00ff577b82 */ /* 0x000ea20000000800 */
[----:B------:R1:W-:Y:S01]  /*24f90*/  STL.64 [R1+0x10b0], R20 ;  /* 0x0010b01401007387 */ /* 0x0003e20000100a00 */
[----:B----4-:R-:W-:-:S03]  /*24fa0*/  IMAD.WIDE R24, R4, 0x4, R242 ;  /* 0x0000000404187825 */ /* 0x010fc600078e02f2 */
[----:B------:R4:W-:Y:S01]  /*24fb0*/  STL.64 [R1+0x10b8], R18 ;  /* 0x0010b81201007387 */ /* 0x0009e20000100a00 */
[----:B---3--:R-:W-:-:S03]  /*24fc0*/  IMAD.WIDE R22, R4, 0x4, R236 ;  /* 0x0000000404167825 */ /* 0x008fc600078e02ec */
[----:B------:R3:W-:Y:S01]  /*24fd0*/  STL.64 [R1+0x10c0], R24 ;  /* 0x0010c01801007387 */ /* 0x0007e20000100a00 */
[----:B-1----:R-:W-:-:S03]  /*24fe0*/  IMAD.WIDE R20, R4, 0x4, R238 ;  /* 0x0000000404147825 */ /* 0x002fc600078e02ee */
[----:B------:R3:W-:Y:S01]  /*24ff0*/  LDGSTS.E [R249+0x8], desc[UR60][R24.64], !P3 ;  /* 0x0000800018f97fae */ /* 0x0007e2000d92187c */
[----:B----4-:R-:W-:-:S03]  /*25000*/  IMAD.WIDE R18, R4, 0x4, R240 ;  /* 0x0000000404127825 */ /* 0x010fc600078e02f0 */
[----:B------:R1:W-:Y:S01]  /*25010*/  STL.64 [R1+0x10c8], R22 ;  /* 0x0010c81601007387 */ /* 0x0003e20000100a00 */
[----:B------:R-:W-:-:S03]  /*25020*/  VIADD R4, R89, 0xffffffd7 ;  /* 0xffffffd759047836 */ /* 0x000fc60000000000 */
[----:B------:R1:W-:Y:S01]  /*25030*/  LDGSTS.E [R249+0x4008], desc[UR60][R22.64], !P3 ;  /* 0x0400800016f97fae */ /* 0x0003e2000d92187c */
[----:B------:R-:W4:Y:S01]  /*25040*/  LDC R89, c[0x0][0x230] ;  /* 0x00008c00ff597b82 */ /* 0x000f220000000800 */
[C---:B---3--:R-:W-:Y:S02]  /*25050*/  IMAD.WIDE R24, R5.reuse, 0x4, R242 ;  /* 0x0000000405187825 */ /* 0x048fe400078e02f2 */
        /* <DEDUP_REMOVED lines=8> */
[----:B--2---:R-:W-:-:S02]  /*250e0*/  VIADD R4, R90, 0xffffffd6 ;  /* 0xffffffd65a047836 */ /* 0x004fc40000000000 */
[----:B------:R2:W-:Y:S01]  /*250f0*/  LDGSTS.E [R249+0x400c], desc[UR60][R22.64], !P1 ;  /* 0x0400c00016f97fae */ /* 0x0005e2000c92187c */
[----:B------:R-:W4:Y:S01]  /*25100*/  LDC R90, c[0x0][0x238] ;  /* 0x00008e00ff5a7b82 */ /* 0x000f220000000800 */
[----:B-1----:R-:W-:Y:S02]  /*25110*/  IMAD.WIDE R18, R5, 0x4, R240 ;  /* 0x0000000405127825 */ /* 0x002fe400078e02f0 */
[----:B------:R1:W-:Y:S04]  /*25120*/  LDGSTS.E [R249+0x800c], desc[UR60][R20.64], !P1 ;  /* 0x0800c00014f97fae */ /* 0x0003e8000c92187c */
[----:B------:R1:W-:Y:S01]  /*25130*/  LDGSTS.E [R249+0xc00c], desc[UR60][R18.64], !P1 ;  /* 0x0c00c00012f97fae */ /* 0x0003e2000c92187c */
[----:B------:R-:W-:Y:S01]  /*25140*/  ISETP.GE.U32.AND P1, PT, R4, 0x7fffff57, PT ;  /* 0x7fffff570400780c */ /* 0x000fe20003f26070 */
[----:B------:R-:W-:-:S02]  /*25150*/  IMAD R4, R16, 0x28, RZ ;  /* 0x0000002810047824 */ /* 0x000fc400078e02ff */
[----:B------:R-:W4:Y:S01]  /*25160*/  LDC R16, c[0x0][0x238] ;  /* 0x00008e00ff107b82 */ /* 0x000f220000000800 */
[----:B------:R3:W-:Y:S04]  /*25170*/  STL.64 [R1+0x10e0], R24 ;  /* 0x0010e01801007387 */ /* 0x0007e80000100a00 */
[----:B------:R2:W-:Y:S04]  /*25180*/  STL.64 [R1+0x10e8], R22 ;  /* 0x0010e81601007387 */ /* 0x0005e80000100a00 */
[----:B------:R1:W-:Y:S04]  /*25190*/  STL.64 [R1+0x10f0], R20 ;  /* 0x0010f01401007387 */ /* 0x0003e80000100a00 */
[----:B------:R1:W-:Y:S01]  /*251a0*/  STL.64 [R1+0x10f8], R18 ;  /* 0x0010f81201007387 */ /* 0x0003e20000100a00 */
[----:B---3--:R-:W-:-:S04]  /*251b0*/  IMAD.WIDE R24, R4, 0x4, R242 ;  /* 0x0000000404187825 */ /* 0x008fc800078e02f2 */
[----:B--2---:R-:W-:-:S04]  /*251c0*/  IMAD.WIDE R22, R4, 0x4, R236 ;  /* 0x0000000404167825 */ /* 0x004fc800078e02ec */
[----:B-1----:R-:W-:-:S04]  /*251d0*/  IMAD.WIDE R20, R4, 0x4, R238 ;  /* 0x0000000404147825 */ /* 0x002fc800078e02ee */
[----:B------:R-:W-:Y:S01]  /*251e0*/  IMAD.WIDE R18, R4, 0x4, R240 ;  /* 0x0000000404127825 */ /* 0x000fe200078e02f0 */
[----:B------:R1:W-:Y:S03]  /*251f0*/  STL.64 [R1+0x1100], R24 ;  /* 0x0011001801007387 */ /* 0x0003e60000100a00 */
[----:B------:R-:W-:Y:S01]  /*25200*/  IMAD R4, R88, 0x29, RZ ;  /* 0x0000002958047824 */ /* 0x000fe200078e02ff */
[----:B------:R1:W-:Y:S01]  /*25210*/  LDGSTS.E [R249+0x10000], desc[UR60][R24.64], !P3 ;  /* 0x1000000018f97fae */ /* 0x0003e2000d92187c */
[----:B------:R-:W2:Y:S03]  /*25220*/  LDC R88, c[0x0][0x230] ;  /* 0x00008c00ff587b82 */ /* 0x000ea60000000800 */
[----:B------:R3:W-:Y:S04]  /*25230*/  STL.64 [R1+0x1108], R22 ;  /* 0x0011081601007387 */ /* 0x0007e80000100a00 */
[----:B------:R3:W-:Y:S01]  /*25240*/  LDGSTS.E [R249+0x14000], desc[UR60][R22.64], !P3 ;  /* 0x1400000016f97fae */ /* 0x0007e2000d92187c */
[----:B-1----:R-:W-:-:S03]  /*25250*/  IMAD.WIDE R24, R4, 0x4, R242 ;  /* 0x0000000404187825 */ /* 0x002fc600078e02f2 */
[----:B------:R1:W-:Y:S04]  /*25260*/  STL.64 [R1+0x1110], R20 ;  /* 0x0011101401007387 */ /* 0x0003e80000100a00 */
[----:B------:R1:W-:Y:S01]  /*25270*/  LDGSTS.E [R249+0x18000], desc[UR60][R20.64], !P3 ;  /* 0x1800000014f97fae */ /* 0x0003e2000d92187c */
[----:B---3--:R-:W-:-:S03]  /*25280*/  IMAD.WIDE R22, R4, 0x4, R236 ;  /* 0x0000000404167825 */ /* 0x008fc600078e02ec */
[----:B------:R3:W-:Y:S04]  /*25290*/  STL.64 [R1+0x1118], R18 ;  /* 0x0011181201007387 */ /* 0x0007e80000100a00 */
[----:B------:R3:W-:Y:S01]  /*252a0*/  LDGSTS.E [R249+0x1c000], desc[UR60][R18.64], !P3 ;  /* 0x1c00000012f97fae */ /* 0x0007e2000d92187c */
[----:B-1----:R-:W-:-:S03]  /*252b0*/  IMAD.WIDE R20, R4, 0x4, R238 ;  /* 0x0000000404147825 */ /* 0x002fc600078e02ee */
[----:B------:R1:W-:Y:S01]  /*252c0*/  LDGSTS.E [R249+0x10004], desc[UR60][R24.64], !P1 ;  /* 0x1000400018f97fae */ /* 0x0003e2000c92187c */
[----:B------:R-:W-:Y:S02]  /*252d0*/  IADD3 R5, R86, -0x2b, RZ ;  /* 0xffffffd556057810 */ /* 0x000fe40007ffe0ff */
[----:B------:R-:W2:Y:S01]  /*252e0*/  LDC R86, c[0x0][0x230] ;  /* 0x00008c00ff567b82 */ /* 0x000ea20000000800 */
[----:B------:R1:W-:Y:S01]  /*252f0*/  LDGSTS.E [R249+0x14004], desc[UR60][R22.64], !P1 ;  /* 0x1400400016f97fae */ /* 0x0003e2000c92187c */
[----:B---3--:R-:W-:-:S03]  /*25300*/  IMAD.WIDE R18, R4, 0x4, R240 ;  /* 0x0000000404127825 */ /* 0x008fc600078e02f0 */
[----:B------:R3:W-:Y:S01]  /*25310*/  LDGSTS.E [R249+0x18004], desc[UR60][R20.64], !P1 ;  /* 0x1800400014f97fae */ /* 0x0007e2000c92187c */
[----:B----4-:R-:W-:-:S03]  /*25320*/  VIADD R4, R89, 0xffffffd4 ;  /* 0xffffffd459047836 */ /* 0x010fc60000000000 */
[----:B------:R4:W-:Y:S01]  /*25330*/  LDGSTS.E [R249+0x1c004], desc[UR60][R18.64], !P1 ;  /* 0x1c00400012f97fae */ /* 0x0009e2000c92187c */
[----:B------:R-:W-:Y:S01]  /*25340*/  ISETP.GE.U32.AND P3, PT, R5, 0x7fffff56, PT ;  /* 0x7fffff560500780c */ /* 0x000fe20003f66070 */
[----:B------:R-:W2:Y:S01]  /*25350*/  LDC R89, c[0x0][0x238] ;  /* 0x00008e00ff597b82 */ /* 0x000ea20000000800 */
[----:B------:R-:W-:Y:S01]  /*25360*/  ISETP.GE.U32.AND P1, PT, R4, 0x7fffff55, PT ;  /* 0x7fffff550400780c */ /* 0x000fe20003f26070 */
[----:B------:R-:W-:-:S06]  /*25370*/  IMAD R4, R16, 0x2a, RZ ;  /* 0x0000002a10047824 */ /* 0x000fcc00078e02ff */
[----:B------:R-:W2:Y:S01]  /*25380*/  LDC R16, c[0x0][0x238] ;  /* 0x00008e00ff107b82 */ /* 0x000ea20000000800 */
[----:B------:R1:W-:Y:S04]  /*25390*/  STL.64 [R1+0x1120], R24 ;  /* 0x0011201801007387 */ /* 0x0003e80000100a00 */
[----:B------:R3:W-:Y:S04]  /*253a0*/  STL.64 [R1+0x1128], R22 ;  /* 0x0011281601007387 */ /* 0x0007e80000100a00 */
[----:B------:R4:W-:Y:S04]  /*253b0*/  STL.64 [R1+0x1130], R20 ;  /* 0x0011301401007387 */ /* 0x0009e80000100a00 */
[----:B------:R4:W-:Y:S01]  /*253c0*/  STL.64 [R1+0x1138], R18 ;  /* 0x0011381201007387 */ /* 0x0009e20000100a00 */
[----:B-1----:R-:W-:-:S04]  /*253d0*/  IMAD.WIDE R24, R4, 0x4, R242 ;  /* 0x0000000404187825 */ /* 0x002fc800078e02f2 */
[----:B---3--:R-:W-:-:S04]  /*253e0*/  IMAD.WIDE R22, R4, 0x4, R236 ;  /* 0x0000000404167825 */ /* 0x008fc800078e02ec */
[----:B----4-:R-:W-:-:S04]  /*253f0*/  IMAD.WIDE R20, R4, 0x4, R238 ;  /* 0x0000000404147825 */ /* 0x010fc800078e02ee */
[----:B------:R-:W-:Y:S01]  /*25400*/  IMAD.WIDE R18, R4, 0x4, R240 ;  /* 0x0000000404127825 */ /* 0x000fe200078e02f0 */
[----:B------:R1:W-:Y:S03]  /*25410*/  STL.64 [R1+0x1140], R24 ;  /* 0x0011401801007387 */ /* 0x0003e60000100a00 */
[----:B------:R-:W-:Y:S01]  /*25420*/  IMAD R4, R90, 0x2b, RZ ;  /* 0x0000002b5a047824 */ /* 0x000fe200078e02ff */
[----:B------:R1:W-:Y:S01]  /*25430*/  LDGSTS.E [R249+0x10008], desc[UR60][R24.64], !P3 ;  /* 0x1000800018f97fae */ /* 0x0003e2000d92187c */
[----:B------:R-:W3:Y:S03]  /*25440*/  LDC R90, c[0x0][0x230] ;  /* 0x00008c00ff5a7b82 */ /* 0x000ee60000000800 */
[----:B------:R4:W-:Y:S04]  /*25450*/  STL.64 [R1+0x1148], R22 ;  /* 0x0011481601007387 */ /* 0x0009e80000100a00 */
[----:B------:R4:W-:Y:S01]  /*25460*/  LDGSTS.E [R249+0x14008], desc[UR60][R22.64], !P3 ;  /* 0x1400800016f97fae */ /* 0x0009e2000d92187c */
[----:B-1----:R-:W-:-:S03]  /*25470*/  IMAD.WIDE R24, R4, 0x4, R242 ;  /* 0x0000000404187825 */ /* 0x002fc600078e02f2 */
[----:B------:R1:W-:Y:S04]  /*25480*/  STL.64 [R1+0x1150], R20 ;  /* 0x0011501401007387 */ /* 0x0003e80000100a00 */
[----:B------:R1:W-:Y:S01]  /*25490*/  LDGSTS.E [R249+0x18008], desc[UR60][R20.64], !P3 ;  /* 0x1800800014f97fae */ /* 0x0003e2000d92187c */
[----:B----4-:R-:W-:-:S03]  /*254a0*/  IMAD.WIDE R22, R4, 0x4, R236 ;  /* 0x0000000404167825 */ /* 0x010fc600078e02ec */
[----:B------:R4:W-:Y:S04]  /*254b0*/  STL.64 [R1+0x1158], R18 ;  /* 0x0011581201007387 */ /* 0x0009e80000100a00 */
[----:B------:R4:W-:Y:S01]  /*254c0*/  LDGSTS.E [R249+0x1c008], desc[UR60][R18.64], !P3 ;  /* 0x1c00800012f97fae */ /* 0x0009e2000d92187c */
[----:B-1----:R-:W-:-:S03]  /*254d0*/  IMAD.WIDE R20, R4, 0x4, R238 ;  /* 0x0000000404147825 */ /* 0x002fc600078e02ee */
[----:B------:R1:W-:Y:S01]  /*254e0*/  LDGSTS.E [R249+0x1000c], desc[UR60][R24.64], !P1 ;  /* 0x1000c00018f97fae */ /* 0x0003e2000c92187c */
[----:B------:R-:W-:-:S03]  /*254f0*/  VIADD R5, R87, 0xffffffb7 ;  /* 0xffffffb757057836 */ /* 0x000fc60000000000 */
[----:B------:R3:W-:Y:S01]  /*25500*/  LDGSTS.E [R249+0x1400c], desc[UR60][R22.64], !P1 ;  /* 0x1400c00016f97fae */ /* 0x0007e2000c92187c */
[----:B------:R-:W3:Y:S01]  /*25510*/  LDC R87, c[0x0][0x230] ;  /* 0x00008c00ff577b82 */ /* 0x000ee20000000800 */
[----:B----4-:R-:W-:Y:S01]  /*25520*/  IMAD.WIDE R18, R4, 0x4, R240 ;  /* 0x0000000404127825 */ /* 0x010fe200078e02f0 */
[----:B--2---:R-:W-:Y:S01]  /*25530*/  IADD3 R4, R88, -0x4a, RZ ;  /* 0xffffffb658047810 */ /* 0x004fe20007ffe0ff */
[----:B------:R2:W-:Y:S01]  /*25540*/  LDGSTS.E [R249+0x1800c], desc[UR60][R20.64], !P1 ;  /* 0x1800c00014f97fae */ /* 0x0005e2000c92187c */
[----:B------:R-:W-:-:S03]  /*25550*/  ISETP.GE.U32.AND P3, PT, R5, 0x7fffff38, PT ;  /* 0x7fffff380500780c */ /* 0x000fc60003f66070 */
[----:B------:R4:W-:Y:S01]  /*25560*/  LDGSTS.E [R249+0x1c00c], desc[UR60][R18.64], !P1 ;  /* 0x1c00c00012f97fae */ /* 0x0009e2000c92187c */
[----:B------:R-:W-:Y:S01]  /*25570*/  ISETP.GE.U32.AND P1, PT, R4, 0x7fffff37, PT ;  /* 0x7fffff370400780c */ /* 0x000fe20003f26070 */
[----:B------:R-:W-:Y:S01]  /*25580*/  IMAD R4, R16, 0x48, RZ ;  /* 0x0000004810047824 */ /* 0x000fe200078e02ff */
[----:B------:R-:W4:Y:S01]  /*25590*/  LDC R88, c[0x0][0x238] ;  /* 0x00008e00ff587b82 */ /* 0x000f220000000800 */
[----:B------:R1:W-:Y:S07]  /*255a0*/  STL.64 [R1+0x1160], R24 ;  /* 0x0011601801007387 */ /* 0x0003ee0000100a00 */
[----:B------:R-:W4:Y:S01]  /*255b0*/  LDC R16, c[0x0][0x238] ;  /* 0x00008e00ff107b82 */ /* 0x000f220000000800 */
[----:B------:R3:W-:Y:S04]  /*255c0*/  STL.64 [R1+0x1168], R22 ;  /* 0x0011681601007387 */ /* 0x0007e80000100a00 */
[----:B------:R2:W-:Y:S01]  /*255d0*/  STL.64 [R1+0x1170], R20 ;  /* 0x0011701401007387 */ /* 0x0005e20000100a00 */
[----:B-1----:R-:W-:-:S03]  /*255e0*/  IMAD.WIDE R24, R4, 0x4, R242 ;  /* 0x0000000404187825 */ /* 0x002fc600078e02f2 */
[----:B------:R4:W-:Y:S01]  /*255f0*/  STL.64 [R1+0x1178], R18 ;  /* 0x0011781201007387 */ /* 0x0009e20000100a00 */
[----:B---3--:R-:W-:-:S04]  /*25600*/  IMAD.WIDE R22, R4, 0x4, R236 ;  /* 0x0000000404167825 */ /* 0x008fc800078e02ec */
[C---:B--2---:R-:W-:Y:S01]  /*25610*/  IMAD.WIDE R20, R4.reuse, 0x4, R238 ;  /* 0x0000000404147825 */ /* 0x044fe200078e02ee */
[----:B------:R1:W-:Y:S03]  /*25620*/  LDGSTS.E [R249+0x20000], desc[UR60][R24.64], !P3 ;  /* 0x2000000018f97fae */ /* 0x0003e6000d92187c */
[----:B----4-:R-:W-:Y:S01]  /*25630*/  IMAD.WIDE R18, R4, 0x4, R240 ;  /* 0x0000000404127825 */ /* 0x010fe200078e02f0 */
[----:B------:R1:W-:Y:S03]  /*25640*/  STL.64 [R1+0x1180], R24 ;  /* 0x0011801801007387 */ /* 0x0003e60000100a00 */
[----:B------:R-:W-:Y:S01]  /*25650*/  IMAD R4, R89, 0x49, RZ ;  /* 0x0000004959047824 */ /* 0x000fe200078e02ff */
        /* <DEDUP_REMOVED lines=9> */
[----:B-1----:R-:W-:-:S03]  /*256f0*/  IMAD.WIDE R20, R4, 0x4, R238 ;  /* 0x0000000404147825 */ /* 0x002fc600078e02ee */
[----:B------:R1:W-:Y:S01]  /*25700*/  LDGSTS.E [R249+0x20004], desc[UR60][R24.64], !P1 ;  /* 0x2000400018f97fae */ /* 0x0003e2000c92187c */
[----:B------:R-:W-:-:S03]  /*25710*/  VIADD R5, R86, 0xffffffb5 ;  /* 0xffffffb556057836 */ /* 0x000fc60000000000 */
[----:B------:R4:W-:Y:S01]  /*25720*/  LDGSTS.E [R249+0x24004], desc[UR60][R22.64], !P1 ;  /* 0x2400400016f97fae */ /* 0x0009e2000c92187c */
[----:B------:R-:W3:Y:S01]  /*25730*/  LDC R86, c[0x0][0x230] ;  /* 0x00008c00ff567b82 */ /* 0x000ee20000000800 */
[----:B--2---:R-:W-:Y:S02]  /*25740*/  IMAD.WIDE R18, R4, 0x4, R240 ;  /* 0x0000000404127825 */ /* 0x004fe400078e02f0 */
[----:B------:R2:W-:Y:S02]  /*25750*/  LDGSTS.E [R249+0x28004], desc[UR60][R20.64], !P1 ;  /* 0x2800400014f97fae */ /* 0x0005e4000c92187c */
[----:B------:R-:W-:Y:S02]  /*25760*/  VIADD R4, R90, 0xffffffb4 ;  /* 0xffffffb45a047836 */ /* 0x000fe40000000000 */
[----:B------:R2:W-:Y:S01]  /*25770*/  LDGSTS.E [R249+0x2c004], desc[UR60][R18.64], !P1 ;  /* 0x2c00400012f97fae */ /* 0x0005e2000c92187c */
[----:B------:R-:W-:Y:S01]  /*25780*/  ISETP.GE.U32.AND P3, PT, R5, 0x7fffff36, PT ;  /* 0x7fffff360500780c */ /* 0x000fe20003f66070 */
[----:B------:R-:W3:Y:S01]  /*25790*/  LDC R90, c[0x0][0x238] ;  /* 0x00008e00ff5a7b82 */ /* 0x000ee20000000800 */
[----:B------:R-:W-:Y:S01]  /*257a0*/  ISETP.GE.U32.AND P1, PT, R4, 0x7fffff35, PT ;  /* 0x7fffff350400780c */ /* 0x000fe20003f26070 */
[----:B------:R-:W-:-:S06]  /*257b0*/  IMAD R4, R16, 0x4a, RZ ;  /* 0x0000004a10047824 */ /* 0x000fcc00078e02ff */
[----:B------:R-:W3:Y:S01]  /*257c0*/  LDC R16, c[0x0][0x238] ;  /* 0x00008e00ff107b82 */ /* 0x000ee20000000800 */
[----:B------:R1:W-:Y:S04]  /*257d0*/  STL.64 [R1+0x11a0], R24 ;  /* 0x0011a01801007387 */ /* 0x0003e80000100a00 */
[----:B------:R4:W-:Y:S04]  /*257e0*/  STL.64 [R1+0x11a8], R22 ;  /* 0x0011a81601007387 */ /* 0x0009e80000100a00 */
[----:B------:R2:W-:Y:S04]  /*257f0*/  STL.64 [R1+0x11b0], R20 ;  /* 0x0011b01401007387 */ /* 0x0005e80000100a00 */
[----:B------:R2:W-:Y:S01]  /*25800*/  STL.64 [R1+0x11b8], R18 ;  /* 0x0011b81201007387 */ /* 0x0005e20000100a00 */
[----:B-1----:R-:W-:-:S04]  /*25810*/  IMAD.WIDE R24, R4, 0x4, R242 ;  /* 0x0000000404187825 */ /* 0x002fc800078e02f2 */
[----:B----4-:R-:W-:-:S04]  /*25820*/  IMAD.WIDE R22, R4, 0x4, R236 ;  /* 0x0000000404167825 */ /* 0x010fc800078e02ec */
[----:B--2---:R-:W-:-:S04]  /*25830*/  IMAD.WIDE R20, R4, 0x4, R238 ;  /* 0x0000000404147825 */ /* 0x004fc800078e02ee */
        /* <DEDUP_REMOVED lines=15> */
[----:B------:R-:W-:Y:S02]  /*25930*/  IADD3 R5, R87, -0x69, RZ ;  /* 0xffffff9757057810 */ /* 0x000fe40007ffe0ff */
[----:B------:R-:W2:Y:S01]  /*25940*/  LDC R87, c[0x0][0x230] ;  /* 0x00008c00ff577b82 */ /* 0x000ea20000000800 */
[----:B------:R1:W-:Y:S01]  /*25950*/  LDGSTS.E [R249+0x2400c], desc[UR60][R22.64], !P1 ;  /* 0x2400c00016f97fae */ /* 0x0003e2000c92187c */
[----:B----4-:R-:W-:-:S03]  /*25960*/  IMAD.WIDE R18, R4, 0x4, R240 ;  /* 0x0000000404127825 */ /* 0x010fc600078e02f0 */
[----:B------:R4:W-:Y:S01]  /*25970*/  LDGSTS.E [R249+0x2800c], desc[UR60][R20.64], !P1 ;  /* 0x2800c00014f97fae */ /* 0x0009e2000c92187c */
[----:B---3--:R-:W-:-:S03]  /*25980*/  VIADD R4, R89, 0xffffff96 ;  /* 0xffffff9659047836 */ /* 0x008fc60000000000 */
        /* <DEDUP_REMOVED lines=11> */
[----:B----4-:R-:W-:-:S04]  /*25a40*/  IMAD.WIDE R22, R4, 0x4, R236 ;  /* 0x0000000404167825 */ /* 0x010fc800078e02ec */
[----:B---3--:R-:W-:-:S04]  /*25a50*/  IMAD.WIDE R20, R4, 0x4, R238 ;  /* 0x0000000404147825 */ /* 0x008fc800078e02ee */
[----:B------:R-:W-:Y:S01]  /*25a60*/  IMAD.WIDE R18, R4, 0x4, R240 ;  /* 0x0000000404127825 */ /* 0x000fe200078e02f0 */
[----:B------:R1:W-:Y:S03]  /*25a70*/  STL.64 [R1+0x1200], R24 ;  /* 0x0012001801007387 */ /* 0x0003e60000100a00 */
[----:B------:R-:W-:Y:S01]  /*25a80*/  IMAD R4, R90, 0x69, RZ ;  /* 0x000000695a047824 */ /* 0x000fe200078e02ff */
[----:B------:R1:W-:Y:S01]  /*25a90*/  LDGSTS.E [R249+0x30000], desc[UR60][R24.64], !P3 ;  /* 0x3000000018f97fae */ /* 0x0003e2000d92187c */
[----:B------:R-:W-:Y:S01]  /*25aa0*/  VIADD R5, R86, 0xffffff95 ;  /* 0xffffff9556057836 */ /* 0x000fe20000000000 */
[----:B------:R-:W3:Y:S02]  /*25ab0*/  LDC R90, c[0x0][0x238] ;  /* 0x00008e00ff5a7b82 */ /* 0x000ee40000000800 */
[----:B------:R4:W-:Y:S04]  /*25ac0*/  STL.64 [R1+0x1208], R22 ;  /* 0x0012081601007387 */ /* 0x0009e80000100a00 */
[----:B------:R4:W-:Y:S02]  /*25ad0*/  LDGSTS.E [R249+0x34000], desc[UR60][R22.64], !P3 ;  /* 0x3400000016f97fae */ /* 0x0009e4000d92187c */
[----:B------:R-:W3:Y:S01]  /*25ae0*/  LDC R86, c[0x0][0x230] ;  /* 0x00008c00ff567b82 */ /* 0x000ee20000000800 */
[C---:B-1----:R-:W-:Y:S01]  /*25af0*/  IMAD.WIDE R24, R4.reuse, 0x4, R242 ;  /* 0x0000000404187825 */ /* 0x042fe200078e02f2 */
[----:B------:R1:W-:Y:S04]  /*25b00*/  STL.64 [R1+0x1210], R20 ;  /* 0x0012101401007387 */ /* 0x0003e80000100a00 */
[----:B------:R1:W-:Y:S01]  /*25b10*/  LDGSTS.E [R249+0x38000], desc[UR60][R20.64], !P3 ;  /* 0x3800000014f97fae */ /* 0x0003e2000d92187c */
[----:B----4-:R-:W-:-:S03]  /*25b20*/  IMAD.WIDE R22, R4, 0x4, R236 ;  /* 0x0000000404167825 */ /* 0x010fc600078e02ec */
[----:B------:R4:W-:Y:S04]  /*25b30*/  STL.64 [R1+0x1218], R18 ;  /* 0x0012181201007387 */ /* 0x0009e80000100a00 */
[----:B------:R4:W-:Y:S01]  /*25b40*/  LDGSTS.E [R249+0x3c000], desc[UR60][R18.64], !P3 ;  /* 0x3c00000012f97fae */ /* 0x0009e2000d92187c */
[----:B-1----:R-:W-:-:S03]  /*25b50*/  IMAD.WIDE R20, R4, 0x4, R238 ;  /* 0x0000000404147825 */ /* 0x002fc600078e02ee */
[----:B------:R1:W-:Y:S04]  /*25b60*/  LDGSTS.E [R249+0x30004], desc[UR60][R24.64], !P1 ;  /* 0x3000400018f97fae */ /* 0x0003e8000c92187c */
[----:B------:R1:W-:Y:S01]  /*25b70*/  LDGSTS.E [R249+0x34004], desc[UR60][R22.64], !P1 ;  /* 0x3400400016f97fae */ /* 0x0003e2000c92187c */
[----:B----4-:R-:W-:Y:S01]  /*25b80*/  IMAD.WIDE R18, R4, 0x4, R240 ;  /* 0x0000000404127825 */ /* 0x010fe200078e02f0 */
[----:B--2---:R-:W-:Y:S02]  /*25b90*/  IADD3 R4, R88, -0x6c, RZ ;  /* 0xffffff9458047810 */ /* 0x004fe40007ffe0ff */
[----:B------:R2:W-:Y:S01]  /*25ba0*/  LDGSTS.E [R249+0x38004], desc[UR60][R20.64], !P1 ;  /* 0x3800400014f97fae */ /* 0x0005e2000c92187c */
[----:B------:R-:W-:Y:S01]  /*25bb0*/  ISETP.GE.U32.AND P3, PT, R5, 0x7fffff16, PT ;  /* 0x7fffff160500780c */ /* 0x000fe20003f66070 */
[----:B------:R-:W4:Y:S02]  /*25bc0*/  LDC R88, c[0x0][0x230] ;  /* 0x00008c00ff587b82 */ /* 0x000f240000000800 */
[----:B------:R3:W-:Y:S01]  /*25bd0*/  LDGSTS.E [R249+0x3c004], desc[UR60][R18.64], !P1 ;  /* 0x3c00400012f97fae */ /* 0x0007e2000c92187c */
[----:B------:R-:W-:Y:S01]  /*25be0*/  ISETP.GE.U32.AND P1, PT, R4, 0x7fffff15, PT ;  /* 0x7fffff150400780c */ /* 0x000fe20003f26070 */
[----:B------:R-:W-:-:S04]  /*25bf0*/  IMAD R4, R16, 0x6a, RZ ;  /* 0x0000006a10047824 */ /* 0x000fc800078e02ff */
[----:B------:R-:W4:Y:S01]  /*25c00*/  LDC R16, c[0x0][0x238] ;  /* 0x00008e00ff107b82 */ /* 0x000f220000000800 */
[----:B------:R1:W-:Y:S04]  /*25c10*/  STL.64 [R1+0x1220], R24 ;  /* 0x0012201801007387 */ /* 0x0003e80000100a00 */
[----:B------:R2:W-:Y:S04]  /*25c20*/  STL.64 [R1+0x1228], R22 ;  /* 0x0012281601007387 */ /* 0x0005e80000100a00 */
[----:B------:R3:W-:Y:S04]  /*25c30*/  STL.64 [R1+0x1230], R20 ;  /* 0x0012301401007387 */ /* 0x0007e80000100a00 */
[----:B------:R3:W-:Y:S01]  /*25c40*/  STL.64 [R1+0x1238], R18 ;  /* 0x0012381201007387 */ /* 0x0007e20000100a00 */
[----:B-1----:R-:W-:-:S04]  /*25c50*/  IMAD.WIDE R24, R4, 0x4, R242 ;  /* 0x0000000404187825 */ /* 0x002fc800078e02f2 */
[----:B--2---:R-:W-:-:S04]  /*25c60*/  IMAD.WIDE R22, R4, 0x4, R236 ;  /* 0x0000000404167825 */ /* 0x004fc800078e02ec */
[----:B---3--:R-:W-:-:S04]  /*25c70*/  IMAD.WIDE R20, R4, 0x4, R238 ;  /* 0x0000000404147825 */ /* 0x008fc800078e02ee */
[----:B------:R-:W-:Y:S01]  /*25c80*/  IMAD.WIDE R18, R4, 0x4, R240 ;  /* 0x0000000404127825 */ /* 0x000fe200078e02f0 */
[----:B------:R1:W-:Y:S03]  /*25c90*/  STL.64 [R1+0x1240], R24 ;  /* 0x0012401801007387 */ /* 0x0003e60000100a00 */
[----:B------:R-:W-:Y:S01]  /*25ca0*/  IMAD R4, R89, 0x6b, RZ ;  /* 0x0000006b59047824 */ /* 0x000fe200078e02ff */
[----:B------:R1:W-:Y:S01]  /*25cb0*/  LDGSTS.E [R249+0x30008], desc[UR60][R24.64], !P3 ;  /* 0x3000800018f97fae */ /* 0x0003e2000d92187c */
[----:B------:R-:W-:Y:S01]  /*25cc0*/  VIADD R5, R87, 0xfffffff2 ;  /* 0xfffffff257057836 */ /* 0x000fe20000000000 */
[----:B------:R-:W2:Y:S02]  /*25cd0*/  LDC R89, c[0x0][0x238] ;  /* 0x00008e00ff597b82 */ /* 0x000ea40000000800 */
[----:B------:R3:W-:Y:S04]  /*25ce0*/  STL.64 [R1+0x1248], R22 ;  /* 0x0012481601007387 */ /* 0x0007e80000100a00 */
[----:B------:R3:W-:Y:S02]  /*25cf0*/  LDGSTS.E [R249+0x34008], desc[UR60][R22.64], !P3 ;  /* 0x3400800016f97fae */ /* 0x0007e4000d92187c */
[----:B------:R-:W2:Y:S01]  /*25d00*/  LDC R87, c[0x0][0x230] ;  /* 0x00008c00ff577b82 */ /* 0x000ea20000000800 */
[C---:B-1----:R-:W-:Y:S01]  /*25d10*/  IMAD.WIDE R24, R4.reuse, 0x4, R242 ;  /* 0x0000000404187825 */ /* 0x042fe200078e02f2 */
[----:B------:R1:W-:Y:S04]  /*25d20*/  STL.64 [R1+0x1250], R20 ;  /* 0x0012501401007387 */ /* 0x0003e80000100a00 */
[----:B------:R1:W-:Y:S01]  /*25d30*/  LDGSTS.E [R249+0x38008], desc[UR60][R20.64], !P3 ;  /* 0x3800800014f97fae */ /* 0x0003e2000d92187c */
[----:B---3--:R-:W-:-:S03]  /*25d40*/  IMAD.WIDE R22, R4, 0x4, R236 ;  /* 0x0000000404167825 */ /* 0x008fc600078e02ec */
[----:B------:R3:W-:Y:S04]  /*25d50*/  STL.64 [R1+0x1258], R18 ;  /* 0x0012581201007387 */ /* 0x0007e80000100a00 */
[----:B------:R3:W-:Y:S01]  /*25d60*/  LDGSTS.E [R249+0x3c008], desc[UR60][R18.64], !P3 ;  /* 0x3c00800012f97fae */ /* 0x0007e2000d92187c */
[----:B-1----:R-:W-:-:S03]  /*25d70*/  IMAD.WIDE R20, R4, 0x4, R238 ;  /* 0x0000000404147825 */ /* 0x002fc600078e02ee */
[----:B------:R1:W-:Y:S04]  /*25d80*/  LDGSTS.E [R249+0x3000c], desc[UR60][R24.64], !P1 ;  /* 0x3000c00018f97fae */ /* 0x0003e8000c92187c */
[----:B------:R1:W-:Y:S01]  /*25d90*/  LDGSTS.E [R249+0x3400c], desc[UR60][R22.64], !P1 ;  /* 0x3400c00016f97fae */ /* 0x0003e2000c92187c */
[----:B---3--:R-:W-:-:S03]  /*25da0*/  IMAD.WIDE R18, R4, 0x4, R240 ;  /* 0x0000000404127825 */ /* 0x008fc600078e02f0 */
[----:B------:R3:W-:Y:S01]  /*25db0*/  LDGSTS.E [R249+0x3800c], desc[UR60][R20.64], !P1 ;  /* 0x3800c00014f97fae */ /* 0x0007e2000c92187c */
[----:B------:R-:W-:-:S03]  /*25dc0*/  VIADD R4, R86, 0xfffffff3 ;  /* 0xfffffff356047836 */ /* 0x000fc60000000000 */
[----:B------:R2:W-:Y:S01]  /*25dd0*/  LDGSTS.E [R249+0x3c00c], desc[UR60][R18.64], !P1 ;  /* 0x3c00c00012f97fae */ /* 0x0005e2000c92187c */
[----:B------:R-:W-:Y:S01]  /*25de0*/  ISETP.GE.U32.AND P3, PT, R5, 0x7fffff73, PT ;  /* 0x7fffff730500780c */ /* 0x000fe20003f66070 */
[----:B------:R-:W2:Y:S01]  /*25df0*/  LDC R86, c[0x0][0x230] ;  /* 0x00008c00ff567b82 */ /* 0x000ea20000000800 */
[----:B------:R-:W-:Y:S01]  /*25e00*/  ISETP.GE.U32.AND P1, PT, R4, 0x7fffff74, PT ;  /* 0x7fffff740400780c */ /* 0x000fe20003f26070 */
[----:B----4-:R-:W-:-:S06]  /*25e10*/  IMAD R4, R16, 0xc, RZ ;  /* 0x0000000c10047824 */ /* 0x010fcc00078e02ff */
[----:B------:R-:W4:Y:S01]  /*25e20*/  LDC R16, c[0x0][0x238] ;  /* 0x00008e00ff107b82 */ /* 0x000f220000000800 */
[----:B------:R1:W-:Y:S04]  /*25e30*/  STL.64 [R1+0x1260], R24 ;  /* 0x0012601801007387 */ /* 0x0003e80000100a00 */
[----:B------:R3:W-:Y:S04]  /*25e40*/  STL.64 [R1+0x1268], R22 ;  /* 0x0012681601007387 */ /* 0x0007e80000100a00 */
[----:B------:R3:W-:Y:S04]  /*25e50*/  STL.64 [R1+0x1270], R20 ;  /* 0x0012701401007387 */ /* 0x0007e80000100a00 */
[----:B------:R2:W-:Y:S01]  /*25e60*/  STL.64 [R1+0x1278], R18 ;  /* 0x0012781201007387 */ /* 0x0005e20000100a00 */
[----:B-1----:R-:W-:-:S04]  /*25e70*/  IMAD.WIDE R24, R4, 0x4, R242 ;  /* 0x0000000404187825 */ /* 0x002fc800078e02f2 */
[----:B---3--:R-:W-:-:S04]  /*25e80*/  IMAD.WIDE R22, R4, 0x4, R236 ;  /* 0x0000000404167825 */ /* 0x008fc800078e02ec */
[----:B------:R-:W-:-:S04]  /*25e90*/  IMAD.WIDE R20, R4, 0x4, R238 ;  /* 0x0000000404147825 */ /* 0x000fc800078e02ee */
[----:B--2---:R-:W-:Y:S01]  /*25ea0*/  IMAD.WIDE R18, R4, 0x4, R240 ;  /* 0x0000000404127825 */ /* 0x004fe200078e02f0 */
[----:B------:R1:W-:Y:S03]  /*25eb0*/  STL.64 [R1+0x1280], R24 ;  /* 0x0012801801007387 */ /* 0x0003e60000100a00 */
[----:B------:R-:W-:Y:S01]  /*25ec0*/  IMAD R4, R90, 0xd, RZ ;  /* 0x0000000d5a047824 */ /* 0x000fe200078e02ff */
[----:B------:R1:W-:Y:S01]  /*25ed0*/  LDGSTS.E [R248], desc[UR60][R24.64], !P1 ;  /* 0x0000000018f87fae */ /* 0x0003e2000c92187c */
[----:B------:R-:W-:Y:S01]  /*25ee0*/  IADD3 R5, R88, -0xf, RZ ;  /* 0xfffffff158057810 */ /* 0x000fe20007ffe0ff */
        /* <DEDUP_REMOVED lines=81> */
[----:B--2---:R-:W-:Y:S01]  /*26400*/  IMAD.WIDE R18, R4, 0x4, R240 ;  /* 0x0000000404127825 */ /* 0x004fe200078e02f0 */
[----:B------:R-:W-:Y:S01]  /*26410*/  IADD3 R4, R89, -0x30, RZ ;  /* 0xffffffd059047810 */ /* 0x000fe20007ffe0ff */
[----:B------:R2:W-:Y:S01]  /*26420*/  LDGSTS.E [R248+0x18004], desc[UR60][R20.64], !P3 ;  /* 0x1800400014f87fae */ /* 0x0005e2000d92187c */
[----:B------:R-:W-:-:S03]  /*26430*/  ISETP.GE.U32.AND P1, PT, R5, 0x7fffff52, PT ;  /* 0x7fffff520500780c */ /* 0x000fc60003f26070 */
[----:B------:R2:W-:Y:S01]  /*26440*/  LDGSTS.E [R248+0x1c004], desc[UR60][R18.64], !P3 ;  /* 0x1c00400012f87fae */ /* 0x0005e2000d92187c */
[----:B------:R-:W-:Y:S01]  /*26450*/  ISETP.GE.U32.AND P3, PT, R4, 0x7fffff51, PT ;  /* 0x7fffff510400780c */ /* 0x000fe20003f66070 */
[----:B----4-:R-:W-:Y:S01]  /*26460*/  IMAD R4, R16, 0x2e, RZ ;  /* 0x0000002e10047824 */ /* 0x010fe200078e02ff */
        /* <DEDUP_REMOVED lines=10> */
[----:B-1----:R-:W-:Y:S01]  /*26510*/  IMAD.WIDE R18, R4, 0x4, R240 ;  /* 0x0000000404127825 */ /* 0x002fe200078e02f0 */
[----:B------:R2:W-:Y:S03]  /*26520*/  STL.64 [R1+0x1340], R24 ;  /* 0x0013401801007387 */ /* 0x0005e60000100a00 */
[----:B------:R-:W-:Y:S01]  /*26530*/  IMAD R4, R88, 0x2f, RZ ;  /* 0x0000002f58047824 */ /* 0x000fe200078e02ff */
        /* <DEDUP_REMOVED lines=9> */
[----:B--2---:R-:W-:-:S03]  /*265d0*/  IMAD.WIDE R20, R4, 0x4, R238 ;  /* 0x0000000404147825 */ /* 0x004fc600078e02ee */
[----:B------:R2:W-:Y:S01]  /*265e0*/  LDGSTS.E [R248+0x1000c], desc[UR60][R24.64], !P3 ;  /* 0x1000c00018f87fae */ /* 0x0005e2000d92187c */
[----:B------:R-:W-:-:S03]  /*265f0*/  VIADD R5, R86, 0xffffffb3 ;  /* 0xffffffb356057836 */ /* 0x000fc60000000000 */
[----:B------:R3:W-:Y:S01]  /*26600*/  LDGSTS.E [R248+0x1400c], desc[UR60][R22.64], !P3 ;  /* 0x1400c00016f87fae */ /* 0x0007e2000d92187c */
[----:B------:R-:W3:Y:S01]  /*26610*/  LDC R86, c[0x0][0x230] ;  /* 0x00008c00ff567b82 */ /* 0x000ee20000000800 */
[----:B-1----:R-:W-:Y:S02]  /*26620*/  IMAD.WIDE R18, R4, 0x4, R240 ;  /* 0x0000000404127825 */ /* 0x002fe400078e02f0 */
[----:B------:R1:W-:Y:S02]  /*26630*/  LDGSTS.E [R248+0x1800c], desc[UR60][R20.64], !P3 ;  /* 0x1800c00014f87fae */ /* 0x0003e4000d92187c */
[----:B------:R-:W-:Y:S02]  /*26640*/  VIADD R4, R90, 0xffffffb2 ;  /* 0xffffffb25a047836 */ /* 0x000fe40000000000 */
[----:B------:R1:W-:Y:S01]  /*26650*/  LDGSTS.E [R248+0x1c00c], desc[UR60][R18.64], !P3 ;  /* 0x1c00c00012f87fae */ /* 0x0003e2000d92187c */
[----:B------:R-:W-:Y:S01]  /*26660*/  ISETP.GE.U32.AND P1, PT, R5, 0x7fffff34, PT ;  /* 0x7fffff340500780c */ /* 0x000fe20003f26070 */
[----:B------:R-:W1:Y:S01]  /*26670*/  LDC R90, c[0x0][0x238] ;  /* 0x00008e00ff5a7b82 */ /* 0x000e620000000800 */
[----:B------:R-:W-:Y:S01]  /*26680*/  ISETP.GE.U32.AND P3, PT, R4, 0x7fffff33, PT ;  /* 0x7fffff330400780c */ /* 0x000fe20003f66070 */
[----:B----4-:R-:W-:-:S06]  /*26690*/  IMAD R4, R16, 0x4c, RZ ;  /* 0x0000004c10047824 */ /* 0x010fcc00078e02ff */
[----:B------:R-:W4:Y:S01]  /*266a0*/  LDC R16, c[0x0][0x238] ;  /* 0x00008e00ff107b82 */ /* 0x000f220000000800 */
[----:B------:R2:W-:Y:S04]  /*266b0*/  STL.64 [R1+0x1360], R24 ;  /* 0x0013601801007387 */ /* 0x0005e80000100a00 */
[----:B------:R3:W-:Y:S04]  /*266c0*/  STL.64 [R1+0x1368], R22 ;  /* 0x0013681601007387 */ /* 0x0007e80000100a00 */
[----:B------:R1:W-:Y:S04]  /*266d0*/  STL.64 [R1+0x1370], R20 ;  /* 0x0013701401007387 */ /* 0x0003e80000100a00 */
[----:B------:R1:W-:Y:S01]  /*266e0*/  STL.64 [R1+0x1378], R18 ;  /* 0x0013781201007387 */ /* 0x0003e20000100a00 */
[----:B--2---:R-:W-:-:S04]  /*266f0*/  IMAD.WIDE R24, R4, 0x4, R242 ;  /* 0x0000000404187825 */ /* 0x004fc800078e02f2 */
[----:B---3--:R-:W-:-:S04]  /*26700*/  IMAD.WIDE R22, R4, 0x4, R236 ;  /* 0x0000000404167825 */ /* 0x008fc800078e02ec */
        /* <DEDUP_REMOVED lines=74> */
[----:B------:R-:W-:Y:S01]  /*26bb0*/  VIADD R5, R87, 0xffffff91 ;  /* 0xffffff9157057836 */ /* 0x000fe20000000000 */
[----:B------:R-:W3:Y:S02]  /*26bc0*/  LDC R88, c[0x0][0x230] ;  /* 0x00008c00ff587b82 */ /* 0x000ee40000000800 */
[----:B------:R1:W-:Y:S01]  /*26bd0*/  LDGSTS.E [R248+0x34000], desc[UR60][R22.64], !P1 ;  /* 0x3400000016f87fae */ /* 0x0003e2000c92187c */
[----:B--2---:R-:W-:-:S03]  /*26be0*/  IMAD.WIDE R24, R4, 0x4, R242 ;  /* 0x0000000404187825 */ /* 0x004fc600078e02f2 */
[----:B------:R2:W-:Y:S02]  /*26bf0*/  STL.64 [R1+0x1410], R20 ;  /* 0x0014101401007387 */ /* 0x0005e40000100a00 */
[----:B------:R-:W3:Y:S02]  /*26c00*/  LDC R87, c[0x0][0x230] ;  /* 0x00008c00ff577b82 */ /* 0x000ee40000000800 */
[----:B------:R2:W-:Y:S01]  /*26c10*/  LDGSTS.E [R248+0x38000], desc[UR60][R20.64], !P1 ;  /* 0x3800000014f87fae */ /* 0x0005e2000c92187c */
[----:B-1----:R-:W-:-:S03]  /*26c20*/  IMAD.WIDE R22, R4, 0x4, R236 ;  /* 0x0000000404167825 */ /* 0x002fc600078e02ec */
[----:B------:R1:W-:Y:S04]  /*26c30*/  STL.64 [R1+0x1418], R18 ;  /* 0x0014181201007387 */ /* 0x0003e80000100a00 */
[----:B------:R1:W-:Y:S01]  /*26c40*/  LDGSTS.E [R248+0x3c000], desc[UR60][R18.64], !P1 ;  /* 0x3c00000012f87fae */ /* 0x0003e2000c92187c */
[----:B--2---:R-:W-:-:S03]  /*26c50*/  IMAD.WIDE R20, R4, 0x4, R238 ;  /* 0x0000000404147825 */ /* 0x004fc600078e02ee */
[----:B------:R2:W-:Y:S04]  /*26c60*/  LDGSTS.E [R248+0x30004], desc[UR60][R24.64], !P3 ;  /* 0x3000400018f87fae */ /* 0x0005e8000d92187c */
[----:B------:R2:W-:Y:S01]  /*26c70*/  LDGSTS.E [R248+0x34004], desc[UR60][R22.64], !P3 ;  /* 0x3400400016f87fae */ /* 0x0005e2000d92187c */
[----:B-1----:R-:W-:-:S03]  /*26c80*/  IMAD.WIDE R18, R4, 0x4, R240 ;  /* 0x0000000404127825 */ /* 0x002fc600078e02f0 */
[----:B------:R1:W-:Y:S01]  /*26c90*/  LDGSTS.E [R248+0x38004], desc[UR60][R20.64], !P3 ;  /* 0x3800400014f87fae */ /* 0x0003e2000d92187c */
[----:B------:R-:W-:-:S03]  /*26ca0*/  VIADD R4, R90, 0xffffff90 ;  /* 0xffffff905a047836 */ /* 0x000fc60000000000 */
[----:B------:R1:W-:Y:S01]  /*26cb0*/  LDGSTS.E [R248+0x3c004], desc[UR60][R18.64], !P3 ;  /* 0x3c00400012f87fae */ /* 0x0003e2000d92187c */
[----:B------:R-:W-:Y:S01]  /*26cc0*/  ISETP.GE.U32.AND P1, PT, R5, 0x7fffff12, PT ;  /* 0x7fffff120500780c */ /* 0x000fe20003f26070 */
[----:B------:R-:W3:Y:S01]  /*26cd0*/  LDC R90, c[0x0][0x238] ;  /* 0x00008e00ff5a7b82 */ /* 0x000ee20000000800 */
        /* <DEDUP_REMOVED lines=8> */
[----:B-1----:R-:W-:-:S04]  /*26d60*/  IMAD.WIDE R22, R4, 0x4, R236 ;  /* 0x0000000404167825 */ /* 0x002fc800078e02ec */
[----:B------:R-:W-:-:S04]  /*26d70*/  IMAD.WIDE R20, R4, 0x4, R238 ;  /* 0x0000000404147825 */ /* 0x000fc800078e02ee */
        /* <DEDUP_REMOVED lines=16> */
[----:B---3--:R-:W-:Y:S01]  /*26e80*/  IMAD.WIDE R18, R4, 0x4, R240 ;  /* 0x0000000404127825 */ /* 0x008fe200078e02f0 */
[----:B------:R-:W-:Y:S02]  /*26e90*/  IADD3 R4, R87, -0x11, RZ ;  /* 0xffffffef57047810 */ /* 0x000fe40007ffe0ff */
[----:B------:R3:W-:Y:S01]  /*26ea0*/  LDGSTS.E [R248+0x3800c], desc[UR60][R20.64], !P3 ;  /* 0x3800c00014f87fae */ /* 0x0007e2000d92187c */
[----:B------:R-:W-:Y:S01]  /*26eb0*/  IADD3 R5, R86, -0x12, RZ ;  /* 0xffffffee56057810 */ /* 0x000fe20007ffe0ff */
[----:B------:R-:W3:Y:S02]  /*26ec0*/  LDC R87, c[0x0][0x238] ;  /* 0x00008e00ff577b82 */ /* 0x000ee40000000800 */
[----:B------:R3:W-:Y:S01]  /*26ed0*/  LDGSTS.E [R248+0x3c00c], desc[UR60][R18.64], !P3 ;  /* 0x3c00c00012f87fae */ /* 0x0007e2000d92187c */
[----:B------:R-:W-:Y:S01]  /*26ee0*/  ISETP.GE.U32.AND P3, PT, R4, 0x7fffff70, PT ;  /* 0x7fffff700400780c */ /* 0x000fe20003f66070 */
[----:B----4-:R-:W-:Y:S01]  /*26ef0*/  IMAD.SHL.U32 R4, R16, 0x10, RZ ;  /* 0x0000001010047824 */ /* 0x010fe200078e00ff */
[----:B------:R-:W-:-:S03]  /*26f00*/  LOP3.LUT R247, R3, 0x40, RZ, 0x3c, !PT ;  /* 0x0000004003f77812 */ /* 0x000fc600078e3cff */
[----:B------:R-:W4:Y:S01]  /*26f10*/  LDC R16, c[0x0][0x238] ;  /* 0x00008e00ff107b82 */ /* 0x000f220000000800 */
[----:B------:R1:W-:Y:S01]  /*26f20*/  STL.64 [R1+0x1460], R24 ;  /* 0x0014601801007387 */ /* 0x0003e20000100a00 */
[----:B------:R-:W-:Y:S01]  /*26f30*/  ISETP.GE.U32.AND P1, PT, R5, 0x7fffff6f, PT ;  /* 0x7fffff6f0500780c */ /* 0x000fe20003f26070 */
[----:B------:R-:W-:Y:S02]  /*26f40*/  IMAD.IADD R247, R7, 0x1, R247 ;  /* 0x0000000107f77824 */ /* 0x000fe400078e02f7 */
[----:B------:R2:W-:Y:S03]  /*26f50*/  STL.64 [R1+0x1468], R22 ;  /* 0x0014681601007387 */ /* 0x0005e60000100a00 */
[----:B------:R-:W4:Y:S01]  /*26f60*/  LDC R86, c[0x0][0x230] ;  /* 0x00008c00ff567b82 */ /* 0x000f220000000800 */
        /* <DEDUP_REMOVED lines=8> */
[----:B------:R1:W-:Y:S01]  /*26ff0*/  LDGSTS.E [R247], desc[UR60][R24.64], !P3 ;  /* 0x0000000018f77fae */ /* 0x0003e2000d92187c */
        /* <DEDUP_REMOVED lines=34> */
[----:B------:R-:W-:Y:S01]  /*27220*/  IADD3 R5, R86, -0x31, RZ ;  /* 0xffffffcf56057810 */ /* 0x000fe20007ffe0ff */
[----:B------:R-:W3:Y:S02]  /*27230*/  LDC R87, c[0x0][0x238] ;  /* 0x00008e00ff577b82 */ /* 0x000ee40000000800 */
[----:B------:R2:W-:Y:S04]  /*27240*/  STL.64 [R1+0x14c8], R22 ;  /* 0x0014c81601007387 */ /* 0x0005e80000100a00 */
[----:B------:R2:W-:Y:S02]  /*27250*/  LDGSTS.E [R247+0x4008], desc[UR60][R22.64], !P3 ;  /* 0x0400800016f77fae */ /* 0x0005e4000d92187c */
[----:B------:R-:W3:Y:S01]  /*27260*/  LDC R86, c[0x0][0x230] ;  /* 0x00008c00ff567b82 */ /* 0x000ee20000000800 */
[C---:B-1----:R-:W-:Y:S01]  /*27270*/  IMAD.WIDE R24, R4.reuse, 0x4, R242 ;  /* 0x0000000404187825 */ /* 0x042fe200078e02f2 */
[----:B------:R1:W-:Y:S04]  /*27280*/  STL.64 [R1+0x14d0], R20 ;  /* 0x0014d01401007387 */ /* 0x0003e80000100a00 */
[----:B------:R1:W-:Y:S01]  /*27290*/  LDGSTS.E [R247+0x8008], desc[UR60][R20.64], !P3 ;  /* 0x0800800014f77fae */ /* 0x0003e2000d92187c */
[----:B--2---:R-:W-:-:S03]  /*272a0*/  IMAD.WIDE R22, R4, 0x4, R236 ;  /* 0x0000000404167825 */ /* 0x004fc600078e02ec */
[----:B------:R2:W-:Y:S04]  /*272b0*/  STL.64 [R1+0x14d8], R18 ;  /* 0x0014d81201007387 */ /* 0x0005e80000100a00 */
[----:B------:R2:W-:Y:S01]  /*272c0*/  LDGSTS.E [R247+0xc008], desc[UR60][R18.64], !P3 ;  /* 0x0c00800012f77fae */ /* 0x0005e2000d92187c */
[----:B-1----:R-:W-:-:S03]  /*272d0*/  IMAD.WIDE R20, R4, 0x4, R238 ;  /* 0x0000000404147825 */ /* 0x002fc600078e02ee */
[----:B------:R1:W-:Y:S01]  /*272e0*/  LDGSTS.E [R247+0xc], desc[UR60][R24.64], !P1 ;  /* 0x0000c00018f77fae */ /* 0x0003e2000c92187c */
[----:B------:R-:W-:-:S03]  /*272f0*/  ISETP.GE.U32.AND P3, PT, R5, 0x7fffff50, PT ;  /* 0x7fffff500500780c */ /* 0x000fc60003f66070 */
[----:B------:R1:W-:Y:S01]  /*27300*/  LDGSTS.E [R247+0x400c], desc[UR60][R22.64], !P1 ;  /* 0x0400c00016f77fae */ /* 0x0003e2000c92187c */
[----:B--2---:R-:W-:-:S03]  /*27310*/  IMAD.WIDE R18, R4, 0x4, R240 ;  /* 0x0000000404127825 */ /* 0x004fc600078e02f0 */
[----:B------:R2:W-:Y:S01]  /*27320*/  LDGSTS.E [R247+0x800c], desc[UR60][R20.64], !P1 ;  /* 0x0800c00014f77fae */ /* 0x0005e2000c92187c */
[----:B------:R-:W-:-:S03]  /*27330*/  VIADD R4, R90, 0xffffffce ;  /* 0xffffffce5a047836 */ /* 0x000fc60000000000 */
[----:B------:R3:W-:Y:S01]  /*27340*/  LDGSTS.E [R247+0xc00c], desc[UR60][R18.64], !P1 ;  /* 0x0c00c00012f77fae */ /* 0x0007e2000c92187c */
[----:B------:R-:W3:Y:S01]  /*27350*/  LDC R90, c[0x0][0x238] ;  /* 0x00008e00ff5a7b82 */ /* 0x000ee20000000800 */
[----:B------:R-:W-:Y:S01]  /*27360*/  ISETP.GE.U32.AND P1, PT, R4, 0x7fffff4f, PT ;  /* 0x7fffff4f0400780c */ /* 0x000fe20003f26070 */
[----:B----4-:R-:W-:Y:S01]  /*27370*/  IMAD R4, R16, 0x30, RZ ;  /* 0x0000003010047824 */ /* 0x010fe200078e02ff */
[----:B------:R1:W-:Y:S05]  /*27380*/  STL.64 [R1+0x14e0], R24 ;  /* 0x0014e01801007387 */ /* 0x0003ea0000100a00 */
[----:B------:R-:W4:Y:S01]  /*27390*/  LDC R16, c[0x0][0x230] ;  /* 0x00008c00ff107b82 */ /* 0x000f220000000800 */
[----:B------:R2:W-:Y:S04]  /*273a0*/  STL.64 [R1+0x14e8], R22 ;  /* 0x0014e81601007387 */ /* 0x0005e80000100a00 */
[----:B------:R2:W-:Y:S04]  /*273b0*/  STL.64 [R1+0x14f0], R20 ;  /* 0x0014f01401007387 */ /* 0x0005e80000100a00 */
[----:B------:R3:W-:Y:S01]  /*273c0*/  STL.64 [R1+0x14f8], R18 ;  /* 0x0014f81201007387 */ /* 0x0007e20000100a00 */
[----:B-1----:R-:W-:-:S04]  /*273d0*/  IMAD.WIDE R24, R4, 0x4, R242 ;  /* 0x0000000404187825 */ /* 0x002fc800078e02f2 */
[----:B--2---:R-:W-:-:S04]  /*273e0*/  IMAD.WIDE R22, R4, 0x4, R236 ;  /* 0x0000000404167825 */ /* 0x004fc800078e02ec */
[----:B------:R-:W-:-:S04]  /*273f0*/  IMAD.WIDE R20, R4, 0x4, R238 ;  /* 0x0000000404147825 */ /* 0x000fc800078e02ee */
[----:B---3--:R-:W-:Y:S01]  /*27400*/  IMAD.WIDE R18, R4, 0x4, R240 ;  /* 0x0000000404127825 */ /* 0x008fe200078e02f0 */
[----:B------:R1:W-:Y:S03]  /*27410*/  STL.64 [R1+0x1500], R24 ;  /* 0x0015001801007387 */ /* 0x0003e60000100a00 */
[----:B------:R-:W-:Y:S01]  /*27420*/  IMAD R4, R89, 0x31, RZ ;  /* 0x0000003159047824 */ /* 0x000fe200078e02ff */
[----:B------:R1:W-:Y:S01]  /*27430*/  LDGSTS.E [R247+0x10000], desc[UR60][R24.64], !P3 ;  /* 0x1000000018f77fae */ /* 0x0003e2000d92187c */
[----:B------:R-:W-:Y:S01]  /*27440*/  VIADD R5, R88, 0xffffffcd ;  /* 0xffffffcd58057836 */ /* 0x000fe20000000000 */
[----:B------:R-:W-:Y:S01]  /*27450*/  MOV R97, R95 ;  /* 0x0000005f00617202 */ /* 0x000fe20000000f00 */
[----:B------:R-:W-:Y:S01]  /*27460*/  IMAD.MOV.U32 R9, RZ, RZ, R96 ;  /* 0x000000ffff097224 */ /* 0x000fe200078e0060 */
[----:B------:R2:W-:Y:S01]  /*27470*/  STL.64 [R1+0x1508], R22 ;  /* 0x0015081601007387 */ /* 0x0005e20000100a00 */
[----:B------:R-:W3:Y:S03]  /*27480*/  LDC R89, c[0x0][0x240] ;  /* 0x00009000ff597b82 */ /* 0x000ee60000000800 */
[----:B------:R2:W-:Y:S01]  /*27490*/  LDGSTS.E [R247+0x14000], desc[UR60][R22.64], !P3 ;  /* 0x1400000016f77fae */ /* 0x0005e2000d92187c */
[----:B-1----:R-:W-:-:S03]  /*274a0*/  IMAD.WIDE R24, R4, 0x4, R242 ;  /* 0x0000000404187825 */ /* 0x002fc600078e02f2 */
[----:B------:R1:W-:Y:S01]  /*274b0*/  STL.64 [R1+0x1510], R20 ;  /* 0x0015101401007387 */ /* 0x0003e20000100a00 */
[----:B------:R-:W3:Y:S03]  /*274c0*/  LDC R96, c[0x0][0x240] ;  /* 0x00009000ff607b82 */ /* 0x000ee60000000800 */
[----:B------:R1:W-:Y:S01]  /*274d0*/  LDGSTS.E [R247+0x18000], desc[UR60][R20.64], !P3 ;  /* 0x1800000014f77fae */ /* 0x0003e2000d92187c */
[----:B--2---:R-:W-:-:S03]  /*274e0*/  IMAD.WIDE R22, R4, 0x4, R236 ;  /* 0x0000000404167825 */ /* 0x004fc600078e02ec */
[----:B------:R2:W-:Y:S01]  /*274f0*/  STL.64 [R1+0x1518], R18 ;  /* 0x0015181201007387 */ /* 0x0005e20000100a00 */
[----:B------:R-:W3:Y:S03]  /*27500*/  LDC R88, c[0x0][0x240] ;  /* 0x00009000ff587b82 */ /* 0x000ee60000000800 */
[----:B------:R2:W-:Y:S01]  /*27510*/  LDGSTS.E [R247+0x1c000], desc[UR60][R18.64], !P3 ;  /* 0x1c00000012f77fae */ /* 0x0005e2000d92187c */
[----:B------:R-:W-:Y:S01]  /*27520*/  ISETP.GE.U32.AND P3, PT, R5, 0x7fffff4e, PT ;  /* 0x7fffff4e0500780c */ /* 0x000fe20003f66070 */
[----:B-1----:R-:W-:Y:S01]  /*27530*/  IMAD.WIDE R20, R4, 0x4, R238 ;  /* 0x0000000404147825 */ /* 0x002fe200078e02ee */
[----:B------:R-:W-:Y:S01]  /*27540*/  IADD3 R5, R86, -0x34, RZ ;  /* 0xffffffcc56057810 */ /* 0x000fe20007ffe0ff */
[----:B------:R1:W-:Y:S01]  /*27550*/  LDGSTS.E [R247+0x10004], desc[UR60][R24.64], !P1 ;  /* 0x1000400018f77fae */ /* 0x0003e2000c92187c */
[----:B------:R-:W3:Y:S03]  /*27560*/  LDC R86, c[0x0][0x240] ;  /* 0x00009000ff567b82 */ /* 0x000ee60000000800 */
[----:B------:R4:W-:Y:S01]  /*27570*/  LDGSTS.E [R247+0x14004], desc[UR60][R22.64], !P1 ;  /* 0x1400400016f77fae */ /* 0x0009e2000c92187c */
[----:B--2---:R-:W-:-:S03]  /*27580*/  IMAD.WIDE R18, R4, 0x4, R240 ;  /* 0x0000000404127825 */ /* 0x004fc600078e02f0 */
[----:B------:R2:W-:Y:S01]  /*27590*/  LDGSTS.E [R247+0x18004], desc[UR60][R20.64], !P1 ;  /* 0x1800400014f77fae */ /* 0x0005e2000c92187c */
[----:B------:R-:W-:-:S03]  /*275a0*/  IMAD R4, R87, 0x32, RZ ;  /* 0x0000003257047824 */ /* 0x000fc600078e02ff */
[----:B------:R1:W-:Y:S01]  /*275b0*/  STL.64 [R1+0x1520], R24 ;  /* 0x0015201801007387 */ /* 0x0003e20000100a00 */
[----:B------:R-:W-:Y:S01]  /*275c0*/  IMAD.MOV.U32 R95, RZ, RZ, R246 ;  /* 0x000000ffff5f7224 */ /* 0x000fe200078e00f6 */
[----:B------:R-:W3:Y:S02]  /*275d0*/  LDC R87, c[0x0][0x240] ;  /* 0x00009000ff577b82 */ /* 0x000ee40000000800 */
[----:B------:R2:W-:Y:S01]  /*275e0*/  LDGSTS.E [R247+0x1c004], desc[UR60][R18.64], !P1 ;  /* 0x1c00400012f77fae */ /* 0x0005e2000c92187c */
[----:B------:R-:W-:-:S03]  /*275f0*/  ISETP.GE.U32.AND P1, PT, R5, 0x7fffff4d, PT ;  /* 0x7fffff4d0500780c */ /* 0x000fc60003f26070 */
[----:B------:R2:W-:Y:S04]  /*27600*/  STL.64 [R1+0x1528], R22 ;  /* 0x0015281601007387 */ /* 0x0005e80000100a00 */
[----:B------:R2:W-:Y:S01]  /*27610*/  STL.64 [R1+0x1530], R20 ;  /* 0x0015301401007387 */ /* 0x0005e20000100a00 */
[----:B-1----:R-:W-:-:S03]  /*27620*/  IMAD.WIDE R24, R4, 0x4, R242 ;  /* 0x0000000404187825 */ /* 0x002fc600078e02f2 */
[----:B------:R1:W-:Y:S01]  /*27630*/  STL.64 [R1+0x1538], R18 ;  /* 0x0015381201007387 */ /* 0x0003e20000100a00 */
[----:B----4-:R-:W-:Y:S02]  /*27640*/  VIADD R5, R16, 0xffffffaf ;  /* 0xffffffaf10057836 */ /* 0x010fe40000000000 */
[----:B--2---:R-:W-:-:S04]  /*27650*/  IMAD.WIDE R22, R4, 0x4, R236 ;  /* 0x0000000404167825 */ /* 0x004fc800078e02ec */
[C---:B------:R-:W-:Y:S01]  /*27660*/  IMAD.WIDE R20, R4.reuse, 0x4, R238 ;  /* 0x0000000404147825 */ /* 0x040fe200078e02ee */
[----:B------:R2:W-:Y:S03]  /*27670*/  LDGSTS.E [R247+0x10008], desc[UR60][R24.64], !P3 ;  /* 0x1000800018f77fae */ /* 0x0005e6000d92187c */
[----:B-1----:R-:W-:Y:S01]  /*27680*/  IMAD.WIDE R18, R4, 0x4, R240 ;  /* 0x0000000404127825 */ /* 0x002fe200078e02f0 */
[----:B------:R2:W-:Y:S03]  /*27690*/  STL.64 [R1+0x1540], R24 ;  /* 0x0015401801007387 */ /* 0x0005e60000100a00 */
[----:B------:R-:W-:Y:S01]  /*276a0*/  IMAD R4, R90, 0x33, RZ ;  /* 0x000000335a047824 */ /* 0x000fe200078e02ff */
[----:B------:R1:W-:Y:S01]  /*276b0*/  STL.64 [R1+0x1548], R22 ;  /* 0x0015481601007387 */ /* 0x0003e20000100a00 */
[----:B------:R-:W-:-:S02]  /*276c0*/  IADD3 R16, R8, -0x16, RZ ;  /* 0xffffffea08107810 */ /* 0x000fc40007ffe0ff */
[----:B------:R-:W-:Y:S01]  /*276d0*/  LOP3.LUT R246, R3, 0x50, RZ, 0x3c, !PT ;  /* 0x0000005003f67812 */ /* 0x000fe200078e3cff */
[----:B------:R1:W-:Y:S01]  /*276e0*/  LDGSTS.E [R247+0x14008], desc[UR60][R22.64], !P3 ;  /* 0x1400800016f77fae */ /* 0x0003e2000d92187c */
[----:B------:R-:W-:Y:S01]  /*276f0*/  IMAD.MOV.U32 R98, RZ, RZ, R95 ;  /* 0x000000ffff627224 */ /* 0x000fe200078e005f */
[----:B------:R-:W4:Y:S01]  /*27700*/  LDC R90, c[0x0][0x240] ;  /* 0x00009000ff5a7b82 */ /* 0x000f220000000800 */
[C---:B--2---:R-:W-:Y:S01]  /*27710*/  IMAD.WIDE R24, R4.reuse, 0x4, R242 ;  /* 0x0000000404187825 */ /* 0x044fe200078e02f2 */
[----:B------:R2:W-:Y:S04]  /*27720*/  STL.64 [R1+0x1550], R20 ;  /* 0x0015501401007387 */ /* 0x0005e80000100a00 */
[----:B------:R2:W-:Y:S01]  /*27730*/  LDGSTS.E [R247+0x18008], desc[UR60][R20.64], !P3 ;  /* 0x1800800014f77fae */ /* 0x0005e2000d92187c */
[----:B-1----:R-:W-:-:S03]  /*27740*/  IMAD.WIDE R22, R4, 0x4, R236 ;  /* 0x0000000404167825 */ /* 0x002fc600078e02ec */
[----:B------:R1:W-:Y:S04]  /*27750*/  STL.64 [R1+0x1558], R18 ;  /* 0x0015581201007387 */ /* 0x0003e80000100a00 */
[----:B------:R1:W-:Y:S01]  /*27760*/  LDGSTS.E [R247+0x1c008], desc[UR60][R18.64], !P3 ;  /* 0x1c00800012f77fae */ /* 0x0003e2000d92187c */
[----:B------:R-:W-:Y:S01]  /*27770*/  ISETP.GE.U32.AND P3, PT, R5, 0x7fffff30, PT ;  /* 0x7fffff300500780c */ /* 0x000fe20003f66070 */
[----:B------:R-:W-:Y:S02]  /*27780*/  VIADD R5, R8, 0xffffffae ;  /* 0xffffffae08057836 */ /* 0x000fe40000000000 */
[C---:B--2---:R-:W-:Y:S01]  /*27790*/  IMAD.WIDE R20, R4.reuse, 0x4, R238 ;  /* 0x0000000404147825 */ /* 0x044fe200078e02ee */
[----:B------:R2:W-:Y:S04]  /*277a0*/  LDGSTS.E [R247+0x1000c], desc[UR60][R24.64], !P1 ;  /* 0x1000c00018f77fae */ /* 0x0005e8000c92187c */
[----:B------:R3:W-:Y:S01]  /*277b0*/  LDGSTS.E [R247+0x1400c], desc[UR60][R22.64], !P1 ;  /* 0x1400c00016f77fae */ /* 0x0007e2000c92187c */
[----:B-1----:R-:W-:-:S03]  /*277c0*/  IMAD.WIDE R18, R4, 0x4, R240 ;  /* 0x0000000404127825 */ /* 0x002fc600078e02f0 */
[----:B------:R1:W-:Y:S01]  /*277d0*/  LDGSTS.E [R247+0x1800c], desc[UR60][R20.64], !P1 ;  /* 0x1800c00014f77fae */ /* 0x0003e2000c92187c */
[----:B------:R-:W-:-:S03]  /*277e0*/  IMAD R4, R6, 0x50, RZ ;  /* 0x0000005006047824 */ /* 0x000fc600078e02ff */
[----:B------:R2:W-:Y:S04]  /*277f0*/  STL.64 [R1+0x1560], R24 ;  /* 0x0015601801007387 */ /* 0x0005e80000100a00 */
[----:B------:R4:W-:Y:S01]  /*27800*/  LDGSTS.E [R247+0x1c00c], desc[UR60][R18.64], !P1 ;  /* 0x1c00c00012f77fae */ /* 0x0009e2000c92187c */
[----:B------:R-:W-:-:S03]  /*27810*/  ISETP.GE.U32.AND P1, PT, R5, 0x7fffff2f, PT ;  /* 0x7fffff2f0500780c */ /* 0x000fc60003f26070 */
[----:B------:R3:W-:Y:S04]  /*27820*/  STL.64 [R1+0x1568], R22 ;  /* 0x0015681601007387 */ /* 0x0007e80000100a00 */
[----:B------:R1:W-:Y:S01]  /*27830*/  STL.64 [R1+0x1570], R20 ;  /* 0x0015701401007387 */ /* 0x0003e20000100a00 */
[----:B--2---:R-:W-:-:S03]  /*27840*/  IMAD.WIDE R24, R4, 0x4, R242 ;  /* 0x0000000404187825 */ /* 0x004fc600078e02f2 */
[----:B------:R4:W-:Y:S01]  /*27850*/  STL.64 [R1+0x1578], R18 ;  /* 0x0015781201007387 */ /* 0x0009e20000100a00 */
[----:B---3--:R-:W-:-:S04]  /*27860*/  IMAD.WIDE R22, R4, 0x4, R236 ;  /* 0x0000000404167825 */ /* 0x008fc800078e02ec */
[----:B-1----:R-:W-:Y:S01]  /*27870*/  IMAD.WIDE R20, R4, 0x4, R238 ;  /* 0x0000000404147825 */ /* 0x002fe200078e02ee */
[----:B------:R-:W-:Y:S01]  /*27880*/  IADD3 R5, R8, -0x53, RZ ;  /* 0xffffffad08057810 */ /* 0x000fe20007ffe0ff */
[----:B------:R1:W-:Y:S02]  /*27890*/  LDGSTS.E [R247+0x20000], desc[UR60][R24.64], !P3 ;  /* 0x2000000018f77fae */ /* 0x0003e4000d92187c */
[----:B----4-:R-:W-:Y:S02]  /*278a0*/  IMAD.WIDE R18, R4, 0x4, R240 ;  /* 0x0000000404127825 */ /* 0x010fe400078e02f0 */
[----:B------:R1:W-:Y:S02]  /*278b0*/  STL.64 [R1+0x1580], R24 ;  /* 0x0015801801007387 */ /* 0x0003e40000100a00 */
[----:B------:R-:W-:Y:S02]  /*278c0*/  IMAD R4, R6, 0x51, RZ ;  /* 0x0000005106047824 */ /* 0x000fe400078e02ff */
        /* <DEDUP_REMOVED lines=9> */
[----:B------:R-:W-:Y:S02]  /*27960*/  VIADD R5, R8, 0xffffffac ;  /* 0xffffffac08057836 */ /* 0x000fe40000000000 */
[C---:B-1----:R-:W-:Y:S01]  /*27970*/  IMAD.WIDE R20, R4.reuse, 0x4, R238 ;  /* 0x0000000404147825 */ /* 0x042fe200078e02ee */
[----:B------:R1:W-:Y:S04]  /*27980*/  LDGSTS.E [R247+0x20004], desc[UR60][R24.64], !P1 ;  /* 0x2000400018f77fae */ /* 0x0003e8000c92187c */
[----:B------:R3:W-:Y:S01]  /*27990*/  LDGSTS.E [R247+0x24004], desc[UR60][R22.64], !P1 ;  /* 0x2400400016f77fae */ /* 0x0007e2000c92187c */
[----:B--2---:R-:W-:-:S03]  /*279a0*/  IMAD.WIDE R18, R4, 0x4, R240 ;  /* 0x0000000404127825 */ /* 0x004fc600078e02f0 */
[----:B------:R2:W-:Y:S01]  /*279b0*/  LDGSTS.E [R247+0x28004], desc[UR60][R20.64], !P1 ;  /* 0x2800400014f77fae */ /* 0x0005e2000c92187c */
[----:B------:R-:W-:-:S03]  /*279c0*/  IMAD R4, R6, 0x52, RZ ;  /* 0x0000005206047824 */ /* 0x000fc600078e02ff */
[----:B------:R1:W-:Y:S04]  /*279d0*/  STL.64 [R1+0x15a0], R24 ;  /* 0x0015a01801007387 */ /* 0x0003e80000100a00 */
[----:B------:R4:W-:Y:S01]  /*279e0*/  LDGSTS.E [R247+0x2c004], desc[UR60][R18.64], !P1 ;  /* 0x2c00400012f77fae */ /* 0x0009e2000c92187c */
[----:B------:R-:W-:-:S03]  /*279f0*/  ISETP.GE.U32.AND P1, PT, R5, 0x7fffff2d, PT ;  /* 0x7fffff2d0500780c */ /* 0x000fc60003f26070 */
[----:B------:R3:W-:Y:S04]  /*27a00*/  STL.64 [R1+0x15a8], R22 ;  /* 0x0015a81601007387 */ /* 0x0007e80000100a00 */
[----:B------:R2:W-:Y:S01]  /*27a10*/  STL.64 [R1+0x15b0], R20 ;  /* 0x0015b01401007387 */ /* 0x0005e20000100a00 */
[----:B-1----:R-:W-:-:S03]  /*27a20*/  IMAD.WIDE R24, R4, 0x4, R242 ;  /* 0x0000000404187825 */ /* 0x002fc600078e02f2 */
[----:B------:R4:W-:Y:S01]  /*27a30*/  STL.64 [R1+0x15b8], R18 ;  /* 0x0015b81201007387 */ /* 0x0009e20000100a00 */
[----:B------:R-:W-:Y:S02]  /*27a40*/  VIADD R5, R8, 0xffffff8f ;  /* 0xffffff8f08057836 */ /* 0x000fe40000000000 */
[----:B---3--:R-:W-:-:S04]  /*27a50*/  IMAD.WIDE R22, R4, 0x4, R236 ;  /* 0x0000000404167825 */ /* 0x008fc800078e02ec */
[C---:B--2---:R-:W-:Y:S01]  /*27a60*/  IMAD.WIDE R20, R4.reuse, 0x4, R238 ;  /* 0x0000000404147825 */ /* 0x044fe200078e02ee */
[----:B------:R1:W-:Y:S03]  /*27a70*/  LDGSTS.E [R247+0x20008], desc[UR60][R24.64], !P3 ;  /* 0x2000800018f77fae */ /* 0x0003e6000d92187c */
[----:B----4-:R-:W-:Y:S01]  /*27a80*/  IMAD.WIDE R18, R4, 0x4, R240 ;  /* 0x0000000404127825 */ /* 0x010fe200078e02f0 */
[----:B------:R1:W-:Y:S03]  /*27a90*/  STL.64 [R1+0x15c0], R24 ;  /* 0x0015c01801007387 */ /* 0x0003e60000100a00 */
[----:B------:R-:W-:Y:S01]  /*27aa0*/  IMAD R4, R6, 0x53, RZ ;  /* 0x0000005306047824 */ /* 0x000fe200078e02ff */
        /* <DEDUP_REMOVED lines=9> */
[----:B-1----:R-:W-:Y:S01]  /*27b40*/  IMAD.WIDE R20, R4, 0x4, R238 ;  /* 0x0000000404147825 */ /* 0x002fe200078e02ee */
[----:B------:R-:W-:Y:S01]  /*27b50*/  IADD3 R5, R8, -0x72, RZ ;  /* 0xffffff8e08057810 */ /* 0x000fe20007ffe0ff */
        /* <DEDUP_REMOVED lines=60> */
[----:B------:R-:W-:-:S02]  /*27f20*/  IMAD R5, R6, 0x14, RZ ;  /* 0x0000001406057824 */ /* 0x000fc400078e02ff */
[----:B------:R3:W-:Y:S01]  /*27f30*/  LDGSTS.E [R247+0x3400c], desc[UR60][R22.64], !P1 ;  /* 0x3400c00016f77fae */ /* 0x0007e2000c92187c */
[----:B--2---:R-:W-:-:S03]  /*27f40*/  IMAD.WIDE R18, R4, 0x4, R240 ;  /* 0x0000000404127825 */ /* 0x004fc600078e02f0 */
[----:B------:R2:W-:Y:S04]  /*27f50*/  LDGSTS.E [R247+0x3800c], desc[UR60][R20.64], !P1 ;  /* 0x3800c00014f77fae */ /* 0x0005e8000c92187c */
[----:B------:R4:W-:Y:S01]  /*27f60*/  LDGSTS.E [R247+0x3c00c], desc[UR60][R18.64], !P1 ;  /* 0x3c00c00012f77fae */ /* 0x0009e2000c92187c */
[----:B------:R-:W-:Y:S01]  /*27f70*/  ISETP.GE.U32.AND P1, PT, R16, 0x7fffff6b, PT ;  /* 0x7fffff6b1000780c */ /* 0x000fe20003f26070 */
[----:B------:R-:W-:Y:S02]  /*27f80*/  IMAD.IADD R246, R7, 0x1, R246 ;  /* 0x0000000107f67824 */ /* 0x000fe400078e02f6 */
[----:B------:R1:W-:Y:S01]  /*27f90*/  STL.64 [R1+0x1660], R24 ;  /* 0x0016601801007387 */ /* 0x0003e20000100a00 */
[----:B------:R-:W-:-:S03]  /*27fa0*/  IMAD R4, R6, 0x15, RZ ;  /* 0x0000001506047824 */ /* 0x000fc600078e02ff */
[----:B------:R3:W-:Y:S01]  /*27fb0*/  STL.64 [R1+0x1668], R22 ;  /* 0x0016681601007387 */ /* 0x0007e20000100a00 */
[----:B------:R-:W-:-:S03]  /*27fc0*/  VIADD R16, R8, 0xffffffe9 ;  /* 0xffffffe908107836 */ /* 0x000fc60000000000 */
[----:B------:R2:W-:Y:S01]  /*27fd0*/  STL.64 [R1+0x1670], R20 ;  /* 0x0016701401007387 */ /* 0x0005e20000100a00 */
[----:B-1----:R-:W-:-:S03]  /*27fe0*/  IMAD.WIDE R24, R5, 0x4, R242 ;  /* 0x0000000405187825 */ /* 0x002fc600078e02f2 */
[----:B------:R4:W-:Y:S01]  /*27ff0*/  STL.64 [R1+0x1678], R18 ;  /* 0x0016781201007387 */ /* 0x0009e20000100a00 */
[----:B---3--:R-:W-:-:S03]  /*28000*/  IMAD.WIDE R22, R5, 0x4, R236 ;  /* 0x0000000405167825 */ /* 0x008fc600078e02ec */
[----:B------:R1:W-:Y:S01]  /*28010*/  STL.64 [R1+0x1680], R24 ;  /* 0x0016801801007387 */ /* 0x0003e20000100a00 */
[----:B--2---:R-:W-:-:S03]  /*28020*/  IMAD.WIDE R20, R5, 0x4, R238 ;  /* 0x0000000405147825 */ /* 0x004fc600078e02ee */
[----:B------:R1:W-:Y:S01]  /*28030*/  LDGSTS.E [R246], desc[UR60][R24.64], !P3 ;  /* 0x0000000018f67fae */ /* 0x0003e2000d92187c */
[----:B----4-:R-:W-:-:S03]  /*28040*/  IMAD.WIDE R18, R5, 0x4, R240 ;  /* 0x0000000405127825 */ /* 0x010fc600078e02f0 */
[----:B------:R2:W-:Y:S04]  /*28050*/  STL.64 [R1+0x1688], R22 ;  /* 0x0016881601007387 */ /* 0x0005e80000100a00 */
[----:B------:R2:W-:Y:S01]  /*28060*/  LDGSTS.E [R246+0x4000], desc[UR60][R22.64], !P3 ;  /* 0x0400000016f67fae */ /* 0x0005e2000d92187c */
[----:B-1----:R-:W-:-:S03]  /*28070*/  IMAD.WIDE R24, R4, 0x4, R242 ;  /* 0x0000000404187825 */ /* 0x002fc600078e02f2 */
[----:B------:R1:W-:Y:S04]  /*28080*/  STL.64 [R1+0x1690], R20 ;  /* 0x0016901401007387 */ /* 0x0003e80000100a00 */
[----:B------:R1:W-:Y:S01]  /*28090*/  LDGSTS.E [R246+0x8000], desc[UR60][R20.64], !P3 ;  /* 0x0800000014f67fae */ /* 0x0003e2000d92187c */
[----:B--2---:R-:W-:-:S03]  /*280a0*/  IMAD.WIDE R22, R4, 0x4, R236 ;  /* 0x0000000404167825 */ /* 0x004fc600078e02ec */
[----:B------:R2:W-:Y:S01]  /*280b0*/  STL.64 [R1+0x1698], R18 ;  /* 0x0016981201007387 */ /* 0x0005e20000100a00 */
[----:B------:R-:W-:-:S03]  /*280c0*/  IADD3 R5, R8, -0x18, RZ ;  /* 0xffffffe808057810 */ /* 0x000fc60007ffe0ff */
[----:B------:R2:W-:Y:S01]  /*280d0*/  LDGSTS.E [R246+0xc000], desc[UR60][R18.64], !P3 ;  /* 0x0c00000012f67fae */ /* 0x0005e2000d92187c */
[----:B------:R-:W-:Y:S01]  /*280e0*/  ISETP.GE.U32.AND P3, PT, R16, 0x7fffff6a, PT ;  /* 0x7fffff6a1000780c */ /* 0x000fe20003f66070 */
[C---:B-1----:R-:W-:Y:S02]  /*280f0*/  IMAD.WIDE R20, R4.reuse, 0x4, R238 ;  /* 0x0000000404147825 */ /* 0x042fe400078e02ee */
        /* <DEDUP_REMOVED lines=42> */
[----:B---3--:R-:W-:-:S04]  /*283a0*/  IMAD.WIDE R22, R4, 0x4, R236 ;  /* 0x0000000404167825 */ /* 0x008fc800078e02ec */
[----:B--2---:R-:W-:Y:S01]  /*283b0*/  IMAD.WIDE R20, R4, 0x4, R238 ;  /* 0x0000000404147825 */ /* 0x004fe200078e02ee */
        /* <DEDUP_REMOVED lines=158> */
[----:B------:R1:W-:Y:S01]  /*28da0*/  STL.64 [R1+0x1850], R20 ;  /* 0x0018501401007387 */ /* 0x0003e20000100a00 */
[----:B------:R-:W-:-:S03]  /*28db0*/  MOV R95, R94 ;  /* 0x0000005e005f7202 */ /* 0x000fc60000000f00 */
[----:B------:R1:W-:Y:S01]  /*28dc0*/  LDGSTS.E [R246+0x38008], desc[UR60][R20.64], !P3 ;  /* 0x3800800014f67fae */ /* 0x0003e2000d92187c */
[----:B--2---:R-:W-:-:S03]  /*28dd0*/  IMAD.WIDE R22, R4, 0x4, R236 ;  /* 0x0000000404167825 */ /* 0x004fc600078e02ec */
[----:B------:R2:W-:Y:S04]  /*28de0*/  STL.64 [R1+0x1858], R18 ;  /* 0x0018581201007387 */ /* 0x0005e80000100a00 */
[----:B------:R2:W-:Y:S01]  /*28df0*/  LDGSTS.E [R246+0x3c008], desc[UR60][R18.64], !P3 ;  /* 0x3c00800012f67fae */ /* 0x0005e2000d92187c */
[----:B------:R-:W-:Y:S01]  /*28e00*/  ISETP.GE.U32.AND P3, PT, R5, 0x7fffff68, PT ;  /* 0x7fffff680500780c */ /* 0x000fe20003f66070 */
[----:B------:R-:W-:Y:S02]  /*28e10*/  VIADD R16, R8, 0xffffffe6 ;  /* 0xffffffe608107836 */ /* 0x000fe40000000000 */
[C---:B-1----:R-:W-:Y:S01]  /*28e20*/  IMAD.WIDE R20, R4.reuse, 0x4, R238 ;  /* 0x0000000404147825 */ /* 0x042fe200078e02ee */
[----:B------:R1:W-:Y:S03]  /*28e30*/  LDGSTS.E [R246+0x3000c], desc[UR60][R24.64], !P1 ;  /* 0x3000c00018f67fae */ /* 0x0003e6000c92187c */
[----:B------:R-:W-:Y:S01]  /*28e40*/  IMAD.MOV.U32 R94, RZ, RZ, R245 ;  /* 0x000000ffff5e7224 */ /* 0x000fe200078e00f5 */
[----:B------:R-:W-:Y:S01]  /*28e50*/  LOP3.LUT R245, R3, 0x60, RZ, 0x3c, !PT ;  /* 0x0000006003f57812 */ /* 0x000fe200078e3cff */
[----:B------:R3:W-:Y:S01]  /*28e60*/  LDGSTS.E [R246+0x3400c], desc[UR60][R22.64], !P1 ;  /* 0x3400c00016f67fae */ /* 0x0007e2000c92187c */
[----:B--2---:R-:W-:-:S03]  /*28e70*/  IMAD.WIDE R18, R4, 0x4, R240 ;  /* 0x0000000404127825 */ /* 0x004fc600078e02f0 */
[----:B------:R2:W-:Y:S01]  /*28e80*/  LDGSTS.E [R246+0x3800c], desc[UR60][R20.64], !P1 ;  /* 0x3800c00014f67fae */ /* 0x0005e2000c92187c */
[----:B------:R-:W-:-:S03]  /*28e90*/  IMAD R5, R6, 0x18, RZ ;  /* 0x0000001806057824 */ /* 0x000fc600078e02ff */
[----:B------:R4:W-:Y:S01]  /*28ea0*/  LDGSTS.E [R246+0x3c00c], desc[UR60][R18.64], !P1 ;  /* 0x3c00c00012f67fae */ /* 0x0009e2000c92187c */
[----:B------:R-:W-:Y:S01]  /*28eb0*/  ISETP.GE.U32.AND P1, PT, R16, 0x7fffff67, PT ;  /* 0x7fffff671000780c */ /* 0x000fe20003f26070 */
[----:B------:R-:W-:Y:S02]  /*28ec0*/  IMAD.IADD R245, R7, 0x1, R245 ;  /* 0x0000000107f57824 */ /* 0x000fe400078e02f5 */
[----:B------:R1:W-:Y:S01]  /*28ed0*/  STL.64 [R1+0x1860], R24 ;  /* 0x0018601801007387 */ /* 0x0003e20000100a00 */
[----:B------:R-:W-:-:S03]  /*28ee0*/  IMAD R4, R6, 0x19, RZ ;  /* 0x0000001906047824 */ /* 0x000fc600078e02ff */
[----:B------:R3:W-:Y:S04]  /*28ef0*/  STL.64 [R1+0x1868], R22 ;  /* 0x0018681601007387 */ /* 0x0007e80000100a00 */
[----:B------:R2:W-:Y:S01]  /*28f00*/  STL.64 [R1+0x1870], R20 ;  /* 0x0018701401007387 */ /* 0x0005e20000100a00 */
[----:B-1----:R-:W-:-:S03]  /*28f10*/  IMAD.WIDE R24, R5, 0x4, R242 ;  /* 0x0000000405187825 */ /* 0x002fc600078e02f2 */
[----:B------:R4:W-:Y:S01]  /*28f20*/  STL.64 [R1+0x1878], R18 ;  /* 0x0018781201007387 */ /* 0x0009e20000100a00 */
[----:B---3--:R-:W-:Y:S01]  /*28f30*/  IMAD.WIDE R22, R5, 0x4, R236 ;  /* 0x0000000405167825 */ /* 0x008fe200078e02ec */
[----:B------:R-:W-:-:S03]  /*28f40*/  IADD3 R16, R8, -0x1b, RZ ;  /* 0xffffffe508107810 */ /* 0x000fc60007ffe0ff */
[C---:B--2---:R-:W-:Y:S01]  /*28f50*/  IMAD.WIDE R20, R5.reuse, 0x4, R238 ;  /* 0x0000000405147825 */ /* 0x044fe200078e02ee */
[----:B------:R1:W-:Y:S03]  /*28f60*/  STL.64 [R1+0x1880], R24 ;  /* 0x0018801801007387 */ /* 0x0003e60000100a00 */
[----:B----4-:R-:W-:Y:S01]  /*28f70*/  IMAD.WIDE R18, R5, 0x4, R240 ;  /* 0x0000000405127825 */ /* 0x010fe200078e02f0 */
[----:B------:R1:W-:Y:S04]  /*28f80*/  LDGSTS.E [R245], desc[UR60][R24.64], !P3 ;  /* 0x0000000018f57fae */ /* 0x0003e8000d92187c */
        /* <DEDUP_REMOVED lines=220> */
[----:B-1----:R-:W-:Y:S01]  /*29d50*/  IMAD.WIDE R20, R4, 0x4, R238 ;  /* 0x0000000404147825 */ /* 0x002fe200078e02ee */
[----:B------:R1:W-:Y:S03]  /*29d60*/  LDGSTS.E [R245+0x3000c], desc[UR60][R24.64], !P1 ;  /* 0x3000c00018f57fae */ /* 0x0003e6000c92187c */
[----:B------:R-:W-:Y:S01]  /*29d70*/  IMAD R5, R6, 0x1c, RZ ;  /* 0x0000001c06057824 */ /* 0x000fe200078e02ff */
[----:B------:R3:W-:Y:S01]  /*29d80*/  LDGSTS.E [R245+0x3400c], desc[UR60][R22.64], !P1 ;  /* 0x3400c00016f57fae */ /* 0x0007e2000c92187c */
[----:B--2---:R-:W-:-:S03]  /*29d90*/  IMAD.WIDE R18, R4, 0x4, R240 ;  /* 0x0000000404127825 */ /* 0x004fc600078e02f0 */
[----:B------:R2:W-:Y:S04]  /*29da0*/  LDGSTS.E [R245+0x3800c], desc[UR60][R20.64], !P1 ;  /* 0x3800c00014f57fae */ /* 0x0005e8000c92187c */
[----:B------:R4:W-:Y:S01]  /*29db0*/  LDGSTS.E [R245+0x3c00c], desc[UR60][R18.64], !P1 ;  /* 0x3c00c00012f57fae */ /* 0x0009e2000c92187c */
[----:B------:R-:W-:-:S03]  /*29dc0*/  ISETP.GE.U32.AND P1, PT, R16, 0x7fffff63, PT ;  /* 0x7fffff631000780c */ /* 0x000fc60003f26070 */
[----:B------:R1:W-:Y:S01]  /*29dd0*/  STL.64 [R1+0x1a60], R24 ;  /* 0x001a601801007387 */ /* 0x0003e20000100a00 */
[----:B------:R-:W-:Y:S01]  /*29de0*/  IMAD R3, R6, 0x1d, RZ ;  /* 0x0000001d06037824 */ /* 0x000fe200078e02ff */
[----:B------:R-:W4:Y:S02]  /*29df0*/  LDC R16, c[0x0][0x240] ;  /* 0x00009000ff107b82 */ /* 0x000f240000000800 */
        /* <DEDUP_REMOVED lines=94> */
[C---:B--2---:R-:W-:Y:S01]  /*2a3e0*/  IMAD.WIDE R20, R3.reuse, 0x4, R238 ;  /* 0x0000000403147825 */ /* 0x044fe200078e02ee */
        /* <DEDUP_REMOVED lines=17> */
[----:B------:R-:W-:Y:S01]  /*2a500*/  IMAD R4, R6, 0x5d, RZ ;  /* 0x0000005d06047824 */ /* 0x000fe200078e02ff */
[----:B------:R3:W-:Y:S01]  /*2a510*/  LDGSTS.E [R244+0x1400c], desc[UR60][R22.64], !P1 ;  /* 0x1400c00016f47fae */ /* 0x0007e2000c92187c */
[----:B--2---:R-:W-:-:S03]  /*2a520*/  IMAD.WIDE R18, R3, 0x4, R240 ;  /* 0x0000000403127825 */ /* 0x004fc600078e02f0 */
[----:B------:R1:W-:Y:S01]  /*2a530*/  STL.64 [R1+0x1030], R24 ;  /* 0x0010301801007387 */ /* 0x0003e20000100a00 */
[----:B------:R-:W-:-:S03]  /*2a540*/  IMAD R3, R6, 0x5c, RZ ;  /* 0x0000005c06037824 */ /* 0x000fc600078e02ff */
[----:B------:R2:W-:Y:S01]  /*2a550*/  LDGSTS.E [R244+0x1800c], desc[UR60][R20.64], !P1 ;  /* 0x1800c00014f47fae */ /* 0x0005e2000c92187c */
[----:B------:R-:W-:-:S03]  /*2a560*/  IMAD.WIDE R32, R3, 0x4, R242 ;  /* 0x0000000403207825 */ /* 0x000fc600078e02f2 */
[----:B------:R4:W-:Y:S01]  /*2a570*/  LDGSTS.E [R244+0x1c00c], desc[UR60][R18.64], !P1 ;  /* 0x1c00c00012f47fae */ /* 0x0009e2000c92187c */
[----:B------:R-:W-:Y:S01]  /*2a580*/  ISETP.GE.U32.AND P1, PT, R5, 0x7fffff23, PT ;  /* 0x7fffff230500780c */ /* 0x000fe20003f26070 */
[----:B-1----:R-:W-:Y:S02]  /*2a590*/  IMAD.WIDE R24, R4, 0x4, R242 ;  /* 0x0000000404187825 */ /* 0x002fe400078e02f2 */
[----:B------:R3:W-:Y:S02]  /*2a5a0*/  STL.64 [R1+0x1038], R22 ;  /* 0x0010381601007387 */ /* 0x0007e40000100a00 */
[C---:B------:R-:W-:Y:S02]  /*2a5b0*/  IMAD.WIDE R26, R3.reuse, 0x4, R240 ;  /* 0x00000004031a7825 */ /* 0x040fe400078e02f0 */
[----:B------:R2:W-:Y:S02]  /*2a5c0*/  STL.64 [R1+0x1040], R20 ;  /* 0x0010401401007387 */ /* 0x0005e40000100a00 */
[----:B------:R-:W-:-:S02]  /*2a5d0*/  IMAD.WIDE R28, R3, 0x4, R238 ;  /* 0x00000004031c7825 */ /* 0x000fc400078e02ee */
[----:B------:R4:W-:Y:S02]  /*2a5e0*/  STL.64 [R1+0x1048], R18 ;  /* 0x0010481201007387 */ /* 0x0009e40000100a00 */
[--C-:B------:R-:W-:Y:S02]  /*2a5f0*/  IMAD.WIDE R30, R3, 0x4, R236.reuse ;  /* 0x00000004031e7825 */ /* 0x100fe400078e02ec */
[----:B------:R-:W-:Y:S02]  /*2a600*/  STL.64 [R1+0x1a80], R24 ;  /* 0x001a801801007387 */ /* 0x000fe40000100a00 */
[C---:B---3--:R-:W-:Y:S02]  /*2a610*/  IMAD.WIDE R22, R4.reuse, 0x4, R236 ;  /* 0x0000000404167825 */ /* 0x048fe400078e02ec */
[----:B------:R-:W-:Y:S02]  /*2a620*/  STL.64 [R1+0x1050], R32 ;  /* 0x0010502001007387 */ /* 0x000fe40000100a00 */
[----:B--2---:R-:W-:-:S02]  /*2a630*/  IMAD.WIDE R20, R4, 0x4, R238 ;  /* 0x0000000404147825 */ /* 0x004fc400078e02ee */
[----:B------:R1:W-:Y:S02]  /*2a640*/  STL.64 [R1+0x1068], R26 ;  /* 0x0010681a01007387 */ /* 0x0003e40000100a00 */
[----:B----4-:R-:W-:Y:S02]  /*2a650*/  IMAD.WIDE R18, R4, 0x4, R240 ;  /* 0x0000000404127825 */ /* 0x010fe400078e02f0 */
[----:B------:R-:W-:Y:S04]  /*2a660*/  STL.64 [R1+0x1060], R28 ;  /* 0x0010601c01007387 */ /* 0x000fe80000100a00 */
[----:B------:R-:W-:Y:S04]  /*2a670*/  STL.64 [R1+0x1058], R30 ;  /* 0x0010581e01007387 */ /* 0x000fe80000100a00 */
[----:B------:R2:W-:Y:S04]  /*2a680*/  LDGSTS.E [R244+0x20000], desc[UR60][R32.64], !P3 ;  /* 0x2000000020f47fae */ /* 0x0005e8000d92187c */
[----:B------:R-:W-:Y:S04]  /*2a690*/  STL.64 [R1+0x1a98], R18 ;  /* 0x001a981201007387 */ /* 0x000fe80000100a00 */
[----:B------:R3:W-:Y:S04]  /*2a6a0*/  LDGSTS.E [R244+0x24000], desc[UR60][R30.64], !P3 ;  /* 0x240000001ef47fae */ /* 0x0007e8000d92187c */
[----:B------:R-:W-:Y:S04]  /*2a6b0*/  STL.64 [R1+0x1a90], R20 ;  /* 0x001a901401007387 */ /* 0x000fe80000100a00 */
[----:B------:R4:W-:Y:S04]  /*2a6c0*/  LDGSTS.E [R244+0x28000], desc[UR60][R28.64], !P3 ;  /* 0x280000001cf47fae */ /* 0x0009e8000d92187c */
[----:B------:R2:W-:Y:S04]  /*2a6d0*/  STL.64 [R1+0x1a88], R22 ;  /* 0x001a881601007387 */ /* 0x0005e80000100a00 */
[----:B------:R-:W-:Y:S04]  /*2a6e0*/  LDGSTS.E [R244+0x2c000], desc[UR60][R26.64], !P3 ;  /* 0x2c0000001af47fae */ /* 0x000fe8000d92187c */
[----:B------:R-:W-:Y:S04]  /*2a6f0*/  LDGSTS.E [R244+0x20004], desc[UR60][R24.64], !P1 ;  /* 0x2000400018f47fae */ /* 0x000fe8000c92187c */
[----:B------:R-:W-:Y:S04]  /*2a700*/  LDGSTS.E [R244+0x24004], desc[UR60][R22.64], !P1 ;  /* 0x2400400016f47fae */ /* 0x000fe8000c92187c */
[----:B-1----:R-:W4:Y:S04]  /*2a710*/  LDL.LU R26, [R1+0x570] ;  /* 0x00057000011a7983 */ /* 0x002f280000300800 */
[----:B------:R-:W4:Y:S04]  /*2a720*/  LDL.LU R129, [R1+0x56c] ;  /* 0x00056c0001817983 */ /* 0x000f280000300800 */
[----:B------:R-:W4:Y:S04]  /*2a730*/  LDL.LU R25, [R1+0x564] ;  /* 0x0005640001197983 */ /* 0x000f280000300800 */
[----:B------:R-:W4:Y:S04]  /*2a740*/  LDL.LU R24, [R1+0x560] ;  /* 0x0005600001187983 */ /* 0x000f280000300800 */
[----:B--2---:R-:W2:Y:S04]  /*2a750*/  LDL.LU R23, [R1+0x55c] ;  /* 0x00055c0001177983 */ /* 0x004ea80000300800 */
[----:B------:R-:W2:Y:S04]  /*2a760*/  LDL.LU R22, [R1+0x558] ;  /* 0x0005580001167983 */ /* 0x000ea80000300800 */
[----:B------:R1:W-:Y:S04]  /*2a770*/  LDGSTS.E [R244+0x28004], desc[UR60][R20.64], !P1 ;  /* 0x2800400014f47fae */ /* 0x0003e8000c92187c */
[----:B------:R-:W2:Y:S04]  /*2a780*/  LDL.LU R131, [R1+0x554] ;  /* 0x0005540001837983 */ /* 0x000ea80000300800 */
[----:B------:R1:W-:Y:S04]  /*2a790*/  LDGSTS.E [R244+0x2c004], desc[UR60][R18.64], !P1 ;  /* 0x2c00400012f47fae */ /* 0x0003e8000c92187c */
[----:B------:R-:W2:Y:S04]  /*2a7a0*/  LDL.LU R20, [R1+0x550] ;  /* 0x0005500001147983 */ /* 0x000ea80000300800 */
[----:B------:R-:W2:Y:S04]  /*2a7b0*/  LDL.LU R21, [R1+0x54c] ;  /* 0x00054c0001157983 */ /* 0x000ea80000300800 */
[----:B------:R-:W2:Y:S04]  /*2a7c0*/  LDL.LU R132, [R1+0x548] ;  /* 0x0005480001847983 */ /* 0x000ea80000300800 */
[----:B------:R-:W2:Y:S04]  /*2a7d0*/  LDL.LU R18, [R1+0x544] ;  /* 0x0005440001127983 */ /* 0x000ea80000300800 */
[----:B------:R-:W2:Y:S04]  /*2a7e0*/  LDL.LU R19, [R1+0x540] ;  /* 0x0005400001137983 */ /* 0x000ea80000300800 */
[----:B------:R-:W2:Y:S01]  /*2a7f0*/  LDL.LU R133, [R1+0x53c] ;  /* 0x00053c0001857983 */ /* 0x000ea20000300800 */
[----:B------:R-:W-:-:S05]  /*2a800*/  VIADD R5, R8, 0xffffff80 ;  /* 0xffffff8008057836 */ /* 0x000fca0000000000 */
[----:B------:R-:W-:Y:S02]  /*2a810*/  ISETP.GE.AND P1, PT, R135, R5, PT ;  /* 0x000000058700720c */ /* 0x000fe40003f26270 */
[----:B------:R-:W-:Y:S02]  /*2a820*/  MOV R135, R98 ;  /* 0x0000006200877202 */ /* 0x000fe40000000f00 */
[----:B------:R-:W1:Y:S01]  /*2a830*/  LDC R98, c[0x0][0x240] ;  /* 0x00009000ff627b82 */ /* 0x000e620000000800 */
[----:B------:R-:W-:Y:S02]  /*2a840*/  IMAD.MOV.U32 R7, RZ, RZ, R97 ;  /* 0x000000ffff077224 */ /* 0x000fe400078e0061 */
[----:B------:R-:W-:Y:S01]  /*2a850*/  IMAD R4, R6, 0x5e, RZ ;  /* 0x0000005e06047824 */ /* 0x000fe200078e02ff */
[----:B------:R-:W-:-:S04]  /*2a860*/  IADD3 R8, R8, 0x7f, RZ ;  /* 0x0000007f08087810 */ /* 0x000fc80007ffe0ff */
[----:B------:R-:W1:Y:S01]  /*2a870*/  LDC R97, c[0x0][0x240] ;  /* 0x00009000ff617b82 */ /* 0x000e620000000800 */
[----:B------:R-:W-:Y:S01]  /*2a880*/  IMAD.WIDE R34, R4, 0x4, R242 ;  /* 0x0000000404227825 */ /* 0x000fe200078e02f2 */
[----:B------:R-:W-:-:S03]  /*2a890*/  SEL R3, RZ, 0x4, P1 ;  /* 0x00000004ff037807 */ /* 0x000fc60000800000 */
[----:B------:R-:W-:Y:S01]  /*2a8a0*/  IMAD.WIDE R32, R4, 0x4, R236 ;  /* 0x0000000404207825 */ /* 0x000fe200078e02ec */
[----:B------:R-:W-:Y:S01]  /*2a8b0*/  ISETP.GT.AND P1, PT, R8, 0xff, PT ;  /* 0x000000ff0800780c */ /* 0x000fe20003f24270 */
[----:B------:R-:W-:Y:S02]  /*2a8c0*/  LDGSTS.E [R244+0x20008], desc[UR60][R34.64], !P0 ;  /* 0x2000800022f47fae */ /* 0x000fe4000c12187c */
[C---:B---3--:R-:W-:Y:S02]  /*2a8d0*/  IMAD.WIDE R30, R4.reuse, 0x4, R238 ;  /* 0x00000004041e7825 */ /* 0x048fe400078e02ee */
[----:B------:R-:W3:Y:S02]  /*2a8e0*/  LDL.LU R8, [R1+0x4d8] ;  /* 0x0004d80001087983 */ /* 0x000ee40000300800 */
[----:B----4-:R-:W-:Y:S02]  /*2a8f0*/  IMAD.WIDE R28, R4, 0x4, R240 ;  /* 0x00000004041c7825 */ /* 0x010fe400078e02f0 */
[----:B------:R4:W-:Y:S02]  /*2a900*/  STL.64 [R1+0x1aa0], R34 ;  /* 0x001aa02201007387 */ /* 0x0009e40000100a00 */
[----:B-1----:R-:W-:-:S02]  /*2a910*/  IMAD R97, R129, R97, RZ ;  /* 0x0000006181617224 */ /* 0x002fc400078e02ff */
[----:B------:R1:W-:Y:S01]  /*2a920*/  STL.64 [R1+0x1aa8], R32 ;  /* 0x001aa82001007387 */ /* 0x0003e20000100a00 */
[----:B------:R-:W-:-:S03]  /*2a930*/  IMAD R98, R25, R98, RZ ;  /* 0x0000006219627224 */ /* 0x000fc600078e02ff */
[----:B------:R1:W-:Y:S01]  /*2a940*/  STL.64 [R1+0x1ab0], R30 ;  /* 0x001ab01e01007387 */ /* 0x0003e20000100a00 */
[----:B------:R-:W-:Y:S02]  /*2a950*/  IMAD R96, R26, R96, RZ ;  /* 0x000000601a607224 */ /* 0x000fe400078e02ff */
[----:B--2---:R-:W-:Y:S01]  /*2a960*/  IMAD R114, R131, R114, RZ ;  /* 0x0000007283727224 */ /* 0x004fe200078e02ff */
[----:B------:R2:W-:Y:S01]  /*2a970*/  STL.64 [R1+0x1ab8], R28 ;  /* 0x001ab81c01007387 */ /* 0x0005e20000100a00 */
[----:B------:R-:W-:-:S03]  /*2a980*/  IMAD R118, R21, R118, RZ ;  /* 0x0000007615767224 */ /* 0x000fc600078e02ff */
[----:B------:R-:W3:Y:S01]  /*2a990*/  LDL.LU R36, [R1+0x414] ;  /* 0x0004140001247983 */ /* 0x000ee20000300800 */
[----:B------:R-:W-:-:S03]  /*2a9a0*/  IMAD R128, R18, R128, RZ ;  /* 0x0000008012807224 */ /* 0x000fc600078e02ff */
[----:B------:R-:W3:Y:S01]  /*2a9b0*/  LDL.LU R131, [R1+0x3f8] ;  /* 0x0003f80001837983 */ /* 0x000ee20000300800 */
[----:B------:R-:W-:Y:S01]  /*2a9c0*/  MOV R21, R135 ;  /* 0x0000008700157202 */ /* 0x000fe20000000f00 */
[----:B------:R-:W-:Y:S02]  /*2a9d0*/  IMAD R100, R24, R100, RZ ;  /* 0x0000006418647224 */ /* 0x000fe400078e02ff */
[----:B------:R-:W-:Y:S01]  /*2a9e0*/  IMAD R134, R133, R134, RZ ;  /* 0x0000008685867224 */ /* 0x000fe200078e02ff */
[----:B------:R-:W3:Y:S01]  /*2a9f0*/  LDL.LU R125, [R1+0x3d8] ;  /* 0x0003d800017d7983 */ /* 0x000ee20000300800 */
[----:B------:R-:W-:Y:S02]  /*2aa00*/  IMAD R108, R23, R108, RZ ;  /* 0x0000006c176c7224 */ /* 0x000fe400078e02ff */
[----:B------:R-:W-:Y:S01]  /*2aa10*/  IMAD R110, R22, R110, RZ ;  /* 0x0000006e166e7224 */ /* 0x000fe200078e02ff */
[----:B----4-:R-:W4:Y:S01]  /*2aa20*/  LDL.LU R35, [R1+0x3d4] ;  /* 0x0003d40001237983 */ /* 0x010f220000300800 */
[----:B------:R-:W-:Y:S01]  /*2aa30*/  IMAD R116, R20, R116, RZ ;  /* 0x0000007414747224 */ /* 0x000fe200078e02ff */
[----:B------:R-:W-:Y:S01]  /*2aa40*/  ISETP.GE.U32.AND P3, PT, R5, 0x7fffff01, PT ;  /* 0x7fffff010500780c */ /* 0x000fe20003f66070 */
[----:B------:R-:W-:Y:S01]  /*2aa50*/  IMAD R120, R132, R120, RZ ;  /* 0x0000007884787224 */ /* 0x000fe200078e02ff */
[----:B------:R-:W4:Y:S01]  /*2aa60*/  LDL.LU R133, [R1+0x3b8] ;  /* 0x0003b80001857983 */ /* 0x000f220000300800 */
[----:B------:R-:W-:Y:S01]  /*2aa70*/  IMAD.MOV.U32 R18, RZ, RZ, R9 ;  /* 0x000000ffff127224 */ /* 0x000fe200078e0009 */
[----:B------:R-:W3:Y:S02]  /*2aa80*/  LDC R5, c[0x0][0x240] ;  /* 0x00009000ff057b82 */ /* 0x000ee40000000800 */
[----:B------:R-:W4:Y:S04]  /*2aa90*/  LDL.LU R34, [R1+0x3b4] ;  /* 0x0003b40001227983 */ /* 0x000f280000300800 */
[----:B------:R-:W4:Y:S01]  /*2aaa0*/  LDL.LU R135, [R1+0x3b0] ;  /* 0x0003b00001877983 */ /* 0x000f220000300800 */
[----:B------:R-:W-:Y:S01]  /*2aab0*/  SEL R3, R3, RZ, P1 ;  /* 0x000000ff03037207 */ /* 0x000fe20000800000 */
[----:B------:R-:W-:Y:S01]  /*2aac0*/  IMAD R130, R19, R130, RZ ;  /* 0x0000008213827224 */ /* 0x000fe200078e02ff */
[----:B------:R-:W4:Y:S01]  /*2aad0*/  LDC R4, c[0x0][0x240] ;  /* 0x00009000ff047b82 */ /* 0x000f220000000800 */
[----:B------:R-:W4:Y:S04]  /*2aae0*/  LDL.LU R126, [R1+0x3ac] ;  /* 0x0003ac00017e7983 */ /* 0x000f280000300800 */
[----:B------:R-:W4:Y:S04]  /*2aaf0*/  LDL.LU R127, [R1+0x39c] ;  /* 0x00039c00017f7983 */ /* 0x000f280000300800 */
[----:B------:R-:W4:Y:S04]  /*2ab00*/  LDL.LU R9, [R1+0x378] ;  /* 0x0003780001097983 */ /* 0x000f280000300800 */
[----:B------:R-:W-:Y:S04]  /*2ab10*/  LDGSTS.E [R244+0x24008], desc[UR60][R32.64], !P0 ;  /* 0x2400800020f47fae */ /* 0x000fe8000c12187c */
[----:B------:R-:W4:Y:S04]  /*2ab20*/  LDL.LU R25, [R1+0x360] ;  /* 0x0003600001197983 */ /* 0x000f280000300800 */
[----:B------:R-:W-:Y:S04]  /*2ab30*/  LDGSTS.E [R244+0x28008], desc[UR60][R30.64], !P0 ;  /* 0x280080001ef47fae */ /* 0x000fe8000c12187c */
[----:B-1----:R-:W4:Y:S04]  /*2ab40*/  LDL.LU R33, [R1+0x358] ;  /* 0x0003580001217983 */ /* 0x002f280000300800 */
[----:B------:R-:W4:Y:S04]  /*2ab50*/  LDL.LU R32, [R1+0x340] ;  /* 0x0003400001207983 */ /* 0x000f280000300800 */
[----:B------:R-:W4:Y:S04]  /*2ab60*/  LDL.LU R129, [R1+0x33c] ;  /* 0x00033c0001817983 */ /* 0x000f280000300800 */
[----:B------:R-:W4:Y:S04]  /*2ab70*/  LDL.LU R31, [R1+0x324] ;  /* 0x00032400011f7983 */ /* 0x000f280000300800 */
[----:B------:R1:W-:Y:S04]  /*2ab80*/  LDGSTS.E [R244+0x2c008], desc[UR60][R28.64], !P0 ;  /* 0x2c0080001cf47fae */ /* 0x0003e8000c12187c */
[----:B------:R-:W4:Y:S04]  /*2ab90*/  LDL.LU R30, [R1+0x320] ;  /* 0x00032000011e7983 */ /* 0x000f280000300800 */
[----:B--2---:R-:W2:Y:S04]  /*2aba0*/  LDL.LU R29, [R1+0x31c] ;  /* 0x00031c00011d7983 */ /* 0x004ea80000300800 */
[----:B------:R-:W2:Y:S04]  /*2abb0*/  LDL.LU R28, [R1+0x308] ;  /* 0x00030800011c7983 */ /* 0x000ea80000300800 */
[----:B------:R-:W2:Y:S04]  /*2abc0*/  LDL.LU R27, [R1+0x304] ;  /* 0x00030400011b7983 */ /* 0x000ea80000300800 */
[----:B------:R-:W2:Y:S04]  /*2abd0*/  LDL.LU R26, [R1+0x300] ;  /* 0x00030000011a7983 */ /* 0x000ea80000300800 */
[----:B------:R-:W2:Y:S04]  /*2abe0*/  LDL.LU R24, [R1+0x2ec] ;  /* 0x0002ec0001187983 */ /* 0x000ea80000300800 */
[----:B------:R-:W2:Y:S04]  /*2abf0*/  LDL.LU R23, [R1+0x2e4] ;  /* 0x0002e40001177983 */ /* 0x000ea80000300800 */
[----:B------:R-:W2:Y:S04]  /*2ac00*/  LDL.LU R22, [R1+0x2d4] ;  /* 0x0002d40001167983 */ /* 0x000ea80000300800 */
[----:B------:R-:W2:Y:S01]  /*2ac10*/  LDL.LU R20, [R1+0x2d0] ;  /* 0x0002d00001147983 */ /* 0x000ea20000300800 */
[----:B------:R-:W-:Y:S01]  /*2ac20*/  ISETP.NE.U32.AND P1, PT, R3, RZ, PT ;  /* 0x000000ff0300720c */ /* 0x000fe20003f25070 */
[----:B---3--:R-:W-:Y:S01]  /*2ac30*/  IMAD R79, R8, R5, RZ ;  /* 0x00000005084f7224 */ /* 0x008fe200078e02ff */
[----:B------:R-:W3:Y:S01]  /*2ac40*/  LDC R3, c[0x0][0x240] ;  /* 0x00009000ff037b82 */ /* 0x000ee20000000800 */
[----:B------:R-:W-:Y:S01]  /*2ac50*/  ISETP.NE.U32.AND P0, PT, R12, RZ, PT ;  /* 0x000000ff0c00720c */ /* 0x000fe20003f05070 */
[----:B------:R-:W-:Y:S01]  /*2ac60*/  IMAD.MOV.U32 R132, RZ, RZ, R7 ;  /* 0x000000ffff847224 */ /* 0x000fe200078e0007 */
[----:B------:R-:W-:Y:S01]  /*2ac70*/  MOV R7, R93 ;  /* 0x0000005d00077202 */ /* 0x000fe20000000f00 */
[----:B------:R-:W-:Y:S01]  /*2ac80*/  IMAD.MOV.U32 R19, RZ, RZ, R95 ;  /* 0x000000ffff137224 */ /* 0x000fe200078e005f */
[----:B------:R-:W2:Y:S03]  /*2ac90*/  LDL.LU R42, [R1+0x2cc] ;  /* 0x0002cc00012a7983 */ /* 0x000ea60000300800 */
[----:B------:R-:W1:Y:S01]  /*2aca0*/  LDC R5, c[0x0][0x240] ;  /* 0x00009000ff057b82 */ /* 0x000e620000000800 */
[----:B------:R-:W2:Y:S04]  /*2acb0*/  LDL.LU R41, [R1+0x2c8] ;  /* 0x0002c80001297983 */ /* 0x000ea80000300800 */
[----:B------:R-:W2:Y:S03]  /*2acc0*/  LDL.LU R40, [R1+0x2b8] ;  /* 0x0002b80001287983 */ /* 0x000ea60000300800 */
[----:B------:R-:W1:Y:S08]  /*2acd0*/  LDC R12, c[0x0][0x240] ;  /* 0x00009000ff0c7b82 */ /* 0x000e700000000800 */
[----:B------:R-:W1:Y:S08]  /*2ace0*/  LDC R93, c[0x0][0x240] ;  /* 0x00009000ff5d7b82 */ /* 0x000e700000000800 */
[----:B------:R-:W1:Y:S01]  /*2acf0*/  LDC R95, c[0x0][0x240] ;  /* 0x00009000ff5f7b82 */ /* 0x000e620000000800 */
[----:B---3--:R-:W-:-:S02]  /*2ad00*/  IMAD R76, R36, R3, RZ ;  /* 0x00000003244c7224 */ /* 0x008fc400078e02ff */
[----:B----4-:R-:W-:-:S05]  /*2ad10*/  IMAD R10, R34, R86, RZ ;  /* 0x00000056220a7224 */ /* 0x010fca00078e02ff */
[----:B------:R-:W3:Y:S01]  /*2ad20*/  LDC R3, c[0x0][0x240] ;  /* 0x00009000ff037b82 */ /* 0x000ee20000000800 */
[----:B-1----:R-:W-:Y:S02]  /*2ad30*/  IMAD R67, R125, R5, RZ ;  /* 0x000000057d437224 */ /* 0x002fe400078e02ff */
[----:B------:R-:W-:Y:S02]  /*2ad40*/  IMAD R64, R35, R12, RZ ;  /* 0x0000000c23407224 */ /* 0x000fe400078e02ff */
[----:B------:R-:W-:-:S03]  /*2ad50*/  IMAD R72, R126, R88, RZ ;  /* 0x000000587e487224 */ /* 0x000fc600078e02ff */
[----:B------:R-:W1:Y:S01]  /*2ad60*/  LDC R5, c[0x0][0x240] ;  /* 0x00009000ff057b82 */ /* 0x000e620000000800 */
[----:B------:R-:W-:-:S07]  /*2ad70*/  IMAD R73, R33, R92, RZ ;  /* 0x0000005c21497224 */ /* 0x000fce00078e02ff */
[----:B------:R-:W4:Y:S01]  /*2ad80*/  LDC R88, c[0x0][0x240] ;  /* 0x00009000ff587b82 */ /* 0x000f220000000800 */
[----:B------:R-:W-:Y:S02]  /*2ad90*/  IMAD R71, R32, R93, RZ ;  /* 0x0000005d20477224 */ /* 0x000fe400078e02ff */
[----:B------:R-:W-:-:S05]  /*2ada0*/  IMAD R82, R30, R111, RZ ;  /* 0x0000006f1e527224 */ /* 0x000fca00078e02ff */
[----:B------:R-:W4:Y:S01]  /*2adb0*/  LDC R92, c[0x0][0x240] ;  /* 0x00009000ff5c7b82 */ /* 0x000f220000000800 */
[----:B------:R-:W-:Y:S02]  /*2adc0*/  IMAD R65, R31, R95, RZ ;  /* 0x0000005f1f417224 */ /* 0x000fe400078e02ff */
[----:B--2---:R-:W-:-:S05]  /*2add0*/  IMAD R61, R26, R117, RZ ;  /* 0x000000751a3d7224 */ /* 0x004fca00078e02ff */
[----:B------:R-:W2:Y:S01]  /*2ade0*/  LDC R95, c[0x0][0x240] ;  /* 0x00009000ff5f7b82 */ /* 0x000ea20000000800 */
[----:B------:R-:W2:Y:S04]  /*2adf0*/  LDL.LU R26, [R1+0x2b4] ;  /* 0x0002b400011a7983 */ /* 0x000ea80000300800 */
[----:B------:R-:W2:Y:S01]  /*2ae00*/  LDL.LU R39, [R1+0x2b0] ;  /* 0x0002b00001277983 */ /* 0x000ea20000300800 */
[----:B------:R-:W-:Y:S02]  /*2ae10*/  IMAD R62, R29, R112, RZ ;  /* 0x000000701d3e7224 */ /* 0x000fe400078e02ff */
[----:B------:R-:W-:Y:S01]  /*2ae20*/  IMAD R63, R28, R113, RZ ;  /* 0x000000711c3f7224 */ /* 0x000fe200078e02ff */
[----:B------:R-:W2:Y:S01]  /*2ae30*/  LDL.LU R38, [R1+0x2ac] ;  /* 0x0002ac0001267983 */ /* 0x000ea20000300800 */
[----:B------:R-:W-:-:S03]  /*2ae40*/  IMAD R78, R20, R123, RZ ;  /* 0x0000007b144e7224 */ /* 0x000fc600078e02ff */
[----:B------:R-:W4:Y:S01]  /*2ae50*/  LDL.LU R124, [R1+0x290] ;  /* 0x00029000017c7983 */ /* 0x000f220000300800 */
[----:B------:R-:W-:Y:S01]  /*2ae60*/  IMAD.MOV.U32 R20, RZ, RZ, R132 ;  /* 0x000000ffff147224 */ /* 0x000fe200078e0084 */
[----:B------:R-:W4:Y:S02]  /*2ae70*/  LDC R93, c[0x0][0x240] ;  /* 0x00009000ff5d7b82 */ /* 0x000f240000000800 */
[----:B------:R-:W2:Y:S04]  /*2ae80*/  LDL.LU R37, [R1+0x28c] ;  /* 0x00028c0001257983 */ /* 0x000ea80000300800 */
[----:B------:R-:W2:Y:S01]  /*2ae90*/  LDL.LU R36, [R1+0x288] ;  /* 0x0002880001247983 */ /* 0x000ea20000300800 */
[----:B------:R-:W-:Y:S01]  /*2aea0*/  IMAD R60, R27, R115, RZ ;  /* 0x000000731b3c7224 */ /* 0x000fe200078e02ff */
[----:B------:R-:W2:Y:S02]  /*2aeb0*/  LDC R117, c[0x0][0x240] ;  /* 0x00009000ff757b82 */ /* 0x000ea40000000800 */
[----:B------:R-:W2:Y:S04]  /*2aec0*/  LDL.LU R125, [R1+0x284] ;  /* 0x00028400017d7983 */ /* 0x000ea80000300800 */
[----:B------:R-:W2:Y:S01]  /*2aed0*/  LDL.LU R35, [R1+0x26c] ;  /* 0x00026c0001237983 */ /* 0x000ea20000300800 */
[----:B------:R-:W-:Y:S01]  /*2aee0*/  IMAD.MOV.U32 R132, RZ, RZ, R18 ;  /* 0x000000ffff847224 */ /* 0x000fe200078e0012 */
[----:B------:R-:W2:Y:S02]  /*2aef0*/  LDC R115, c[0x0][0x240] ;  /* 0x00009000ff737b82 */ /* 0x000ea40000000800 */
[----:B------:R-:W2:Y:S04]  /*2af00*/  LDL.LU R34, [R1+0x268] ;  /* 0x0002680001227983 */ /* 0x000ea80000300800 */
[----:B------:R-:W2:Y:S01]  /*2af10*/  LDL.LU R126, [R1+0x260] ;  /* 0x00026000017e7983 */ /* 0x000ea20000300800 */
[----:B------:R-:W-:Y:S01]  /*2af20*/  IMAD R59, R24, R119, RZ ;  /* 0x00000077183b7224 */ /* 0x000fe200078e02ff */
        /* <DEDUP_REMOVED lines=14> */
[----:B------:R-:W2:Y:S02]  /*2b010*/  LDL.LU R27, [R1+0x1fc] ;  /* 0x0001fc00011b7983 */ /* 0x000ea40000300800 */
[----:B------:R-:W3:Y:S02]  /*2b020*/  LDC R94, c[0x0][0x240] ;  /* 0x00009000ff5e7b82 */ /* 0x000ee40000000800 */
[----:B------:R-:W2:Y:S04]  /*2b030*/  LDL.LU R24, [R1+0x1f8] ;  /* 0x0001f80001187983 */ /* 0x000ea80000300800 */
[----:B------:R-:W2:Y:S01]  /*2b040*/  LDL.LU R23, [R1+0x1f0] ;  /* 0x0001f00001177983 */ /* 0x000ea20000300800 */
[----:B------:R-:W-:Y:S01]  /*2b050*/  IMAD R135, R135, R87, RZ ;  /* 0x0000005787877224 */ /* 0x000fe200078e02ff */
[----:B------:R-:W2:Y:S02]  /*2b060*/  LDC R122, c[0x0][0x240] ;  /* 0x00009000ff7a7b82 */ /* 0x000ea40000000800 */
[----:B------:R-:W2:Y:S01]  /*2b070*/  LDL.LU R22, [R1+0x1e0] ;  /* 0x0001e00001167983 */ /* 0x000ea20000300800 */
[----:B------:R-:W-:-:S02]  /*2b080*/  IMAD R9, R9, R90, RZ ;  /* 0x0000005a09097224 */ /* 0x000fc400078e02ff */
[----:B------:R-:W-:Y:S01]  /*2b090*/  IMAD R127, R127, R89, RZ ;  /* 0x000000597f7f7224 */ /* 0x000fe200078e02ff */
[----:B------:R-:W2:Y:S02]  /*2b0a0*/  LDL.LU R81, [R1+0x1dc] ;  /* 0x0001dc0001517983 */ /* 0x000ea40000300800 */
[----:B------:R-:W4:Y:S01]  /*2b0b0*/  LDC R87, c[0x0][0x240] ;  /* 0x00009000ff577b82 */ /* 0x000f220000000800 */
[----:B------:R-:W-:Y:S02]  /*2b0c0*/  IMAD R131, R131, R4, RZ ;  /* 0x0000000483837224 */ /* 0x000fe400078e02ff */
[----:B---3--:R-:W-:-:S05]  /*2b0d0*/  IMAD R129, R129, R94, RZ ;  /* 0x0000005e81817224 */ /* 0x008fca00078e02ff */
[----:B------:R-:W3:Y:S01]  /*2b0e0*/  LDC R90, c[0x0][0x240] ;  /* 0x00009000ff5a7b82 */ /* 0x000ee20000000800 */
[----:B------:R-:W-:-:S07]  /*2b0f0*/  IMAD R25, R25, R91, RZ ;  /* 0x0000005b19197224 */ /* 0x000fce00078e02ff */
[----:B------:R-:W3:Y:S01]  /*2b100*/  LDC R94, c[0x0][0x240] ;  /* 0x00009000ff5e7b82 */ /* 0x000ee20000000800 */
[----:B------:R-:W-:-:S07]  /*2b110*/  IMAD R133, R133, R16, RZ ;  /* 0x0000001085857224 */ /* 0x000fce00078e02ff */
[----:B------:R-:W3:Y:S08]  /*2b120*/  LDC R89, c[0x0][0x240] ;  /* 0x00009000ff597b82 */ /* 0x000ef00000000800 */
[----:B------:R-:W3:Y:S08]  /*2b130*/  LDC R4, c[0x0][0x240] ;  /* 0x00009000ff047b82 */ /* 0x000ef00000000800 */
[----:B------:R-:W2:Y:S08]  /*2b140*/  LDC R91, c[0x0][0x240] ;  /* 0x00009000ff5b7b82 */ /* 0x000eb00000000800 */
[----:B------:R-:W2:Y:S08]  /*2b150*/  LDC R16, c[0x0][0x240] ;  /* 0x00009000ff107b82 */ /* 0x000eb00000000800 */
[----:B------:R-:W2:Y:S08]  /*2b160*/  LDC R112, c[0x0][0x240] ;  /* 0x00009000ff707b82 */ /* 0x000eb00000000800 */
[----:B------:R-:W2:Y:S01]  /*2b170*/  LDC R86, c[0x0][0x240] ;  /* 0x00009000ff567b82 */ /* 0x000ea20000000800 */
[----:B-1----:R-:W-:-:S02]  /*2b180*/  IMAD R68, R40, R5, RZ ;  /* 0x0000000528447224 */ /* 0x002fc400078e02ff */
[----:B---3--:R-:W-:Y:S02]  /*2b190*/  IMAD R70, R41, R4, RZ ;  /* 0x0000000429467224 */ /* 0x008fe400078e02ff */
[----:B------:R-:W-:-:S03]  /*2b1a0*/  IMAD R54, R42, R3, RZ ;  /* 0x000000032a367224 */ /* 0x000fc600078e02ff */
[----:B------:R-:W1:Y:S08]  /*2b1b0*/  LDC R111, c[0x0][0x240] ;  /* 0x00009000ff6f7b82 */ /* 0x000e700000000800 */
[----:B------:R-:W3:Y:S08]  /*2b1c0*/  LDC R3, c[0x0][0x240] ;  /* 0x00009000ff037b82 */ /* 0x000ef00000000800 */
[----:B------:R-:W3:Y:S08]  /*2b1d0*/  LDC R12, c[0x0][0x240] ;  /* 0x00009000ff0c7b82 */ /* 0x000ef00000000800 */
[----:B------:R-:W3:Y:S08]  /*2b1e0*/  LDC R4, c[0x0][0x240] ;  /* 0x00009000ff047b82 */ /* 0x000ef00000000800 */
[----:B------:R-:W3:Y:S01]  /*2b1f0*/  LDC R5, c[0x0][0x240] ;  /* 0x00009000ff057b82 */ /* 0x000ee20000000800 */
[----:B----4-:R-:W-:Y:S01]  /*2b200*/  IMAD R51, R124, R87, RZ ;  /* 0x000000577c337224 */ /* 0x010fe200078e02ff */
[----:B------:R-:W-:Y:S01]  /*2b210*/  MOV R124, R21 ;  /* 0x00000015007c7202 */ /* 0x000fe20000000f00 */
[----:B--2---:R-:W-:-:S05]  /*2b220*/  IMAD R77, R37, R88, RZ ;  /* 0x00000058254d7224 */ /* 0x004fca00078e02ff */
[----:B------:R-:W2:Y:S01]  /*2b230*/  LDC R87, c[0x0][0x240] ;  /* 0x00009000ff577b82 */ /* 0x000ea20000000800 */
[----:B------:R-:W-:Y:S02]  /*2b240*/  IMAD.MOV.U32 R37, RZ, RZ, R19 ;  /* 0x000000ffff257224 */ /* 0x000fe400078e0013 */
[----:B------:R-:W-:Y:S02]  /*2b250*/  IMAD R48, R36, R89, RZ ;  /* 0x0000005924307224 */ /* 0x000fe400078e02ff */
[----:B------:R-:W-:-:S03]  /*2b260*/  IMAD R74, R125, R90, RZ ;  /* 0x0000005a7d4a7224 */ /* 0x000fc600078e02ff */
[----:B------:R-:W4:Y:S01]  /*2b270*/  LDC R88, c[0x0][0x240] ;  /* 0x00009000ff587b82 */ /* 0x000f220000000800 */
[----:B------:R-:W-:-:S07]  /*2b280*/  IMAD R46, R34, R92, RZ ;  /* 0x0000005c222e7224 */ /* 0x000fce00078e02ff */
[----:B------:R-:W2:Y:S01]  /*2b290*/  LDC R89, c[0x0][0x240] ;  /* 0x00009000ff597b82 */ /* 0x000ea20000000800 */
[----:B------:R-:W4:Y:S04]  /*2b2a0*/  LDL.LU R34, [R1+0x1d4] ;  /* 0x0001d40001227983 */ /* 0x000f280000300800 */
[----:B------:R-:W2:Y:S01]  /*2b2b0*/  LDL.LU R44, [R1+0x1d0] ;  /* 0x0001d000012c7983 */ /* 0x000ea20000300800 */
[----:B------:R-:W-:Y:S02]  /*2b2c0*/  IMAD R57, R126, R93, RZ ;  /* 0x0000005d7e397224 */ /* 0x000fe400078e02ff */
[----:B------:R-:W-:Y:S01]  /*2b2d0*/  IMAD R55, R32, R95, RZ ;  /* 0x0000005f20377224 */ /* 0x000fe200078e02ff */
[----:B------:R-:W2:Y:S01]  /*2b2e0*/  LDC R93, c[0x0][0x240] ;  /* 0x00009000ff5d7b82 */ /* 0x000ea20000000800 */
[----:B------:R-:W2:Y:S01]  /*2b2f0*/  LDL.LU R32, [R1+0x1cc] ;  /* 0x0001cc0001207983 */ /* 0x000ea20000300800 */
[----:B------:R-:W-:-:S03]  /*2b300*/  IMAD.MOV.U32 R126, RZ, RZ, R8 ;  /* 0x000000ffff7e7224 */ /* 0x000fc600078e0008 */
[----:B------:R-:W2:Y:S01]  /*2b310*/  LDL.LU R52, [R1+0x1c8] ;  /* 0x0001c80001347983 */ /* 0x000ea20000300800 */
[----:B------:R-:W-:Y:S02]  /*2b320*/  IMAD R47, R33, R94, RZ ;  /* 0x0000005e212f7224 */ /* 0x000fe400078e02ff */
[----:B------:R-:W-:Y:S01]  /*2b330*/  IMAD R75, R35, R91, RZ ;  /* 0x0000005b234b7224 */ /* 0x000fe200078e02ff */
        /* <DEDUP_REMOVED lines=9> */
[----:B------:R-:W-:-:S02]  /*2b3d0*/  IMAD R40, R27, R119, RZ ;  /* 0x000000771b287224 */ /* 0x000fc400078e02ff */
[----:B------:R-:W-:Y:S01]  /*2b3e0*/  IMAD R41, R24, R121, RZ ;  /* 0x0000007918297224 */ /* 0x000fe200078e02ff */
[----:B------:R-:W2:Y:S01]  /*2b3f0*/  LDL.LU R19, [R1+0x1a4] ;  /* 0x0001a40001137983 */ /* 0x000ea20000300800 */
[----:B------:R-:W-:Y:S01]  /*2b400*/  IMAD R50, R29, R115, RZ ;  /* 0x000000731d327224 */ /* 0x000fe200078e02ff */
[----:B------:R-:W2:Y:S02]  /*2b410*/  LDC R117, c[0x0][0x240] ;  /* 0x00009000ff757b82 */ /* 0x000ea40000000800 */
[----:B------:R-:W2:Y:S04]  /*2b420*/  LDL.LU R58, [R1+0x1a0] ;  /* 0x0001a000013a7983 */ /* 0x000ea80000300800 */
[----:B------:R-:W2:Y:S01]  /*2b430*/  LDL.LU R28, [R1+0x19c] ;  /* 0x00019c00011c7983 */ /* 0x000ea20000300800 */
[----:B------:R-:W-:Y:S01]  /*2b440*/  MOV R29, R7 ;  /* 0x00000007001d7202 */ /* 0x000fe20000000f00 */
[----:B------:R-:W-:Y:S01]  /*2b450*/  IMAD R39, R22, R123, RZ ;  /* 0x0000007b16277224 */ /* 0x000fe200078e02ff */
[----:B------:R-:W2:Y:S01]  /*2b460*/  LDC R115, c[0x0][0x240] ;  /* 0x00009000ff737b82 */ /* 0x000ea20000000800 */
        /* <DEDUP_REMOVED lines=13> */
[----:B-1----:R-:W-:Y:S01]  /*2b540*/  IMAD R18, R18, R111, RZ ;  /* 0x0000006f12127224 */ /* 0x002fe200078e02ff */
[----:B------:R-:W2:Y:S02]  /*2b550*/  LDC R86, c[0x0][0x240] ;  /* 0x00009000ff567b82 */ /* 0x000ea40000000800 */
[----:B------:R-:W2:Y:S04]  /*2b560*/  LDL.LU R30, [R1+0x130] ;  /* 0x00013000011e7983 */ /* 0x000ea80000300800 */
[----:B------:R-:W2:Y:S02]  /*2b570*/  LDL.LU R23, [R1+0x124] ;  /* 0x0001240001177983 */ /* 0x000ea40000300800 */
[----:B------:R-:W1:Y:S02]  /*2b580*/  LDC R111, c[0x0][0x240] ;  /* 0x00009000ff6f7b82 */ /* 0x000e640000000800 */
[----:B------:R-:W2:Y:S04]  /*2b590*/  LDL.LU R31, [R1+0x11c] ;  /* 0x00011c00011f7983 */ /* 0x000ea80000300800 */
[----:B------:R-:W2:Y:S02]  /*2b5a0*/  LDL.LU R38, [R1+0xcc] ;  /* 0x0000cc0001267983 */ /* 0x000ea40000300800 */
[----:B------:R-:W1:Y:S08]  /*2b5b0*/  LDC R122, c[0x0][0x240] ;  /* 0x00009000ff7a7b82 */ /* 0x000e700000000800 */
[----:B------:R-:W1:Y:S08]  /*2b5c0*/  LDC R123, c[0x0][0x240] ;  /* 0x00009000ff7b7b82 */ /* 0x000e700000000800 */
[----:B------:R-:W1:Y:S08]  /*2b5d0*/  LDC R91, c[0x0][0x240] ;  /* 0x00009000ff5b7b82 */ /* 0x000e700000000800 */
[----:B------:R-:W1:Y:S08]  /*2b5e0*/  LDC R92, c[0x0][0x240] ;  /* 0x00009000ff5c7b82 */ /* 0x000e700000000800 */
[----:B------:R-:W1:Y:S01]  /*2b5f0*/  LDC R94, c[0x0][0x240] ;  /* 0x00009000ff5e7b82 */ /* 0x000e620000000800 */
[----:B---3--:R-:W-:-:S02]  /*2b600*/  IMAD R81, R81, R3, RZ ;  /* 0x0000000351517224 */ /* 0x008fc400078e02ff */
[----:B------:R-:W-:Y:S02]  /*2b610*/  IMAD.MOV.U32 R3, RZ, RZ, R143 ;  /* 0x000000ffff037224 */ /* 0x000fe400078e008f */
[----:B------:R-:W-:Y:S01]  /*2b620*/  IMAD R26, R26, R12, RZ ;  /* 0x0000000c1a1a7224 */ /* 0x000fe200078e02ff */
[----:B------:R-:W3:Y:S02]  /*2b630*/  LDL.LU R143, [R1+0x4cb0] ;  /* 0x004cb000018f7983 */ /* 0x000ee40000300800 */
[----:B------:R-:W1:Y:S08]  /*2b640*/  LDC R119, c[0x0][0x240] ;  /* 0x00009000ff777b82 */ /* 0x000e700000000800 */
[----:B------:R-:W3:Y:S08]  /*2b650*/  LDC R121, c[0x0][0x240] ;  /* 0x00009000ff797b82 */ /* 0x000ef00000000800 */
[----:B------:R-:W3:Y:S08]  /*2b660*/  LDC R16, c[0x0][0x240] ;  /* 0x00009000ff107b82 */ /* 0x000ef00000000800 */
[----:B------:R-:W3:Y:S01]  /*2b670*/  LDC R12, c[0x0][0x240] ;  /* 0x00009000ff0c7b82 */ /* 0x000ee20000000800 */
[----:B----4-:R-:W-:-:S02]  /*2b680*/  IMAD R34, R34, R4, RZ ;  /* 0x0000000422227224 */ /* 0x010fc400078e02ff */
[----:B------:R-:W-:Y:S02]  /*2b690*/  IMAD R4, R6, 0x7c, RZ ;  /* 0x0000007c06047824 */ /* 0x000fe400078e02ff */
[----:B--2---:R-:W-:Y:S02]  /*2b6a0*/  IMAD R21, R21, R86, RZ ;  /* 0x0000005615157224 */ /* 0x004fe400078e02ff */
[----:B------:R-:W-:Y:S02]  /*2b6b0*/  IMAD.MOV.U32 R86, RZ, RZ, R26 ;  /* 0x000000ffff567224 */ /* 0x000fe400078e001a */
[----:B------:R-:W-:Y:S02]  /*2b6c0*/  IMAD.MOV.U32 R26, RZ, RZ, R146 ;  /* 0x000000ffff1a7224 */ /* 0x000fe400078e0092 */
[----:B------:R-:W-:Y:S02]  /*2b6d0*/  IMAD R8, R8, R88, RZ ;  /* 0x0000005808087224 */ /* 0x000fe400078e02ff */
[----:B------:R-:W-:-:S02]  /*2b6e0*/  IMAD.MOV.U32 R88, RZ, RZ, R3 ;  /* 0x000000ffff587224 */ /* 0x000fc400078e0003 */
[----:B------:R-:W-:Y:S02]  /*2b6f0*/  IMAD R3, R6, 0x5f, RZ ;  /* 0x0000005f06037824 */ /* 0x000fe400078e02ff */
[----:B------:R-:W-:Y:S02]  /*2b700*/  IMAD R33, R33, R89, RZ ;  /* 0x0000005921217224 */ /* 0x000fe400078e02ff */
[----:B------:R-:W-:Y:S01]  /*2b710*/  IMAD.MOV.U32 R89, RZ, RZ, R9 ;  /* 0x000000ffff597224 */ /* 0x000fe200078e0009 */
[----:B------:R-:W-:Y:S01]  /*2b720*/  MOV R9, R137 ;  /* 0x0000008900097202 */ /* 0x000fe20000000f00 */
[----:B------:R-:W-:Y:S02]  /*2b730*/  IMAD R69, R69, R87, RZ ;  /* 0x0000005745457224 */ /* 0x000fe400078e02ff */
[----:B------:R-:W-:Y:S02]  /*2b740*/  IMAD R125, R125, R90, RZ ;  /* 0x0000005a7d7d7224 */ /* 0x000fe400078e02ff */
[----:B-1----:R-:W-:-:S02]  /*2b750*/  IMAD R19, R19, R91, RZ ;  /* 0x0000005b13137224 */ /* 0x002fc400078e02ff */
[----:B------:R-:W-:Y:S02]  /*2b760*/  IMAD.MOV.U32 R87, RZ, RZ, R141 ;  /* 0x000000ffff577224 */ /* 0x000fe400078e008d */
[----:B------:R-:W-:Y:S02]  /*2b770*/  IMAD R28, R28, R93, RZ ;  /* 0x0000005d1c1c7224 */ /* 0x000fe400078e02ff */
[----:B------:R-:W-:Y:S02]  /*2b780*/  IMAD.MOV.U32 R93, RZ, RZ, R148 ;  /* 0x000000ffff5d7224 */ /* 0x000fe400078e0094 */
[----:B------:R-:W-:Y:S01]  /*2b790*/  IMAD R27, R27, R95, RZ ;  /* 0x0000005f1b1b7224 */ /* 0x000fe200078e02ff */
[----:B------:R-:W-:Y:S01]  /*2b7a0*/  MOV R95, R20 ;  /* 0x00000014005f7202 */ /* 0x000fe20000000f00 */
[----:B------:R-:W-:Y:S02]  /*2b7b0*/  IMAD R35, R35, R111, RZ ;  /* 0x0000006f23237224 */ /* 0x000fe400078e02ff */
[----:B------:R-:W-:-:S02]  /*2b7c0*/  IMAD.MOV.U32 R111, RZ, RZ, R151 ;  /* 0x000000ffff6f7224 */ /* 0x000fc400078e0097 */
[----:B------:R-:W-:Y:S02]  /*2b7d0*/  IMAD R24, R24, R112, RZ ;  /* 0x0000007018187224 */ /* 0x000fe400078e02ff */
[----:B------:R-:W-:Y:S02]  /*2b7e0*/  IMAD R43, R43, R113, RZ ;  /* 0x000000712b2b7224 */ /* 0x000fe400078e02ff */
[----:B------:R-:W-:Y:S02]  /*2b7f0*/  IMAD.MOV.U32 R113, RZ, RZ, R150 ;  /* 0x000000ffff717224 */ /* 0x000fe400078e0096 */
[----:B------:R-:W-:-:S04]  /*2b800*/  IMAD.WIDE R150, R3, 0x4, R242 ;  /* 0x0000000403967825 */ /* 0x000fc800078e02f2 */
[----:B------:R-:W-:Y:S01]  /*2b810*/  IMAD R22, R22, R117, RZ ;  /* 0x0000007516167224 */ /* 0x000fe200078e02ff */
[----:B------:R-:W-:Y:S01]  /*2b820*/  MOV R117, R147 ;  /* 0x0000009300757202 */ /* 0x000fe20000000f00 */
[----:B------:R-:W-:Y:S01]  /*2b830*/  IMAD.WIDE R146, R4, 0x4, R242 ;  /* 0x0000000404927825 */ /* 0x000fe200078e02f2 */
[----:B------:R-:W-:Y:S01]  /*2b840*/  MOV R20, R149 ;  /* 0x0000009500147202 */ /* 0x000fe20000000f00 */
[----:B------:R-:W-:Y:S02]  /*2b850*/  LDGSTS.E [R244+0x2000c], desc[UR60][R150.64], !P6 ;  /* 0x2000c00096f47fae */ /* 0x000fe4000f12187c */
[----:B------:R-:W-:Y:S02]  /*2b860*/  IMAD.MOV.U32 R112, RZ, RZ, R136 ;  /* 0x000000ffff707224 */ /* 0x000fe400078e0088 */
[----:B------:R-:W-:-:S04]  /*2b870*/  IMAD.WIDE R136, R3, 0x4, R238 ;  /* 0x0000000403887825 */ /* 0x000fc800078e02ee */
[----:B------:R-:W-:Y:S02]  /*2b880*/  IMAD R31, R31, R122, RZ ;  /* 0x0000007a1f1f7224 */ /* 0x000fe400078e02ff */
[----:B------:R-:W-:Y:S02]  /*2b890*/  IMAD R38, R38, R123, RZ ;  /* 0x0000007b26267224 */ /* 0x000fe400078e02ff */
[----:B------:R-:W-:Y:S01]  /*2b8a0*/  IMAD.WIDE R122, R3, 0x4, R240 ;  /* 0x00000004037a7825 */ /* 0x000fe200078e02f0 */
[----:B------:R-:W-:Y:S03]  /*2b8b0*/  STL.64 [R1+0x1ae0], R146 ;  /* 0x001ae09201007387 */ /* 0x000fe60000100a00 */
[----:B------:R-:W-:Y:S01]  /*2b8c0*/  IMAD R7, R7, R115, RZ ;  /* 0x0000007307077224 */ /* 0x000fe200078e02ff */
[----:B------:R-:W-:Y:S01]  /*2b8d0*/  MOV R115, R140 ;  /* 0x0000008c00737202 */ /* 0x000fe20000000f00 */
[----:B------:R-:W-:Y:S01]  /*2b8e0*/  IMAD.WIDE R148, R3, 0x4, R236 ;  /* 0x0000000403947825 */ /* 0x000fe200078e02ec */
[----:B------:R1:W-:Y:S01]  /*2b8f0*/  STL.64 [R1+0x1ac0], R150 ;  /* 0x001ac09601007387 */ /* 0x0003e20000100a00 */
[----:B------:R-:W2:Y:S02]  /*2b900*/  LDC R3, c[0x0][0x240] ;  /* 0x00009000ff037b82 */ /* 0x000ea40000000800 */
[----:B------:R-:W-:Y:S01]  /*2b910*/  IMAD R58, R58, R92, RZ ;  /* 0x0000005c3a3a7224 */ /* 0x000fe200078e02ff */
[----:B------:R-:W-:Y:S01]  /*2b920*/  MOV R92, R144 ;  /* 0x00000090005c7202 */ /* 0x000fe20000000f00 */
[----:B------:R-:W-:Y:S01]  /*2b930*/  IMAD R36, R36, R94, RZ ;  /* 0x0000005e24247224 */ /* 0x000fe200078e02ff */
[----:B------:R-:W-:Y:S01]  /*2b940*/  STL.64 [R1+0x1ad8], R122 ;  /* 0x001ad87a01007387 */ /* 0x000fe20000100a00 */
[----:B------:R-:W-:-:S02]  /*2b950*/  IMAD.MOV.U32 R90, RZ, RZ, R139 ;  /* 0x000000ffff5a7224 */ /* 0x000fc400078e008b */
[----:B------:R-:W-:Y:S02]  /*2b960*/  IMAD.MOV.U32 R91, RZ, RZ, R138 ;  /* 0x000000ffff5b7224 */ /* 0x000fe400078e008a */
[C---:B------:R-:W-:Y:S01]  /*2b970*/  IMAD.WIDE R140, R4.reuse, 0x4, R240 ;  /* 0x00000004048c7825 */ /* 0x040fe200078e02f0 */
[----:B------:R-:W-:Y:S03]  /*2b980*/  STL.64 [R1+0x1ad0], R136 ;  /* 0x001ad08801007387 */ /* 0x000fe60000100a00 */
[----:B------:R-:W-:Y:S01]  /*2b990*/  IMAD.MOV.U32 R94, RZ, RZ, R145 ;  /* 0x000000ffff5e7224 */ /* 0x000fe200078e0091 */
[----:B------:R-:W-:Y:S01]  /*2b9a0*/  LDGSTS.E [R244+0x2400c], desc[UR60][R148.64], !P6 ;  /* 0x2400c00094f47fae */ /* 0x000fe2000f12187c */
[----:B------:R-:W-:-:S03]  /*2b9b0*/  IMAD.WIDE R138, R4, 0x4, R238 ;  /* 0x00000004048a7825 */ /* 0x000fc600078e02ee */
[----:B------:R4:W-:Y:S01]  /*2b9c0*/  STL.64 [R1+0x1ac8], R148 ;  /* 0x001ac89401007387 */ /* 0x0009e20000100a00 */
[----:B------:R-:W-:-:S03]  /*2b9d0*/  IMAD.WIDE R144, R4, 0x4, R236 ;  /* 0x0000000404907825 */ /* 0x000fc600078e02ec */
[----:B-1----:R-:W2:Y:S04]  /*2b9e0*/  LDL.LU.64 R150, [R1+0x4ca8] ;  /* 0x004ca80001967983 */ /* 0x002ea80000300a00 */
[----:B------:R-:W-:Y:S04]  /*2b9f0*/  STL.64 [R1+0x1af8], R140 ;  /* 0x001af88c01007387 */ /* 0x000fe80000100a00 */
[----:B------:R-:W-:Y:S04]  /*2ba00*/  STL.64 [R1+0x1af0], R138 ;  /* 0x001af08a01007387 */ /* 0x000fe80000100a00 */
[----:B------:R1:W-:Y:S04]  /*2ba10*/  STL.64 [R1+0x1ae8], R144 ;  /* 0x001ae89001007387 */ /* 0x0003e80000100a00 */
[----:B----4-:R-:W4:Y:S04]  /*2ba20*/  LDL.LU.64 R148, [R1+0x4ca0] ;  /* 0x004ca00001947983 */ /* 0x010f280000300a00 */
[----:B------:R-:W-:Y:S01]  /*2ba30*/  LDGSTS.E [R244+0x2800c], desc[UR60][R136.64], !P6 ;  /* 0x2800c00088f47fae */ /* 0x000fe2000f12187c */
[----:B------:R-:W-:-:S03]  /*2ba40*/  IMAD R30, R30, R119, RZ ;  /* 0x000000771e1e7224 */ /* 0x000fc600078e02ff */
[----:B------:R3:W-:Y:S04]  /*2ba50*/  LDGSTS.E [R244+0x2c00c], desc[UR60][R122.64], !P6 ;  /* 0x2c00c0007af47fae */ /* 0x0007e8000f12187c */
[----:B------:R-:W3:Y:S01]  /*2ba60*/  LDL.LU.64 R136, [R1+0x4c98] ;  /* 0x004c980001887983 */ /* 0x000ee20000300a00 */
[----:B------:R-:W-:-:S03]  /*2ba70*/  IMAD.MOV.U32 R119, RZ, RZ, R117 ;  /* 0x000000ffff777224 */ /* 0x000fc600078e0075 */
[----:B------:R-:W-:Y:S01]  /*2ba80*/  LDGSTS.E [R244+0x30000], desc[UR60][R146.64], !P5 ;  /* 0x3000000092f47fae */ /* 0x000fe2000e92187c */
[----:B------:R-:W-:-:S03]  /*2ba90*/  MOV R117, R113 ;  /* 0x0000007100757202 */ /* 0x000fc60000000f00 */
[----:B------:R-:W-:Y:S01]  /*2baa0*/  LDGSTS.E [R244+0x34000], desc[UR60][R144.64], !P5 ;  /* 0x3400000090f47fae */ /* 0x000fe2000e92187c */
[----:B------:R-:W-:-:S03]  /*2bab0*/  IMAD.MOV.U32 R113, RZ, RZ, R111 ;  /* 0x000000ffff717224 */ /* 0x000fc600078e006f */
[----:B------:R-:W-:Y:S01]  /*2bac0*/  LDGSTS.E [R244+0x38000], desc[UR60][R138.64], !P5 ;  /* 0x380000008af47fae */ /* 0x000fe2000e92187c */
[----:B------:R-:W-:-:S03]  /*2bad0*/  IMAD.MOV.U32 R111, RZ, RZ, R95 ;  /* 0x000000ffff6f7224 */ /* 0x000fc600078e005f */
[----:B------:R3:W-:Y:S01]  /*2bae0*/  LDGSTS.E [R244+0x3c000], desc[UR60][R140.64], !P5 ;  /* 0x3c0000008cf47fae */ /* 0x0007e2000e92187c */
[----:B------:R-:W-:-:S03]  /*2baf0*/  MOV R95, R88 ;  /* 0x00000058005f7202 */ /* 0x000fc60000000f00 */
[----:B------:R-:W2:Y:S01]  /*2bb00*/  LDL.LU.64 R146, [R1+0x4c90] ;  /* 0x004c900001927983 */ /* 0x000ea20000300a00 */
[----:B------:R-:W-:-:S03]  /*2bb10*/  IMAD.MOV.U32 R88, RZ, RZ, R124 ;  /* 0x000000ffff587224 */ /* 0x000fc600078e007c */
[----:B-1----:R-:W4:Y:S01]  /*2bb20*/  LDL.LU.64 R144, [R1+0x4c88] ;  /* 0x004c880001907983 */ /* 0x002f220000300a00 */
[----:B------:R-:W-:-:S03]  /*2bb30*/  IMAD.MOV.U32 R124, RZ, RZ, R37 ;  /* 0x000000ffff7c7224 */ /* 0x000fc600078e0025 */
[----:B------:R-:W2:Y:S01]  /*2bb40*/  LDL.LU.64 R138, [R1+0x4c80] ;  /* 0x004c8000018a7983 */ /* 0x000ea20000300a00 */
[----:B------:R-:W-:-:S03]  /*2bb50*/  MOV R37, R29 ;  /* 0x0000001d00257202 */ /* 0x000fc60000000f00 */
[----:B------:R-:W4:Y:S01]  /*2bb60*/  LDL.LU R29, [R1+0x1d8] ;  /* 0x0001d800011d7983 */ /* 0x000f220000300800 */
[CC--:B---3--:R-:W-:Y:S02]  /*2bb70*/  LEA R122, P6, R136.reuse, R234.reuse, 0x2 ;  /* 0x000000ea887a7211 */ /* 0x0c8fe400078c10ff */
[C---:B------:R-:W-:Y:S02]  /*2bb80*/  LEA R140, P5, R137.reuse, R234, 0x2 ;  /* 0x000000ea898c7211 */ /* 0x040fe400078a10ff */
[-C--:B------:R-:W-:Y:S02]  /*2bb90*/  LEA.HI.X.SX32 R123, R136, R0.reuse, 0x2, P6 ;  /* 0x00000000887b7211 */ /* 0x080fe400030f16ff */
[----:B------:R-:W-:-:S03]  /*2bba0*/  LEA.HI.X.SX32 R141, R137, R0, 0x2, P5 ;  /* 0x00000000898d7211 */ /* 0x000fc600028f16ff */
[----:B------:R-:W-:Y:S04]  /*2bbb0*/  STL.64 [R1+0xc80], R122 ;  /* 0x000c807a01007387 */ /* 0x000fe80000100a00 */
[----:B------:R1:W-:Y:S04]  /*2bbc0*/  STL.64 [R1+0xc78], R140 ;  /* 0x000c788c01007387 */ /* 0x0003e80000100a00 */
[----:B-1----:R-:W3:Y:S01]  /*2bbd0*/  LDL.LU R141, [R1+0x4c78] ;  /* 0x004c7800018d7983 */ /* 0x002ee20000300800 */
[----:B------:R-:W-:Y:S02]  /*2bbe0*/  IMAD R44, R44, R5, RZ ;  /* 0x000000052c2c7224 */ /* 0x000fe400078e02ff */
[----:B------:R-:W4:Y:S01]  /*2bbf0*/  LDC R5, c[0x0][0x240] ;  /* 0x00009000ff057b82 */ /* 0x000f220000000800 */
[----:B------:R-:W-:-:S02]  /*2bc00*/  IMAD.MOV.U32 R122, RZ, RZ, R113 ;  /* 0x000000ffff7a7224 */ /* 0x000fc400078e0071 */
[----:B------:R-:W-:Y:S02]  /*2bc10*/  IMAD.MOV.U32 R113, RZ, RZ, R88 ;  /* 0x000000ffff717224 */ /* 0x000fe400078e0058 */
[----:B------:R-:W-:Y:S02]  /*2bc20*/  IMAD.MOV.U32 R88, RZ, RZ, R124 ;  /* 0x000000ffff587224 */ /* 0x000fe400078e007c */
[----:B------:R-:W-:Y:S02]  /*2bc30*/  IMAD.MOV.U32 R124, RZ, RZ, R26 ;  /* 0x000000ffff7c7224 */ /* 0x000fe400078e001a */
[----:B------:R-:W-:Y:S01]  /*2bc40*/  IMAD.MOV.U32 R26, RZ, RZ, R142 ;  /* 0x000000ffff1a7224 */ /* 0x000fe200078e008e */
[-C--:B--2---:R-:W-:Y:S01]  /*2bc50*/  LEA R142, P6, R138, R234.reuse, 0x2 ;  /* 0x000000ea8a8e7211 */ /* 0x084fe200078c10ff */
[----:B------:R-:W-:Y:S01]  /*2bc60*/  IMAD R23, R23, R121, RZ ;  /* 0x0000007917177224 */ /* 0x000fe200078e02ff */
[----:B------:R-:W-:Y:S01]  /*2bc70*/  LEA R140, P5, R139, R234, 0x2 ;  /* 0x000000ea8b8c7211 */ /* 0x000fe200078a10ff */
[----:B------:R-:W-:Y:S01]  /*2bc80*/  IMAD.MOV.U32 R121, RZ, RZ, R119 ;  /* 0x000000ffff797224 */ /* 0x000fe200078e0077 */
[----:B------:R-:W-:Y:S01]  /*2bc90*/  MOV R119, R111 ;  /* 0x0000006f00777202 */ /* 0x000fe20000000f00 */
[----:B------:R1:W-:Y:S01]  /*2bca0*/  STL [R1+0xc70], R142 ;  /* 0x000c708e01007387 */ /* 0x0003e20000100800 */
[----:B------:R-:W-:Y:S01]  /*2bcb0*/  MOV R136, R142 ;  /* 0x0000008e00887202 */ /* 0x000fe20000000f00 */
[----:B------:R-:W-:Y:S01]  /*2bcc0*/  IMAD.MOV.U32 R137, RZ, RZ, R143 ;  /* 0x000000ffff897224 */ /* 0x000fe200078e008f */
[----:B------:R-:W-:Y:S01]  /*2bcd0*/  MOV R111, R37 ;  /* 0x00000025006f7202 */ /* 0x000fe20000000f00 */
[----:B------:R-:W-:-:S02]  /*2bce0*/  IMAD.MOV.U32 R4, RZ, RZ, R140 ;  /* 0x000000ffff047224 */ /* 0x000fc400078e008c */
[----:B----4-:R-:W-:Y:S01]  /*2bcf0*/  IMAD R29, R29, R5, RZ ;  /* 0x000000051d1d7224 */ /* 0x010fe200078e02ff */
[----:B-1----:R-:W2:Y:S04]  /*2bd00*/  LDL.LU.64 R142, [R1+0x4c70] ;  /* 0x004c7000018e7983 */ /* 0x002ea80000300a00 */
[----:B------:R-:W4:Y:S04]  /*2bd10*/  LDL.LU R37, [R1+0x1f4] ;  /* 0x0001f40001257983 */ /* 0x000f280000300800 */
[----:B------:R1:W-:Y:S01]  /*2bd20*/  STL [R1+0xc68], R140 ;  /* 0x000c688c01007387 */ /* 0x0003e20000100800 */
[----:B------:R-:W-:Y:S01]  /*2bd30*/  LEA.HI.X.SX32 R137, R138, R0, 0x2, P6 ;  /* 0x000000008a897211 */ /* 0x000fe200030f16ff */
[----:B------:R-:W-:-:S02]  /*2bd40*/  IMAD.MOV.U32 R123, RZ, RZ, R122 ;  /* 0x000000ffff7b7224 */ /* 0x000fc400078e007a */
[----:B------:R-:W-:Y:S01]  /*2bd50*/  IMAD.MOV.U32 R122, RZ, RZ, R119 ;  /* 0x000000ffff7a7224 */ /* 0x000fe200078e0077 */
[----:B------:R-:W-:Y:S01]  /*2bd60*/  MOV R119, R113 ;  /* 0x0000007100777202 */ /* 0x000fe20000000f00 */
[----:B------:R-:W-:Y:S02]  /*2bd70*/  IMAD.MOV.U32 R113, RZ, RZ, R111 ;  /* 0x000000ffff717224 */ /* 0x000fe400078e006f */
[----:B------:R-:W-:Y:S01]  /*2bd80*/  IMAD.MOV.U32 R111, RZ, RZ, R124 ;  /* 0x000000ffff6f7224 */ /* 0x000fe200078e007c */
[----:B------:R-:W-:Y:S02]  /*2bd90*/  MOV R124, R26 ;  /* 0x0000001a007c7202 */ /* 0x000fe40000000f00 */
[----:B---3--:R-:W-:Y:S02]  /*2bda0*/  MOV R5, R141 ;  /* 0x0000008d00057202 */ /* 0x008fe40000000f00 */
[----:B-1----:R-:W3:Y:S04]  /*2bdb0*/  LDL.LU.64 R140, [R1+0x4c68] ;  /* 0x004c6800018c7983 */ /* 0x002ee80000300a00 */
[----:B------:R1:W-:Y:S04]  /*2bdc0*/  STL [R1+0xc74], R137 ;  /* 0x000c748901007387 */ /* 0x0003e80000100800 */
[----:B------:R-:W4:Y:S01]  /*2bdd0*/  LDL.LU R26, [R1+0x21c] ;  /* 0x00021c00011a7983 */ /* 0x000f220000300800 */
[----:B------:R-:W-:-:S05]  /*2bde0*/  LEA.HI.X.SX32 R5, R139, R0, 0x2, P5 ;  /* 0x000000008b057211 */ /* 0x000fca00028f16ff */
[----:B------:R2:W-:Y:S01]  /*2bdf0*/  STL [R1+0xc6c], R5 ;  /* 0x000c6c0501007387 */ /* 0x0005e20000100800 */
[----:B------:R-:W-:Y:S02]  /*2be00*/  IMAD R52, R52, R16, RZ ;  /* 0x0000001034347224 */ /* 0x000fe400078e02ff */
[----:B------:R-:W4:Y:S01]  /*2be10*/  LDC R16, c[0x0][0x240] ;  /* 0x00009000ff107b82 */ /* 0x000f220000000800 */
[CC--:B---3--:R-:W-:Y:S02]  /*2be20*/  LEA R136, P6, R140.reuse, R234.reuse, 0x2 ;  /* 0x000000ea8c887211 */ /* 0x0c8fe400078c10ff */
[----:B------:R-:W-:Y:S02]  /*2be30*/  LEA R4, P5, R141, R234, 0x2 ;  /* 0x000000ea8d047211 */ /* 0x000fe400078a10ff */
[----:B-1----:R-:W-:Y:S02]  /*2be40*/  LEA.HI.X.SX32 R137, R140, R0, 0x2, P6 ;  /* 0x000000008c897211 */ /* 0x002fe400030f16ff */
[----:B--2---:R-:W-:-:S02]  /*2be50*/  LEA R138, P6, R142, R234, 0x2 ;  /* 0x000000ea8e8a7211 */ /* 0x004fc400078c10ff */
[-C--:B------:R-:W-:Y:S01]  /*2be60*/  LEA.HI.X.SX32 R5, R141, R0.reuse, 0x2, P5 ;  /* 0x000000008d057211 */ /* 0x080fe200028f16ff */
[----:B------:R1:W-:Y:S01]  /*2be70*/  STL.64 [R1+0xc60], R136 ;  /* 0x000c608801007387 */ /* 0x0003e20000100a00 */
[----:B------:R-:W-:Y:S02]  /*2be80*/  LEA.HI.X.SX32 R139, R142, R0, 0x2, P6 ;  /* 0x000000008e8b7211 */ /* 0x000fe400030f16ff */
[-C--:B------:R-:W-:Y:S01]  /*2be90*/  LEA R140, P6, R144, R234.reuse, 0x2 ;  /* 0x000000ea908c7211 */ /* 0x080fe200078c10ff */
[----:B------:R2:W-:Y:S04]  /*2bea0*/  STL.64 [R1+0xc58], R4 ;  /* 0x000c580401007387 */ /* 0x0005e80000100a00 */
[----:B------:R3:W-:Y:S01]  /*2beb0*/  STL.64 [R1+0xc50], R138 ;  /* 0x000c508a01007387 */ /* 0x0007e20000100a00 */
[----:B-1----:R-:W-:-:S04]  /*2bec0*/  LEA R136, P5, R143, R234, 0x2 ;  /* 0x000000ea8f887211 */ /* 0x002fc800078a10ff */
[-C--:B------:R-:W-:Y:S01]  /*2bed0*/  LEA.HI.X.SX32 R137, R143, R0.reuse, 0x2, P5 ;  /* 0x000000008f897211 */ /* 0x080fe200028f16ff */
[----:B--2---:R-:W-:Y:S01]  /*2bee0*/  IMAD.MOV.U32 R4, RZ, RZ, R123 ;  /* 0x000000ffff047224 */ /* 0x004fe200078e007b */
[----:B------:R-:W-:Y:S01]  /*2bef0*/  LEA.HI.X.SX32 R141, R144, R0, 0x2, P6 ;  /* 0x00000000908d7211 */ /* 0x000fe200030f16ff */
[----:B----4-:R-:W-:Y:S01]  /*2bf00*/  IMAD R26, R26, R16, RZ ;  /* 0x000000101a1a7224 */ /* 0x010fe200078e02ff */
[C---:B---3--:R-:W-:Y:S01]  /*2bf10*/  LEA R138, P5, R145.reuse, R234, 0x2 ;  /* 0x000000ea918a7211 */ /* 0x048fe200078a10ff */
[----:B------:R-:W-:Y:S01]  /*2bf20*/  IMAD.MOV.U32 R123, RZ, RZ, R122 ;  /* 0x000000ffff7b7224 */ /* 0x000fe200078e007a */
[----:B------:R-:W-:Y:S01]  /*2bf30*/  MOV R122, R119 ;  /* 0x00000077007a7202 */ /* 0x000fe20000000f00 */
[----:B------:R-:W-:Y:S01]  /*2bf40*/  IMAD.MOV.U32 R119, RZ, RZ, R113 ;  /* 0x000000ffff777224 */ /* 0x000fe200078e0071 */
[----:B------:R-:W-:Y:S01]  /*2bf50*/  LEA.HI.X.SX32 R139, R145, R0, 0x2, P5 ;  /* 0x00000000918b7211 */ /* 0x000fe200028f16ff */
[----:B------:R-:W-:Y:S01]  /*2bf60*/  IMAD.MOV.U32 R113, RZ, RZ, R11 ;  /* 0x000000ffff717224 */ /* 0x000fe200078e000b */
[----:B------:R-:W1:Y:S01]  /*2bf70*/  LDC R5, c[0x0][0x240] ;  /* 0x00009000ff057b82 */ /* 0x000e620000000800 */
[----:B------:R-:W2:Y:S04]  /*2bf80*/  LDL.LU R11, [R1+0x264] ;  /* 0x00026400010b7983 */ /* 0x000ea80000300800 */
[----:B------:R-:W-:Y:S04]  /*2bf90*/  STL.64 [R1+0xc48], R136 ;  /* 0x000c488801007387 */ /* 0x000fe80000100a00 */
[----:B------:R3:W-:Y:S04]  /*2bfa0*/  STL.64 [R1+0xc40], R140 ;  /* 0x000c408c01007387 */ /* 0x0007e80000100a00 */
[----:B------:R4:W-:Y:S01]  /*2bfb0*/  STL.64 [R1+0xc38], R138 ;  /* 0x000c388a01007387 */ /* 0x0009e20000100a00 */
[----:B---3--:R-:W-:-:S02]  /*2bfc0*/  LEA R140, P6, R146, R234, 0x2 ;  /* 0x000000ea928c7211 */ /* 0x008fc400078c10ff */
[C---:B----4-:R-:W-:Y:S02]  /*2bfd0*/  LEA R138, P5, R147.reuse, R234, 0x2 ;  /* 0x000000ea938a7211 */ /* 0x050fe400078a10ff */
[-C--:B------:R-:W-:Y:S02]  /*2bfe0*/  LEA.HI.X.SX32 R141, R146, R0.reuse, 0x2, P6 ;  /* 0x00000000928d7211 */ /* 0x080fe400030f16ff */
[----:B------:R-:W-:-:S03]  /*2bff0*/  LEA.HI.X.SX32 R139, R147, R0, 0x2, P5 ;  /* 0x00000000938b7211 */ /* 0x000fc600028f16ff */
[----:B------:R3:W-:Y:S04]  /*2c000*/  STL.64 [R1+0xc30], R140 ;  /* 0x000c308c01007387 */ /* 0x0007e80000100a00 */
[----:B------:R4:W-:Y:S01]  /*2c010*/  STL.64 [R1+0xc28], R138 ;  /* 0x000c288a01007387 */ /* 0x0009e20000100a00 */
[CC--:B---3--:R-:W-:Y:S02]  /*2c020*/  LEA R140, P6, R148.reuse, R234.reuse, 0x2 ;  /* 0x000000ea948c7211 */ /* 0x0c8fe400078c10ff */
[C---:B----4-:R-:W-:Y:S02]  /*2c030*/  LEA R138, P5, R149.reuse, R234, 0x2 ;  /* 0x000000ea958a7211 */ /* 0x050fe400078a10ff */
[-C--:B------:R-:W-:Y:S02]  /*2c040*/  LEA.HI.X.SX32 R141, R148, R0.reuse, 0x2, P6 ;  /* 0x00000000948d7211 */ /* 0x080fe400030f16ff */
[----:B------:R-:W-:-:S03]  /*2c050*/  LEA.HI.X.SX32 R139, R149, R0, 0x2, P5 ;  /* 0x00000000958b7211 */ /* 0x000fc600028f16ff */
[----:B------:R3:W-:Y:S04]  /*2c060*/  STL.64 [R1+0xc20], R140 ;  /* 0x000c208c01007387 */ /* 0x0007e80000100a00 */
[----:B------:R4:W-:Y:S01]  /*2c070*/  STL.64 [R1+0xc18], R138 ;  /* 0x000c188a01007387 */ /* 0x0009e20000100a00 */
[----:B------:R-:W-:Y:S02]  /*2c080*/  MOV R136, R4 ;  /* 0x0000000400887202 */ /* 0x000fe40000000f00 */
[----:B------:R-:W1:Y:S01]  /*2c090*/  LDC R4, c[0x0][0x240] ;  /* 0x00009000ff047b82 */ /* 0x000e620000000800 */
[-C--:B---3--:R-:W-:Y:S02]  /*2c0a0*/  LEA R140, P6, R150, R234.reuse, 0x2 ;  /* 0x000000ea968c7211 */ /* 0x088fe400078c10ff */
[----:B----4-:R-:W-:-:S02]  /*2c0b0*/  LEA R138, P5, R151, R234, 0x2 ;  /* 0x000000ea978a7211 */ /* 0x010fc400078a10ff */
[-C--:B------:R-:W-:Y:S02]  /*2c0c0*/  LEA.HI.X.SX32 R141, R150, R0.reuse, 0x2, P6 ;  /* 0x00000000968d7211 */ /* 0x080fe400030f16ff */
[----:B------:R-:W-:Y:S01]  /*2c0d0*/  LEA.HI.X.SX32 R139, R151, R0, 0x2, P5 ;  /* 0x00000000978b7211 */ /* 0x000fe200028f16ff */
[----:B------:R-:W-:Y:S01]  /*2c0e0*/  IMAD.MOV.U32 R137, RZ, RZ, R136 ;  /* 0x000000ffff897224 */ /* 0x000fe200078e0088 */
[----:B------:R-:W3:Y:S01]  /*2c0f0*/  LDC R150, c[0x0][0x240] ;  /* 0x00009000ff967b82 */ /* 0x000ee20000000800 */
[----:B------:R4:W-:Y:S01]  /*2c100*/  STL.64 [R1+0xc10], R140 ;  /* 0x000c108c01007387 */ /* 0x0009e20000100a00 */
[----:B------:R-:W-:-:S03]  /*2c110*/  IMAD.MOV.U32 R136, RZ, RZ, R123 ;  /* 0x000000ffff887224 */ /* 0x000fc600078e007b */
[----:B------:R4:W-:Y:S01]  /*2c120*/  STL.64 [R1+0xc08], R138 ;  /* 0x000c088a01007387 */ /* 0x0009e20000100a00 */
[----:B------:R-:W-:Y:S01]  /*2c130*/  MOV R123, R122 ;  /* 0x0000007a007b7202 */ /* 0x000fe20000000f00 */
[----:B------:R-:W-:Y:S01]  /*2c140*/  IMAD.MOV.U32 R122, RZ, RZ, R113 ;  /* 0x000000ffff7a7224 */ /* 0x000fe200078e0071 */
[CC--:B----4-:R-:W-:Y:S02]  /*2c150*/  LEA R140, P6, R152.reuse, R234.reuse, 0x2 ;  /* 0x000000ea988c7211 */ /* 0x0d0fe400078c10ff */
[C---:B------:R-:W-:Y:S02]  /*2c160*/  LEA R138, P5, R153.reuse, R234, 0x2 ;  /* 0x000000ea998a7211 */ /* 0x040fe400078a10ff */
[-C--:B------:R-:W-:Y:S01]  /*2c170*/  LEA.HI.X.SX32 R141, R152, R0.reuse, 0x2, P6 ;  /* 0x00000000988d7211 */ /* 0x080fe200030f16ff */
[----:B------:R-:W-:Y:S01]  /*2c180*/  IMAD.MOV.U32 R113, RZ, RZ, R92 ;  /* 0x000000ffff717224 */ /* 0x000fe200078e005c */
[----:B------:R-:W-:Y:S01]  /*2c190*/  LEA.HI.X.SX32 R139, R153, R0, 0x2, P5 ;  /* 0x00000000998b7211 */ /* 0x000fe200028f16ff */
[----:B------:R-:W-:Y:S01]  /*2c1a0*/  IMAD R32, R32, R12, RZ ;  /* 0x0000000c20207224 */ /* 0x000fe200078e02ff */
[----:B------:R-:W-:Y:S01]  /*2c1b0*/  MOV R92, R2 ;  /* 0x00000002005c7202 */ /* 0x000fe20000000f00 */
[----:B------:R-:W4:Y:S01]  /*2c1c0*/  LDC R12, c[0x0][0x240] ;  /* 0x00009000ff0c7b82 */ /* 0x000f220000000800 */
[----:B------:R-:W3:Y:S04]  /*2c1d0*/  LDL.LU R2, [R1+0x2e8] ;  /* 0x0002e80001027983 */ /* 0x000ee80000300800 */
[----:B------:R1:W-:Y:S03]  /*2c1e0*/  STL.64 [R1+0xc00], R140 ;  /* 0x000c008c01007387 */ /* 0x0003e60000100a00 */
[----:B------:R-:W3:Y:S01]  /*2c1f0*/  LDC R152, c[0x0][0x240] ;  /* 0x00009000ff987b82 */ /* 0x000ee20000000800 */
[----:B------:R1:W-:Y:S02]  /*2c200*/  STL.64 [R1+0xbf8], R138 ;  /* 0x000bf88a01007387 */ /* 0x0003e40000100a00 */
[----:B-1----:R-:W-:-:S02]  /*2c210*/  LEA R140, P6, R154, R234, 0x2 ;  /* 0x000000ea9a8c7211 */ /* 0x002fc400078c10ff */
[C---:B------:R-:W-:Y:S02]  /*2c220*/  LEA R138, P5, R155.reuse, R234, 0x2 ;  /* 0x000000ea9b8a7211 */ /* 0x040fe400078a10ff */
[-C--:B------:R-:W-:Y:S02]  /*2c230*/  LEA.HI.X.SX32 R141, R154, R0.reuse, 0x2, P6 ;  /* 0x000000009a8d7211 */ /* 0x080fe400030f16ff */
[----:B------:R-:W-:Y:S01]  /*2c240*/  LEA.HI.X.SX32 R139, R155, R0, 0x2, P5 ;  /* 0x000000009b8b7211 */ /* 0x000fe200028f16ff */
[----:B----4-:R-:W-:Y:S01]  /*2c250*/  IMAD R37, R37, R12, RZ ;  /* 0x0000000c25257224 */ /* 0x010fe200078e02ff */
[----:B------:R-:W1:Y:S01]  /*2c260*/  LDC R154, c[0x0][0x240] ;  /* 0x00009000ff9a7b82 */ /* 0x000e620000000800 */
[----:B------:R4:W-:Y:S01]  /*2c270*/  STL.64 [R1+0xbf0], R140 ;  /* 0x000bf08c01007387 */ /* 0x0009e20000100a00 */
[----:B------:R-:W-:-:S03]  /*2c280*/  LEA R142, P6, R156, R234, 0x2 ;  /* 0x000000ea9c8e7211 */ /* 0x000fc600078c10ff */
[----:B------:R4:W-:Y:S01]  /*2c290*/  STL.64 [R1+0xbe8], R138 ;  /* 0x000be88a01007387 */ /* 0x0009e20000100a00 */
[----:B------:R-:W-:Y:S02]  /*2c2a0*/  LEA.HI.X.SX32 R143, R156, R0, 0x2, P6 ;  /* 0x000000009c8f7211 */ /* 0x000fe400030f16ff */
[----:B------:R-:W1:Y:S01]  /*2c2b0*/  LDC R12, c[0x0][0x240] ;  /* 0x00009000ff0c7b82 */ /* 0x000e620000000800 */
[----:B----4-:R-:W-:-:S07]  /*2c2c0*/  LEA R140, P5, R157, R234, 0x2 ;  /* 0x000000ea9d8c7211 */ /* 0x010fce00078a10ff */
[----:B------:R-:W4:Y:S01]  /*2c2d0*/  LDC R156, c[0x0][0x240] ;  /* 0x00009000ff9c7b82 */ /* 0x000f220000000800 */
[----:B------:R-:W-:Y:S02]  /*2c2e0*/  IMAD.MOV.U32 R138, RZ, RZ, R137 ;  /* 0x000000ffff8a7224 */ /* 0x000fe400078e0089 */
[----:B------:R-:W-:Y:S01]  /*2c2f0*/  IMAD.MOV.U32 R137, RZ, RZ, R136 ;  /* 0x000000ffff897224 */ /* 0x000fe200078e0088 */
[----:B------:R-:W-:Y:S01]  /*2c300*/  MOV R136, R123 ;  /* 0x0000007b00887202 */ /* 0x000fe20000000f00 */
[----:B------:R-:W-:Y:S02]  /*2c310*/  IMAD.MOV.U32 R123, RZ, RZ, R122 ;  /* 0x000000ffff7b7224 */ /* 0x000fe400078e007a */
[----:B------:R-:W-:Y:S01]  /*2c320*/  IMAD.MOV.U32 R122, RZ, RZ, R113 ;  /* 0x000000ffff7a7224 */ /* 0x000fe200078e0071 */
[----:B------:R-:W-:Y:S01]  /*2c330*/  MOV R113, R92 ;  /* 0x0000005c00717202 */ /* 0x000fe20000000f00 */
[----:B------:R-:W-:Y:S01]  /*2c340*/  IMAD.MOV.U32 R92, RZ, RZ, R87 ;  /* 0x000000ffff5c7224 */ /* 0x000fe200078e0057 */
[----:B------:R-:W-:Y:S01]  /*2c350*/  LEA.HI.X.SX32 R141, R157, R0, 0x2, P5 ;  /* 0x000000009d8d7211 */ /* 0x000fe200028f16ff */
[----:B------:R-:W-:-:S02]  /*2c360*/  IMAD.MOV.U32 R87, RZ, RZ, R25 ;  /* 0x000000ffff577224 */ /* 0x000fc400078e0019 */
[----:B------:R-:W4:Y:S01]  /*2c370*/  LDL.LU R25, [R1+0x338] ;  /* 0x0003380001197983 */ /* 0x000f220000300800 */
[----:B------:R-:W-:-:S03]  /*2c380*/  MOV R139, R138 ;  /* 0x0000008a008b7202 */ /* 0x000fc60000000f00 */
[----:B------:R1:W-:Y:S01]  /*2c390*/  STL.64 [R1+0xbe0], R142 ;  /* 0x000be08e01007387 */ /* 0x0003e20000100a00 */
[----:B------:R-:W-:-:S03]  /*2c3a0*/  IMAD.MOV.U32 R138, RZ, RZ, R137 ;  /* 0x000000ffff8a7224 */ /* 0x000fc600078e0089 */
[----:B------:R1:W-:Y:S01]  /*2c3b0*/  STL.64 [R1+0xbd8], R140 ;  /* 0x000bd88c01007387 */ /* 0x0003e20000100a00 */
[----:B------:R-:W-:Y:S01]  /*2c3c0*/  IMAD.MOV.U32 R137, RZ, RZ, R136 ;  /* 0x000000ffff897224 */ /* 0x000fe200078e0088 */
[----:B------:R-:W-:Y:S02]  /*2c3d0*/  MOV R136, R123 ;  /* 0x0000007b00887202 */ /* 0x000fe40000000f00 */
[CC--:B-1----:R-:W-:Y:S02]  /*2c3e0*/  LEA R142, P6, R158.reuse, R234.reuse, 0x2 ;  /* 0x000000ea9e8e7211 */ /* 0x0c2fe400078c10ff */
[C---:B------:R-:W-:Y:S02]  /*2c3f0*/  LEA R140, P5, R159.reuse, R234, 0x2 ;  /* 0x000000ea9f8c7211 */ /* 0x040fe400078a10ff */
[-C--:B------:R-:W-:Y:S01]  /*2c400*/  LEA.HI.X.SX32 R143, R158, R0.reuse, 0x2, P6 ;  /* 0x000000009e8f7211 */ /* 0x080fe200030f16ff */
[----:B------:R-:W-:Y:S01]  /*2c410*/  IMAD.MOV.U32 R123, RZ, RZ, R122 ;  /* 0x000000ffff7b7224 */ /* 0x000fe200078e007a */
[----:B------:R-:W-:Y:S01]  /*2c420*/  LEA.HI.X.SX32 R141, R159, R0, 0x2, P5 ;  /* 0x000000009f8d7211 */ /* 0x000fe200028f16ff */
[----:B------:R-:W-:Y:S01]  /*2c430*/  IMAD.MOV.U32 R122, RZ, RZ, R113 ;  /* 0x000000ffff7a7224 */ /* 0x000fe200078e0071 */
[----:B------:R-:W-:Y:S01]  /*2c440*/  MOV R113, R89 ;  /* 0x0000005900717202 */ /* 0x000fe20000000f00 */
[----:B------:R1:W-:Y:S01]  /*2c450*/  STL.64 [R1+0xbd0], R142 ;  /* 0x000bd08e01007387 */ /* 0x0003e20000100a00 */
[----:B------:R-:W-:Y:S01]  /*2c460*/  IMAD.MOV.U32 R89, RZ, RZ, R15 ;  /* 0x000000ffff597224 */ /* 0x000fe200078e000f */
[----:B------:R-:W4:Y:S02]  /*2c470*/  LDC R158, c[0x0][0x240] ;  /* 0x00009000ff9e7b82 */ /* 0x000f240000000800 */
[----:B------:R-:W3:Y:S04]  /*2c480*/  LDL.LU R15, [R1+0x35c] ;  /* 0x00035c00010f7983 */ /* 0x000ee80000300800 */
[----:B------:R1:W-:Y:S01]  /*2c490*/  STL.64 [R1+0xbc8], R140 ;  /* 0x000bc88c01007387 */ /* 0x0003e20000100a00 */
[----:B------:R-:W-:-:S02]  /*2c4a0*/  LEA R16, P5, R161, R234, 0x2 ;  /* 0x000000eaa1107211 */ /* 0x000fc400078a10ff */
[C---:B-1----:R-:W-:Y:S01]  /*2c4b0*/  LEA R142, P6, R160.reuse, R234, 0x2 ;  /* 0x000000eaa08e7211 */ /* 0x042fe200078c10ff */
[----:B------:R-:W-:Y:S01]  /*2c4c0*/  IMAD.MOV.U32 R140, RZ, RZ, R139 ;  /* 0x000000ffff8c7224 */ /* 0x000fe200078e008b */
[----:B------:R-:W-:Y:S01]  /*2c4d0*/  MOV R139, R138 ;  /* 0x0000008a008b7202 */ /* 0x000fe20000000f00 */
[----:B------:R-:W-:Y:S02]  /*2c4e0*/  IMAD.MOV.U32 R138, RZ, RZ, R137 ;  /* 0x000000ffff8a7224 */ /* 0x000fe400078e0089 */
[----:B------:R-:W-:Y:S01]  /*2c4f0*/  IMAD.MOV.U32 R137, RZ, RZ, R136 ;  /* 0x000000ffff897224 */ /* 0x000fe200078e0088 */
[----:B------:R-:W-:Y:S01]  /*2c500*/  MOV R136, R123 ;  /* 0x0000007b00887202 */ /* 0x000fe20000000f00 */
[----:B------:R-:W-:Y:S01]  /*2c510*/  IMAD.MOV.U32 R123, RZ, RZ, R122 ;  /* 0x000000ffff7b7224 */ /* 0x000fe200078e007a */
[----:B------:R-:W-:Y:S01]  /*2c520*/  LEA.HI.X.SX32 R143, R160, R0, 0x2, P6 ;  /* 0x00000000a08f7211 */ /* 0x000fe200030f16ff */
[----:B------:R-:W-:Y:S01]  /*2c530*/  IMAD.MOV.U32 R122, RZ, RZ, R89 ;  /* 0x000000ffff7a7224 */ /* 0x000fe200078e0059 */
[C---:B------:R-:W-:Y:S01]  /*2c540*/  LEA R144, P6, R162.reuse, R234, 0x2 ;  /* 0x000000eaa2907211 */ /* 0x040fe200078c10ff */
[----:B------:R-:W-:Y:S01]  /*2c550*/  IMAD.MOV.U32 R141, RZ, RZ, R140 ;  /* 0x000000ffff8d7224 */ /* 0x000fe200078e008c */
[----:B------:R-:W-:Y:S01]  /*2c560*/  MOV R89, R17 ;  /* 0x0000001100597202 */ /* 0x000fe20000000f00 */
[----:B------:R-:W1:Y:S01]  /*2c570*/  LDC R160, c[0x0][0x240] ;  /* 0x00009000ffa07b82 */ /* 0x000e620000000800 */
[-C--:B------:R-:W-:Y:S01]  /*2c580*/  LEA.HI.X.SX32 R17, R161, R0.reuse, 0x2, P5 ;  /* 0x00000000a1117211 */ /* 0x080fe200028f16ff */
[----:B------:R1:W-:Y:S01]  /*2c590*/  STL.64 [R1+0xbc0], R142 ;  /* 0x000bc08e01007387 */ /* 0x0003e20000100a00 */
[----:B------:R-:W-:-:S03]  /*2c5a0*/  LEA.HI.X.SX32 R145, R162, R0, 0x2, P6 ;  /* 0x00000000a2917211 */ /* 0x000fc600030f16ff */
[----:B------:R1:W-:Y:S01]  /*2c5b0*/  STL.64 [R1+0xbb8], R16 ;  /* 0x000bb81001007387 */ /* 0x0003e20000100a00 */
[----:B------:R-:W-:Y:S01]  /*2c5c0*/  IMAD.MOV.U32 R140, RZ, RZ, R139 ;  /* 0x000000ffff8c7224 */ /* 0x000fe200078e008b */
[----:B------:R-:W4:Y:S01]  /*2c5d0*/  LDC R162, c[0x0][0x240] ;  /* 0x00009000ffa27b82 */ /* 0x000f220000000800 */
[C---:B-1----:R-:W-:Y:S01]  /*2c5e0*/  LEA R142, P5, R163.reuse, R234, 0x2 ;  /* 0x000000eaa38e7211 */ /* 0x042fe200078a10ff */
[----:B------:R-:W4:Y:S03]  /*2c5f0*/  LDL.LU R17, [R1+0x3a4] ;  /* 0x0003a40001117983 */ /* 0x000f260000300800 */
[----:B------:R-:W-:Y:S01]  /*2c600*/  LEA.HI.X.SX32 R143, R163, R0, 0x2, P5 ;  /* 0x00000000a38f7211 */ /* 0x000fe200028f16ff */
[----:B------:R1:W-:Y:S04]  /*2c610*/  STL.64 [R1+0xbb0], R144 ;  /* 0x000bb09001007387 */ /* 0x0003e80000100a00 */
[----:B------:R1:W-:Y:S02]  /*2c620*/  STL.64 [R1+0xba8], R142 ;  /* 0x000ba88e01007387 */ /* 0x0003e40000100a00 */
[----:B-1----:R-:W-:-:S04]  /*2c630*/  LEA R144, P6, R164, R234, 0x2 ;  /* 0x000000eaa4907211 */ /* 0x002fc800078c10ff */
[----:B------:R-:W-:Y:S02]  /*2c640*/  LEA.HI.X.SX32 R145, R164, R0, 0x2, P6 ;  /* 0x00000000a4917211 */ /* 0x000fe400030f16ff */
[C---:B------:R-:W-:Y:S01]  /*2c650*/  LEA R142, P5, R165.reuse, R234, 0x2 ;  /* 0x000000eaa58e7211 */ /* 0x040fe200078a10ff */
[----:B------:R-:W-:Y:S01]  /*2c660*/  IMAD.MOV.U32 R16, RZ, RZ, R141 ;  /* 0x000000ffff107224 */ /* 0x000fe200078e008d */
[----:B------:R-:W-:Y:S01]  /*2c670*/  MOV R139, R136 ;  /* 0x00000088008b7202 */ /* 0x000fe20000000f00 */
[----:B------:R1:W-:Y:S01]  /*2c680*/  STL.64 [R1+0xba0], R144 ;  /* 0x000ba09001007387 */ /* 0x0003e20000100a00 */
[----:B------:R-:W-:Y:S01]  /*2c690*/  LEA.HI.X.SX32 R143, R165, R0, 0x2, P5 ;  /* 0x00000000a58f7211 */ /* 0x000fe200028f16ff */
[----:B------:R-:W-:Y:S01]  /*2c6a0*/  IMAD.MOV.U32 R136, RZ, RZ, R123 ;  /* 0x000000ffff887224 */ /* 0x000fe200078e007b */
[----:B------:R-:W4:Y:S01]  /*2c6b0*/  LDC R164, c[0x0][0x240] ;  /* 0x00009000ffa47b82 */ /* 0x000f220000000800 */
[----:B------:R-:W-:Y:S01]  /*2c6c0*/  IMAD.MOV.U32 R123, RZ, RZ, R115 ;  /* 0x000000ffff7b7224 */ /* 0x000fe200078e0073 */
[----:B------:R-:W-:-:S02]  /*2c6d0*/  MOV R115, R9 ;  /* 0x0000000900737202 */ /* 0x000fc40000000f00 */
[----:B------:R-:W4:Y:S01]  /*2c6e0*/  LDL.LU R9, [R1+0x404] ;  /* 0x0004040001097983 */ /* 0x000f220000300800 */
[----:B-1----:R-:W-:-:S03]  /*2c6f0*/  LEA R144, P6, R166, R234, 0x2 ;  /* 0x000000eaa6907211 */ /* 0x002fc600078c10ff */
[----:B------:R1:W-:Y:S01]  /*2c700*/  STL.64 [R1+0xb98], R142 ;  /* 0x000b988e01007387 */ /* 0x0003e20000100a00 */
[----:B------:R-:W-:Y:S01]  /*2c710*/  LEA.HI.X.SX32 R145, R166, R0, 0x2, P6 ;  /* 0x00000000a6917211 */ /* 0x000fe200030f16ff */
[----:B------:R-:W-:Y:S01]  /*2c720*/  IMAD.MOV.U32 R141, RZ, RZ, R136 ;  /* 0x000000ffff8d7224 */ /* 0x000fe200078e0088 */
[----:B------:R-:W4:Y:S03]  /*2c730*/  LDC R166, c[0x0][0x240] ;  /* 0x00009000ffa67b82 */ /* 0x000f260000000800 */
[----:B------:R2:W-:Y:S01]  /*2c740*/  STL.64 [R1+0xb90], R144 ;  /* 0x000b909001007387 */ /* 0x0005e20000100a00 */
[----:B-1----:R-:W-:-:S04]  /*2c750*/  LEA R142, P5, R167, R234, 0x2 ;  /* 0x000000eaa78e7211 */ /* 0x002fc800078a10ff */
[----:B------:R-:W-:Y:S02]  /*2c760*/  LEA.HI.X.SX32 R143, R167, R0, 0x2, P5 ;  /* 0x00000000a78f7211 */ /* 0x000fe400028f16ff */
[----:B--2---:R-:W-:-:S03]  /*2c770*/  LEA R144, P6, R168, R234, 0x2 ;  /* 0x000000eaa8907211 */ /* 0x004fc600078c10ff */
[----:B------:R1:W-:Y:S01]  /*2c780*/  STL.64 [R1+0xb88], R142 ;  /* 0x000b888e01007387 */ /* 0x0003e20000100a00 */
[----:B------:R-:W-:Y:S02]  /*2c790*/  LEA.HI.X.SX32 R145, R168, R0, 0x2, P6 ;  /* 0x00000000a8917211 */ /* 0x000fe400030f16ff */
[----:B------:R-:W-:Y:S01]  /*2c7a0*/  MOV R136, R123 ;  /* 0x0000007b00887202 */ /* 0x000fe20000000f00 */
[----:B------:R-:W2:Y:S02]  /*2c7b0*/  LDC R168, c[0x0][0x240] ;  /* 0x00009000ffa87b82 */ /* 0x000ea40000000800 */
[----:B------:R1:W-:Y:S02]  /*2c7c0*/  STL.64 [R1+0xb80], R144 ;  /* 0x000b809001007387 */ /* 0x0003e40000100a00 */
[----:B-1----:R-:W-:-:S04]  /*2c7d0*/  LEA R142, P5, R169, R234, 0x2 ;  /* 0x000000eaa98e7211 */ /* 0x002fc800078a10ff */
[----:B------:R-:W-:Y:S02]  /*2c7e0*/  LEA.HI.X.SX32 R143, R169, R0, 0x2, P5 ;  /* 0x00000000a98f7211 */ /* 0x000fe400028f16ff */
[----:B------:R-:W-:-:S03]  /*2c7f0*/  LEA R144, P6, R170, R234, 0x2 ;  /* 0x000000eaaa907211 */ /* 0x000fc600078c10ff */
[----:B------:R1:W-:Y:S01]  /*2c800*/  STL.64 [R1+0xb78], R142 ;  /* 0x000b788e01007387 */ /* 0x0003e20000100a00 */
[----:B------:R-:W-:Y:S01]  /*2c810*/  LEA.HI.X.SX32 R145, R170, R0, 0x2, P6 ;  /* 0x00000000aa917211 */ /* 0x000fe200030f16ff */
[----:B------:R-:W-:Y:S01]  /*2c820*/  IMAD.MOV.U32 R123, RZ, RZ, R86 ;  /* 0x000000ffff7b7224 */ /* 0x000fe200078e0056 */
[----:B------:R-:W2:Y:S03]  /*2c830*/  LDC R170, c[0x0][0x240] ;  /* 0x00009000ffaa7b82 */ /* 0x000ea60000000800 */
        /* <DEDUP_REMOVED lines=9> */
[C---:B-1----:R-:W-:Y:S02]  /*2c8d0*/  LEA R142, P5, R173.reuse, R234, 0x2 ;  /* 0x000000eaad8e7211 */ /* 0x042fe400078a10ff */
[----:B------:R-:W2:Y:S02]  /*2c8e0*/  LDL.LU R20, [R1+0x41c] ;  /* 0x00041c0001147983 */ /* 0x000ea40000300800 */
[----:B------:R-:W-:-:S02]  /*2c8f0*/  LEA.HI.X.SX32 R143, R173, R0, 0x2, P5 ;  /* 0x00000000ad8f7211 */ /* 0x000fc400028f16ff */
[----:B------:R-:W-:-:S03]  /*2c900*/  LEA R144, P6, R174, R234, 0x2 ;  /* 0x000000eaae907211 */ /* 0x000fc600078c10ff */
[----:B------:R1:W-:Y:S01]  /*2c910*/  STL.64 [R1+0xb58], R142 ;  /* 0x000b588e01007387 */ /* 0x0003e20000100a00 */
[----:B------:R-:W-:Y:S01]  /*2c920*/  LEA.HI.X.SX32 R145, R174, R0, 0x2, P6 ;  /* 0x00000000ae917211 */ /* 0x000fe200030f16ff */
[----:B------:R-:W-:Y:S01]  /*2c930*/  IMAD R11, R11, R3, RZ ;  /* 0x000000030b0b7224 */ /* 0x000fe200078e02ff */
[----:B------:R-:W2:Y:S03]  /*2c940*/  LDC R174, c[0x0][0x240] ;  /* 0x00009000ffae7b82 */ /* 0x000ea60000000800 */
[----:B------:R1:W-:Y:S02]  /*2c950*/  STL.64 [R1+0xb50], R144 ;  /* 0x000b509001007387 */ /* 0x0003e40000100a00 */
[----:B-1----:R-:W-:-:S03]  /*2c960*/  LEA R142, P5, R175, R234, 0x2 ;  /* 0x000000eaaf8e7211 */ /* 0x002fc600078a10ff */
[----:B------:R-:W1:Y:S01]  /*2c970*/  LDC R3, c[0x0][0x240] ;  /* 0x00009000ff037b82 */ /* 0x000e620000000800 */
[----:B------:R-:W-:Y:S02]  /*2c980*/  LEA.HI.X.SX32 R143, R175, R0, 0x2, P5 ;  /* 0x00000000af8f7211 */ /* 0x000fe400028f16ff */
[----:B------:R-:W-:-:S03]  /*2c990*/  LEA R144, P6, R176, R234, 0x2 ;  /* 0x000000eab0907211 */ /* 0x000fc600078c10ff */
[----:B------:R1:W-:Y:S01]  /*2c9a0*/  STL.64 [R1+0xb48], R142 ;  /* 0x000b488e01007387 */ /* 0x0003e20000100a00 */
[----:B------:R-:W-:Y:S02]  /*2c9b0*/  LEA.HI.X.SX32 R145, R176, R0, 0x2, P6 ;  /* 0x00000000b0917211 */ /* 0x000fe400030f16ff */
[----:B------:R-:W-:-:S03]  /*2c9c0*/  LEA R146, P6, R178, R234, 0x2 ;  /* 0x000000eab2927211 */ /* 0x000fc600078c10ff */
[----:B------:R1:W-:Y:S02]  /*2c9d0*/  STL.64 [R1+0xb40], R144 ;  /* 0x000b409001007387 */ /* 0x0003e40000100a00 */
[----:B-1----:R-:W-:-:S04]  /*2c9e0*/  LEA R142, P5, R177, R234, 0x2 ;  /* 0x000000eab18e7211 */ /* 0x002fc800078a10ff */
[----:B------:R-:W-:Y:S02]  /*2c9f0*/  LEA.HI.X.SX32 R143, R177, R0, 0x2, P5 ;  /* 0x00000000b18f7211 */ /* 0x000fe400028f16ff */
[----:B------:R-:W-:-:S03]  /*2ca00*/  LEA R144, P5, R179, R234, 0x2 ;  /* 0x000000eab3907211 */ /* 0x000fc600078a10ff */
[----:B------:R1:W-:Y:S01]  /*2ca10*/  STL.64 [R1+0xb38], R142 ;  /* 0x000b388e01007387 */ /* 0x0003e20000100a00 */
[-C--:B------:R-:W-:Y:S02]  /*2ca20*/  LEA.HI.X.SX32 R147, R178, R0.reuse, 0x2, P6 ;  /* 0x00000000b2937211 */ /* 0x080fe400030f16ff */
[----:B------:R-:W-:Y:S02]  /*2ca30*/  LEA.HI.X.SX32 R145, R179, R0, 0x2, P5 ;  /* 0x00000000b3917211 */ /* 0x000fe400028f16ff */
[----:B-1----:R-:W-:Y:S01]  /*2ca40*/  MOV R142, R132 ;  /* 0x00000084008e7202 */ /* 0x002fe20000000f00 */
[----:B------:R-:W-:Y:S02]  /*2ca50*/  IMAD.MOV.U32 R132, RZ, RZ, R13 ;  /* 0x000000ffff847224 */ /* 0x000fe400078e000d */
[----:B------:R-:W2:Y:S04]  /*2ca60*/  LDL.LU R13, [R1+0x420] ;  /* 0x00042000010d7983 */ /* 0x000ea80000300800 */
[----:B------:R1:W-:Y:S04]  /*2ca70*/  STL.64 [R1+0xb30], R146 ;  /* 0x000b309201007387 */ /* 0x0003e80000100a00 */
[----:B------:R1:W-:Y:S04]  /*2ca80*/  STL.64 [R1+0xb28], R144 ;  /* 0x000b289001007387 */ /* 0x0003e80000100a00 */
[----:B------:R-:W4:Y:S01]  /*2ca90*/  LDL.LU R143, [R1+0x440] ;  /* 0x00044000018f7983 */ /* 0x000f220000300800 */
[----:B-1----:R-:W-:-:S02]  /*2caa0*/  LEA R146, P6, R180, R234, 0x2 ;  /* 0x000000eab4927211 */ /* 0x002fc400078c10ff */
[C---:B------:R-:W-:Y:S02]  /*2cab0*/  LEA R144, P5, R181.reuse, R234, 0x2 ;  /* 0x000000eab5907211 */ /* 0x040fe400078a10ff */
[-C--:B------:R-:W-:Y:S02]  /*2cac0*/  LEA.HI.X.SX32 R147, R180, R0.reuse, 0x2, P6 ;  /* 0x00000000b4937211 */ /* 0x080fe400030f16ff */
[----:B------:R-:W-:-:S03]  /*2cad0*/  LEA.HI.X.SX32 R145, R181, R0, 0x2, P5 ;  /* 0x00000000b5917211 */ /* 0x000fc600028f16ff */
[----:B------:R-:W-:Y:S04]  /*2cae0*/  STL.64 [R1+0xb20], R146 ;  /* 0x000b209201007387 */ /* 0x000fe80000100a00 */
[----:B------:R1:W-:Y:S01]  /*2caf0*/  STL.64 [R1+0xb18], R144 ;  /* 0x000b189001007387 */ /* 0x0003e20000100a00 */
[----:B---3--:R-:W-:Y:S02]  /*2cb00*/  IMAD R15, R15, R5, RZ ;  /* 0x000000050f0f7224 */ /* 0x008fe400078e02ff */
[----:B------:R-:W4:Y:S01]  /*2cb10*/  LDC R5, c[0x0][0x240] ;  /* 0x00009000ff057b82 */ /* 0x000f220000000800 */
[----:B------:R-:W-:-:S07]  /*2cb20*/  IMAD R2, R2, R4, RZ ;  /* 0x0000000402027224 */ /* 0x000fce00078e02ff */
[----:B------:R-:W3:Y:S01]  /*2cb30*/  LDC R4, c[0x0][0x240] ;  /* 0x00009000ff047b82 */ /* 0x000ee20000000800 */
[----:B----4-:R-:W-:Y:S02]  /*2cb40*/  IMAD R169, R143, R5, RZ ;  /* 0x000000058fa97224 */ /* 0x010fe400078e02ff */
[----:B------:R-:W4:Y:S01]  /*2cb50*/  LDL.LU R143, [R1+0x45c] ;  /* 0x00045c00018f7983 */ /* 0x000f220000300800 */
[----:B---3--:R-:W-:-:S04]  /*2cb60*/  IMAD R9, R9, R4, RZ ;  /* 0x0000000409097224 */ /* 0x008fc800078e02ff */
[----:B------:R-:W2:Y:S01]  /*2cb70*/  LDC R4, c[0x0][0x240] ;  /* 0x00009000ff047b82 */ /* 0x000ea20000000800 */
[----:B------:R-:W-:Y:S01]  /*2cb80*/  IMAD R17, R17, R12, RZ ;  /* 0x0000000c11117224 */ /* 0x000fe200078e02ff */
[----:B-1----:R-:W-:-:S06]  /*2cb90*/  LEA R144, P5, R183, R234, 0x2 ;  /* 0x000000eab7907211 */ /* 0x002fcc00078a10ff */
[----:B------:R-:W4:Y:S01]  /*2cba0*/  LDC R12, c[0x0][0x240] ;  /* 0x00009000ff0c7b82 */ /* 0x000f220000000800 */
[----:B------:R-:W-:Y:S01]  /*2cbb0*/  LEA.HI.X.SX32 R145, R183, R0, 0x2, P5 ;  /* 0x00000000b7917211 */ /* 0x000fe200028f16ff */
[----:B--2---:R-:W-:Y:S01]  /*2cbc0*/  IMAD R13, R13, R4, RZ ;  /* 0x000000040d0d7224 */ /* 0x004fe200078e02ff */
[----:B------:R-:W-:-:S04]  /*2cbd0*/  LEA R4, P6, R182, R234, 0x2 ;  /* 0x000000eab6047211 */ /* 0x000fc800078c10ff */
[----:B------:R-:W-:-:S05]  /*2cbe0*/  LEA.HI.X.SX32 R5, R182, R0, 0x2, P6 ;  /* 0x00000000b6057211 */ /* 0x000fca00030f16ff */
[----:B------:R1:W-:Y:S04]  /*2cbf0*/  STL.64 [R1+0xb10], R4 ;  /* 0x000b100401007387 */ /* 0x0003e80000100a00 */
[----:B------:R2:W-:Y:S01]  /*2cc00*/  STL.64 [R1+0xb08], R144 ;  /* 0x000b089001007387 */ /* 0x0005e20000100a00 */
[CC--:B-1----:R-:W-:Y:S02]  /*2cc10*/  LEA R4, P6, R184.reuse, R234.reuse, 0x2 ;  /* 0x000000eab8047211 */ /* 0x0c2fe400078c10ff */
[C---:B--2---:R-:W-:Y:S02]  /*2cc20*/  LEA R144, P5, R185.reuse, R234, 0x2 ;  /* 0x000000eab9907211 */ /* 0x044fe400078a10ff */
[-C--:B------:R-:W-:Y:S02]  /*2cc30*/  LEA.HI.X.SX32 R5, R184, R0.reuse, 0x2, P6 ;  /* 0x00000000b8057211 */ /* 0x080fe400030f16ff */
[----:B------:R-:W-:-:S03]  /*2cc40*/  LEA.HI.X.SX32 R145, R185, R0, 0x2, P5 ;  /* 0x00000000b9917211 */ /* 0x000fc600028f16ff */
[----:B------:R1:W-:Y:S04]  /*2cc50*/  STL.64 [R1+0xb00], R4 ;  /* 0x000b000401007387 */ /* 0x0003e80000100a00 */
[----:B------:R2:W-:Y:S01]  /*2cc60*/  STL.64 [R1+0xaf8], R144 ;  /* 0x000af89001007387 */ /* 0x0005e20000100a00 */
[----:B----4-:R-:W-:-:S03]  /*2cc70*/  IMAD R178, R143, R12, RZ ;  /* 0x0000000c8fb27224 */ /* 0x010fc600078e02ff */
[----:B------:R-:W3:Y:S01]  /*2cc80*/  LDL.LU R143, [R1+0x460] ;  /* 0x00046000018f7983 */ /* 0x000ee20000300800 */
[----:B------:R-:W-:Y:S02]  /*2cc90*/  IMAD R25, R25, R3, RZ ;  /* 0x0000000319197224 */ /* 0x000fe400078e02ff */
[----:B------:R-:W4:Y:S01]  /*2cca0*/  LDC R3, c[0x0][0x240] ;  /* 0x00009000ff037b82 */ /* 0x000f220000000800 */
[CC--:B-1----:R-:W-:Y:S02]  /*2ccb0*/  LEA R4, P6, R186.reuse, R234.reuse, 0x2 ;  /* 0x000000eaba047211 */ /* 0x0c2fe400078c10ff */
[C---:B--2---:R-:W-:Y:S02]  /*2ccc0*/  LEA R144, P5, R187.reuse, R234, 0x2 ;  /* 0x000000eabb907211 */ /* 0x044fe400078a10ff */
[-C--:B------:R-:W-:Y:S02]  /*2ccd0*/  LEA.HI.X.SX32 R5, R186, R0.reuse, 0x2, P6 ;  /* 0x00000000ba057211 */ /* 0x080fe400030f16ff */
[----:B------:R-:W-:-:S03]  /*2cce0*/  LEA.HI.X.SX32 R145, R187, R0, 0x2, P5 ;  /* 0x00000000bb917211 */ /* 0x000fc600028f16ff */
[----:B------:R1:W-:Y:S04]  /*2ccf0*/  STL.64 [R1+0xaf0], R4 ;  /* 0x000af00401007387 */ /* 0x0003e80000100a00 */
[----:B------:R2:W-:Y:S01]  /*2cd00*/  STL.64 [R1+0xae8], R144 ;  /* 0x000ae89001007387 */ /* 0x0005e20000100a00 */
[-C--:B-1----:R-:W-:Y:S02]  /*2cd10*/  LEA R4, P6, R188, R234.reuse, 0x2 ;  /* 0x000000eabc047211 */ /* 0x082fe400078c10ff */
[C---:B--2---:R-:W-:Y:S01]  /*2cd20*/  LEA R144, P5, R189.reuse, R234, 0x2 ;  /* 0x000000eabd907211 */ /* 0x044fe200078a10ff */
[----:B----4-:R-:W-:Y:S01]  /*2cd30*/  IMAD R20, R20, R3, RZ ;  /* 0x0000000314147224 */ /* 0x010fe200078e02ff */
[-C--:B------:R-:W-:Y:S01]  /*2cd40*/  LEA.HI.X.SX32 R5, R188, R0.reuse, 0x2, P6 ;  /* 0x00000000bc057211 */ /* 0x080fe200030f16ff */
[----:B------:R-:W3:Y:S01]  /*2cd50*/  LDC R3, c[0x0][0x240] ;  /* 0x00009000ff037b82 */ /* 0x000ee20000000800 */
[----:B------:R-:W-:-:S03]  /*2cd60*/  LEA.HI.X.SX32 R145, R189, R0, 0x2, P5 ;  /* 0x00000000bd917211 */ /* 0x000fc600028f16ff */
        /* <DEDUP_REMOVED lines=14> */
[----:B---3--:R-:W-:-:S03]  /*2ce50*/  IMAD R176, R143, R3, RZ ;  /* 0x000000038fb07224 */ /* 0x008fc600078e02ff */
[----:B------:R-:W3:Y:S01]  /*2ce60*/  LDL.LU R143, [R1+0x464] ;  /* 0x00046400018f7983 */ /* 0x000ee20000300800 */
        /* <DEDUP_REMOVED lines=73> */
[----:B------:R-:W-:Y:S02]  /*2d300*/  LEA.HI.X.SX32 R145, R215, R0, 0x2, P5 ;  /* 0x00000000d7917211 */ /* 0x000fe400028f16ff */
[----:B------:R-:W1:Y:S01]  /*2d310*/  LDC R215, c[0x0][0x240] ;  /* 0x00009000ffd77b82 */ /* 0x000e620000000800 */
[----:B------:R2:W-:Y:S04]  /*2d320*/  STL.64 [R1+0xa10], R4 ;  /* 0x000a100401007387 */ /* 0x0005e80000100a00 */
[----:B------:R4:W-:Y:S01]  /*2d330*/  STL.64 [R1+0xa08], R144 ;  /* 0x000a089001007387 */ /* 0x0009e20000100a00 */
[----:B--2---:R-:W-:-:S02]  /*2d340*/  LEA R4, P6, R216, R234, 0x2 ;  /* 0x000000ead8047211 */ /* 0x004fc400078c10ff */
[C---:B----4-:R-:W-:Y:S02]  /*2d350*/  LEA R144, P5, R217.reuse, R234, 0x2 ;  /* 0x000000ead9907211 */ /* 0x050fe400078a10ff */
[-C--:B------:R-:W-:Y:S02]  /*2d360*/  LEA.HI.X.SX32 R5, R216, R0.reuse, 0x2, P6 ;  /* 0x00000000d8057211 */ /* 0x080fe400030f16ff */
[----:B------:R-:W-:-:S03]  /*2d370*/  LEA.HI.X.SX32 R145, R217, R0, 0x2, P5 ;  /* 0x00000000d9917211 */ /* 0x000fc600028f16ff */
[----:B------:R2:W-:Y:S04]  /*2d380*/  STL.64 [R1+0xa00], R4 ;  /* 0x000a000401007387 */ /* 0x0005e80000100a00 */
[----:B------:R4:W-:Y:S01]  /*2d390*/  STL.64 [R1+0x9f8], R144 ;  /* 0x0009f89001007387 */ /* 0x0009e20000100a00 */
[----:B---3--:R-:W-:-:S03]  /*2d3a0*/  IMAD R164, R143, R164, RZ ;  /* 0x000000a48fa47224 */ /* 0x008fc600078e02ff */
[----:B------:R-:W3:Y:S01]  /*2d3b0*/  LDL.LU R143, [R1+0x48c] ;  /* 0x00048c00018f7983 */ /* 0x000ee20000300800 */
[CC--:B--2---:R-:W-:Y:S02]  /*2d3c0*/  LEA R4, P6, R218.reuse, R234.reuse, 0x2 ;  /* 0x000000eada047211 */ /* 0x0c4fe400078c10ff */
        /* <DEDUP_REMOVED lines=21> */
[CC--:B--2---:R-:W-:Y:S02]  /*2d520*/  LEA R4, P6, R224.reuse, R234.reuse, 0x2 ;  /* 0x000000eae0047211 */ /* 0x0c4fe400078c10ff */
[C---:B----4-:R-:W-:Y:S02]  /*2d530*/  LEA R144, P5, R225.reuse, R234, 0x2 ;  /* 0x000000eae1907211 */ /* 0x050fe400078a10ff */
[-C--:B------:R-:W-:Y:S02]  /*2d540*/  LEA.HI.X.SX32 R5, R224, R0.reuse, 0x2, P6 ;  /* 0x00000000e0057211 */ /* 0x080fe400030f16ff */
[----:B------:R-:W-:-:S02]  /*2d550*/  LEA.HI.X.SX32 R145, R225, R0, 0x2, P5 ;  /* 0x00000000e1917211 */ /* 0x000fc400028f16ff */
[----:B------:R-:W2:Y:S01]  /*2d560*/  LDC R225, c[0x0][0x240] ;  /* 0x00009000ffe17b82 */ /* 0x000ea20000000800 */
[----:B------:R4:W-:Y:S04]  /*2d570*/  STL.64 [R1+0x9c0], R4 ;  /* 0x0009c00401007387 */ /* 0x0009e80000100a00 */
[----:B------:R1:W-:Y:S01]  /*2d580*/  STL.64 [R1+0x9b8], R144 ;  /* 0x0009b89001007387 */ /* 0x0003e20000100a00 */
[----:B---3--:R-:W-:-:S03]  /*2d590*/  IMAD R158, R143, R158, RZ ;  /* 0x0000009e8f9e7224 */ /* 0x008fc600078e02ff */
[----:B------:R-:W3:Y:S01]  /*2d5a0*/  LDL.LU R143, [R1+0x4c0] ;  /* 0x0004c000018f7983 */ /* 0x000ee20000300800 */
[----:B----4-:R-:W-:-:S04]  /*2d5b0*/  LEA R4, P6, R226, R234, 0x2 ;  /* 0x000000eae2047211 */ /* 0x010fc800078c10ff */
[----:B------:R-:W-:Y:S02]  /*2d5c0*/  LEA.HI.X.SX32 R5, R226, R0, 0x2, P6 ;  /* 0x00000000e2057211 */ /* 0x000fe400030f16ff */
[----:B-1----:R-:W-:-:S04]  /*2d5d0*/  LEA R144, P5, R227, R234, 0x2 ;  /* 0x000000eae3907211 */ /* 0x002fc800078a10ff */
[----:B------:R-:W-:Y:S02]  /*2d5e0*/  LEA.HI.X.SX32 R145, R227, R0, 0x2, P5 ;  /* 0x00000000e3917211 */ /* 0x000fe400028f16ff */
[----:B------:R-:W-:-:S04]  /*2d5f0*/  LEA R146, P5, R229, R234, 0x2 ;  /* 0x000000eae5927211 */ /* 0x000fc800078a10ff */
[----:B------:R-:W-:Y:S02]  /*2d600*/  LEA.HI.X.SX32 R147, R229, R0, 0x2, P5 ;  /* 0x00000000e5937211 */ /* 0x000fe400028f16ff */
[----:B------:R-:W-:Y:S01]  /*2d610*/  LEA R148, P5, R231, R234, 0x2 ;  /* 0x000000eae7947211 */ /* 0x000fe200078a10ff */
[----:B------:R-:W1:Y:S01]  /*2d620*/  LDC R229, c[0x0][0x240] ;  /* 0x00009000ffe57b82 */ /* 0x000e620000000800 */
[----:B---3--:R-:W-:Y:S02]  /*2d630*/  IMAD R156, R143, R156, RZ ;  /* 0x0000009c8f9c7224 */ /* 0x008fe400078e02ff */
[----:B------:R-:W3:Y:S04]  /*2d640*/  LDL.LU R143, [R1+0x18] ;  /* 0x00001800018f7983 */ /* 0x000ee80000300800 */
[----:B------:R4:W-:Y:S04]  /*2d650*/  STL.64 [R1+0x9b0], R4 ;  /* 0x0009b00401007387 */ /* 0x0009e80000100a00 */
[----:B------:R-:W2:Y:S01]  /*2d660*/  LDL.LU R157, [R1+0x38] ;  /* 0x00003800019d7983 */ /* 0x000ea20000300800 */
[----:B----4-:R-:W-:-:S03]  /*2d670*/  LEA R4, P6, R228, R234, 0x2 ;  /* 0x000000eae4047211 */ /* 0x010fc600078c10ff */
[----:B------:R4:W-:Y:S01]  /*2d680*/  STL.64 [R1+0x9a8], R144 ;  /* 0x0009a89001007387 */ /* 0x0009e20000100a00 */
[----:B------:R-:W-:-:S03]  /*2d690*/  LEA.HI.X.SX32 R5, R228, R0, 0x2, P6 ;  /* 0x00000000e4057211 */ /* 0x000fc600030f16ff */
[----:B----4-:R-:W4:Y:S04]  /*2d6a0*/  LDL.LU R145, [R1+0x58] ;  /* 0x0000580001917983 */ /* 0x010f280000300800 */
[----:B------:R1:W-:Y:S04]  /*2d6b0*/  STL.64 [R1+0x9a0], R4 ;  /* 0x0009a00401007387 */ /* 0x0003e80000100a00 */
[----:B------:R-:W4:Y:S01]  /*2d6c0*/  LDL.LU R161, [R1+0x78] ;  /* 0x0000780001a17983 */ /* 0x000f220000300800 */
[----:B-1----:R-:W-:-:S03]  /*2d6d0*/  LEA R4, P6, R230, R234, 0x2 ;  /* 0x000000eae6047211 */ /* 0x002fc600078c10ff */
[----:B------:R1:W-:Y:S01]  /*2d6e0*/  STL.64 [R1+0x998], R146 ;  /* 0x0009989201007387 */ /* 0x0003e20000100a00 */
[-C--:B------:R-:W-:Y:S02]  /*2d6f0*/  LEA.HI.X.SX32 R5, R230, R0.reuse, 0x2, P6 ;  /* 0x00000000e6057211 */ /* 0x080fe400030f16ff */
[----:B------:R-:W-:Y:S02]  /*2d700*/  LEA.HI.X.SX32 R149, R231, R0, 0x2, P5 ;  /* 0x00000000e7957211 */ /* 0x000fe400028f16ff */
[C---:B------:R-:W-:Y:S01]  /*2d710*/  LEA R180, P5, R233.reuse, R234, 0x2 ;  /* 0x000000eae9b47211 */ /* 0x040fe200078a10ff */
[----:B------:R-:W4:Y:S01]  /*2d720*/  LDC R231, c[0x0][0x240] ;  /* 0x00009000ffe77b82 */ /* 0x000f220000000800 */
[----:B-1----:R-:W4:Y:S04]  /*2d730*/  LDL.LU R147, [R1+0x98] ;  /* 0x0000980001937983 */ /* 0x002f280000300800 */
[----:B------:R1:W-:Y:S01]  /*2d740*/  STL.64 [R1+0x990], R4 ;  /* 0x0009900401007387 */ /* 0x0003e20000100a00 */
[----:B------:R-:W-:-:S02]  /*2d750*/  LEA.HI.X.SX32 R181, R233, R0, 0x2, P5 ;  /* 0x00000000e9b57211 */ /* 0x000fc400028f16ff */
[----:B------:R-:W4:Y:S01]  /*2d760*/  LDC R233, c[0x0][0x240] ;  /* 0x00009000ffe97b82 */ /* 0x000f220000000800 */
[----:B------:R-:W4:Y:S01]  /*2d770*/  LDL.LU R151, [R1+0xb8] ;  /* 0x0000b80001977983 */ /* 0x000f220000300800 */
[----:B-1----:R-:W-:-:S03]  /*2d780*/  LEA R4, P6, R232, R234, 0x2 ;  /* 0x000000eae8047211 */ /* 0x002fc600078c10ff */
[----:B------:R1:W-:Y:S01]  /*2d790*/  STL.64 [R1+0x988], R148 ;  /* 0x0009889401007387 */ /* 0x0003e20000100a00 */
[----:B------:R-:W-:-:S03]  /*2d7a0*/  LEA.HI.X.SX32 R5, R232, R0, 0x2, P6 ;  /* 0x00000000e8057211 */ /* 0x000fc600030f16ff */
[----:B------:R-:W4:Y:S04]  /*2d7b0*/  LDL.LU R159, [R1+0xdc] ;  /* 0x0000dc00019f7983 */ /* 0x000f280000300800 */
[----:B------:R1:W-:Y:S04]  /*2d7c0*/  STL.64 [R1+0x980], R4 ;  /* 0x0009800401007387 */ /* 0x0003e80000100a00 */
[----:B------:R-:W4:Y:S01]  /*2d7d0*/  LDL.LU R144, [R1+0xfc] ;  /* 0x0000fc0001907983 */ /* 0x000f220000300800 */
[----:B-1----:R-:W1:Y:S03]  /*2d7e0*/  LDC R148, c[0x0][0x240] ;  /* 0x00009000ff947b82 */ /* 0x002e660000000800 */
[----:B------:R1:W-:Y:S01]  /*2d7f0*/  STL.64 [R1+0x978], R180 ;  /* 0x000978b401007387 */ /* 0x0003e20000100a00 */
[----:B------:R-:W-:-:S03]  /*2d800*/  LEA R4, P6, R235, R234, 0x2 ;  /* 0x000000eaeb047211 */ /* 0x000fc600078c10ff */
[----:B------:R-:W4:Y:S01]  /*2d810*/  LDL.LU R146, [R1+0x4c4] ;  /* 0x0004c40001927983 */ /* 0x000f220000300800 */
[----:B------:R-:W-:-:S03]  /*2d820*/  LEA.HI.X.SX32 R5, R235, R0, 0x2, P6 ;  /* 0x00000000eb057211 */ /* 0x000fc600030f16ff */
[----:B------:R-:W4:Y:S01]  /*2d830*/  LDL.LU R149, [R1+0x120] ;  /* 0x0001200001957983 */ /* 0x000f220000300800 */
[----:B-1----:R-:W-:-:S03]  /*2d840*/  LEA R180, P5, R252, R234, 0x2 ;  /* 0x000000eafcb47211 */ /* 0x002fc600078a10ff */
[----:B------:R3:W-:Y:S01]  /*2d850*/  STL.64 [R1+0x970], R4 ;  /* 0x0009700401007387 */ /* 0x0007e20000100a00 */
[----:B------:R-:W-:-:S03]  /*2d860*/  LEA.HI.X.SX32 R181, R252, R0, 0x2, P5 ;  /* 0x00000000fcb57211 */ /* 0x000fc600028f16ff */
[----:B------:R-:W4:Y:S04]  /*2d870*/  LDL.LU R153, [R1+0x150] ;  /* 0x0001500001997983 */ /* 0x000f280000300800 */
[----:B------:R2:W-:Y:S04]  /*2d880*/  STL.64 [R1+0x968], R180 ;  /* 0x000968b401007387 */ /* 0x0005e80000100a00 */
[----:B------:R-:W4:Y:S01]  /*2d890*/  LDL.LU R155, [R1+0x158] ;  /* 0x00015800019b7983 */ /* 0x000f220000300800 */
[----:B---3--:R-:W-:-:S04]  /*2d8a0*/  LEA R4, P6, R143, R234, 0x2 ;  /* 0x000000ea8f047211 */ /* 0x008fc800078c10ff */
[----:B------:R-:W-:Y:S02]  /*2d8b0*/  LEA.HI.X.SX32 R5, R143, R0, 0x2, P6 ;  /* 0x000000008f057211 */ /* 0x000fe400030f16ff */
[----:B--2---:R-:W-:-:S03]  /*2d8c0*/  LEA R180, P5, R157, R234, 0x2 ;  /* 0x000000ea9db47211 */ /* 0x004fc600078a10ff */
[----:B------:R4:W-:Y:S01]  /*2d8d0*/  STL.64 [R1+0x960], R4 ;  /* 0x0009600401007387 */ /* 0x0009e20000100a00 */
[----:B------:R-:W-:-:S03]  /*2d8e0*/  LEA.HI.X.SX32 R181, R157, R0, 0x2, P5 ;  /* 0x000000009db57211 */ /* 0x000fc600028f16ff */
[----:B------:R-:W2:Y:S04]  /*2d8f0*/  LDL.LU R143, [R1+0x154] ;  /* 0x00015400018f7983 */ /* 0x000ea80000300800 */
[----:B------:R1:W-:Y:S04]  /*2d900*/  STL.64 [R1+0x958], R180 ;  /* 0x000958b401007387 */ /* 0x0003e80000100a00 */
[----:B------:R-:W3:Y:S01]  /*2d910*/  LDL.LU R157, [R1+0x4c8] ;  /* 0x0004c800019d7983 */ /* 0x000ee20000300800 */
[----:B----4-:R-:W-:-:S04]  /*2d920*/  LEA R4, P6, R145, R234, 0x2 ;  /* 0x000000ea91047211 */ /* 0x010fc800078c10ff */
[----:B------:R-:W-:Y:S02]  /*2d930*/  LEA.HI.X.SX32 R5, R145, R0, 0x2, P6 ;  /* 0x0000000091057211 */ /* 0x000fe400030f16ff */
[----:B-1----:R-:W-:-:S04]  /*2d940*/  LEA R180, P5, R161, R234, 0x2 ;  /* 0x000000eaa1b47211 */ /* 0x002fc800078a10ff */
[----:B------:R-:W-:Y:S01]  /*2d950*/  LEA.HI.X.SX32 R181, R161, R0, 0x2, P5 ;  /* 0x00000000a1b57211 */ /* 0x000fe200028f16ff */
[----:B---3--:R-:W-:Y:S02]  /*2d960*/  IMAD R152, R157, R152, RZ ;  /* 0x000000989d987224 */ /* 0x008fe400078e02ff */
[----:B------:R-:W3:Y:S04]  /*2d970*/  LDL.LU R157, [R1+0x14c] ;  /* 0x00014c00019d7983 */ /* 0x000ee80000300800 */
[----:B------:R1:W-:Y:S04]  /*2d980*/  STL.64 [R1+0x950], R4 ;  /* 0x0009500401007387 */ /* 0x0003e80000100a00 */
[----:B------:R-:W4:Y:S04]  /*2d990*/  LDL.LU R145, [R1+0x144] ;  /* 0x0001440001917983 */ /* 0x000f280000300800 */
[----:B------:R2:W-:Y:S04]  /*2d9a0*/  STL.64 [R1+0x948], R180 ;  /* 0x000948b401007387 */ /* 0x0005e80000100a00 */
[----:B------:R-:W3:Y:S01]  /*2d9b0*/  LDL.LU R161, [R1+0x4cc] ;  /* 0x0004cc0001a17983 */ /* 0x000ee20000300800 */
[----:B-1----:R-:W-:-:S04]  /*2d9c0*/  LEA R4, P6, R147, R234, 0x2 ;  /* 0x000000ea93047211 */ /* 0x002fc800078c10ff */
[----:B------:R-:W-:Y:S02]  /*2d9d0*/  LEA.HI.X.SX32 R5, R147, R0, 0x2, P6 ;  /* 0x0000000093057211 */ /* 0x000fe400030f16ff */
[----:B--2---:R-:W-:-:S04]  /*2d9e0*/  LEA R180, P5, R151, R234, 0x2 ;  /* 0x000000ea97b47211 */ /* 0x004fc800078a10ff */
[----:B------:R-:W-:Y:S01]  /*2d9f0*/  LEA.HI.X.SX32 R181, R151, R0, 0x2, P5 ;  /* 0x0000000097b57211 */ /* 0x000fe200028f16ff */
[----:B---3--:R-:W-:Y:S02]  /*2da00*/  IMAD R150, R161, R150, RZ ;  /* 0x00000096a1967224 */ /* 0x008fe400078e02ff */
[----:B------:R-:W2:Y:S04]  /*2da10*/  LDL.LU R161, [R1+0x140] ;  /* 0x0001400001a17983 */ /* 0x000ea80000300800 */
[----:B------:R1:W-:Y:S04]  /*2da20*/  STL.64 [R1+0x940], R4 ;  /* 0x0009400401007387 */ /* 0x0003e80000100a00 */
[----:B------:R-:W3:Y:S04]  /*2da30*/  LDL.LU R147, [R1+0x138] ;  /* 0x0001380001937983 */ /* 0x000ee80000300800 */
[----:B------:R4:W-:Y:S04]  /*2da40*/  STL.64 [R1+0x938], R180 ;  /* 0x000938b401007387 */ /* 0x0009e80000100a00 */
[----:B------:R-:W2:Y:S01]  /*2da50*/  LDL.LU R151, [R1+0x4d0] ;  /* 0x0004d00001977983 */ /* 0x000ea20000300800 */
[----:B-1----:R-:W-:-:S04]  /*2da60*/  LEA R4, P6, R159, R234, 0x2 ;  /* 0x000000ea9f047211 */ /* 0x002fc800078c10ff */
[----:B------:R-:W-:Y:S02]  /*2da70*/  LEA.HI.X.SX32 R5, R159, R0, 0x2, P6 ;  /* 0x000000009f057211 */ /* 0x000fe400030f16ff */
[----:B----4-:R-:W-:-:S04]  /*2da80*/  LEA R180, P5, R144, R234, 0x2 ;  /* 0x000000ea90b47211 */ /* 0x010fc800078a10ff */
[----:B------:R-:W-:Y:S01]  /*2da90*/  LEA.HI.X.SX32 R181, R144, R0, 0x2, P5 ;  /* 0x0000000090b57211 */ /* 0x000fe200028f16ff */
[----:B------:R-:W-:Y:S01]  /*2daa0*/  IMAD R154, R146, R154, RZ ;  /* 0x0000009a929a7224 */ /* 0x000fe200078e02ff */
[----:B------:R-:W1:Y:S08]  /*2dab0*/  LDC R144, c[0x0][0x240] ;  /* 0x00009000ff907b82 */ /* 0x000e700000000800 */
[----:B------:R-:W4:Y:S01]  /*2dac0*/  LDC R146, c[0x0][0x240] ;  /* 0x00009000ff927b82 */ /* 0x000f220000000800 */
[----:B--2---:R-:W-:-:S02]  /*2dad0*/  IMAD R148, R151, R148, RZ ;  /* 0x0000009497947224 */ /* 0x004fc400078e02ff */
[----:B------:R-:W2:Y:S04]  /*2dae0*/  LDL.LU R151, [R1+0x134] ;  /* 0x0001340001977983 */ /* 0x000ea80000300800 */
[----:B------:R1:W-:Y:S04]  /*2daf0*/  STL.64 [R1+0x930], R4 ;  /* 0x0009300401007387 */ /* 0x0003e80000100a00 */
[----:B------:R-:W2:Y:S04]  /*2db00*/  LDL.LU R159, [R1+0x12c] ;  /* 0x00012c00019f7983 */ /* 0x000ea80000300800 */
[----:B------:R4:W-:Y:S01]  /*2db10*/  STL.64 [R1+0x928], R180 ;  /* 0x000928b401007387 */ /* 0x0009e20000100a00 */
[----:B-1----:R-:W-:-:S03]  /*2db20*/  LEA R4, P6, R149, R234, 0x2 ;  /* 0x000000ea95047211 */ /* 0x002fc600078c10ff */
[----:B------:R-:W2:Y:S01]  /*2db30*/  LDL.LU R163, [R1+0x128] ;  /* 0x0001280001a37983 */ /* 0x000ea20000300800 */
[----:B------:R-:W-:Y:S02]  /*2db40*/  LEA.HI.X.SX32 R5, R149, R0, 0x2, P6 ;  /* 0x0000000095057211 */ /* 0x000fe400030f16ff */
[----:B----4-:R-:W-:-:S03]  /*2db50*/  LEA R180, P5, R153, R234, 0x2 ;  /* 0x000000ea99b47211 */ /* 0x010fc600078a10ff */
[----:B------:R1:W-:Y:S01]  /*2db60*/  STL.64 [R1+0x920], R4 ;  /* 0x0009200401007387 */ /* 0x0003e20000100a00 */
[----:B------:R-:W-:-:S03]  /*2db70*/  LEA.HI.X.SX32 R181, R153, R0, 0x2, P5 ;  /* 0x0000000099b57211 */ /* 0x000fc600028f16ff */
[----:B------:R-:W4:Y:S04]  /*2db80*/  LDL.LU R149, [R1+0x118] ;  /* 0x0001180001957983 */ /* 0x000f280000300800 */
[----:B------:R3:W-:Y:S04]  /*2db90*/  STL.64 [R1+0x918], R180 ;  /* 0x000918b401007387 */ /* 0x0007e80000100a00 */
[----:B------:R-:W2:Y:S01]  /*2dba0*/  LDL.LU R153, [R1+0x4d4] ;  /* 0x0004d40001997983 */ /* 0x000ea20000300800 */
[----:B-1----:R-:W-:-:S04]  /*2dbb0*/  LEA R4, P6, R155, R234, 0x2 ;  /* 0x000000ea9b047211 */ /* 0x002fc800078c10ff */
[----:B------:R-:W-:Y:S02]  /*2dbc0*/  LEA.HI.X.SX32 R5, R155, R0, 0x2, P6 ;  /* 0x000000009b057211 */ /* 0x000fe400030f16ff */
[----:B---3--:R-:W-:-:S04]  /*2dbd0*/  LEA R180, P5, R143, R234, 0x2 ;  /* 0x000000ea8fb47211 */ /* 0x008fc800078a10ff */
[----:B------:R-:W-:Y:S01]  /*2dbe0*/  LEA.HI.X.SX32 R181, R143, R0, 0x2, P5 ;  /* 0x000000008fb57211 */ /* 0x000fe200028f16ff */
[----:B--2---:R-:W-:Y:S02]  /*2dbf0*/  IMAD R146, R153, R146, RZ ;  /* 0x0000009299927224 */ /* 0x004fe400078e02ff */
[----:B------:R-:W2:Y:S04]  /*2dc00*/  LDL.LU R153, [R1+0x114] ;  /* 0x0001140001997983 */ /* 0x000ea80000300800 */
[----:B------:R1:W-:Y:S04]  /*2dc10*/  STL.64 [R1+0x910], R4 ;  /* 0x0009100401007387 */ /* 0x0003e80000100a00 */
[----:B------:R-:W3:Y:S04]  /*2dc20*/  LDL.LU R167, [R1+0x110] ;  /* 0x0001100001a77983 */ /* 0x000ee80000300800 */
[----:B------:R4:W-:Y:S01]  /*2dc30*/  STL.64 [R1+0x908], R180 ;  /* 0x000908b401007387 */ /* 0x0009e20000100a00 */
[----:B-1----:R-:W-:-:S03]  /*2dc40*/  LEA R4, P6, R157, R234, 0x2 ;  /* 0x000000ea9d047211 */ /* 0x002fc600078c10ff */
[----:B------:R-:W3:Y:S01]  /*2dc50*/  LDL.LU R155, [R1+0x10c] ;  /* 0x00010c00019b7983 */ /* 0x000ee20000300800 */
[----:B------:R-:W-:Y:S02]  /*2dc60*/  LEA.HI.X.SX32 R5, R157, R0, 0x2, P6 ;  /* 0x000000009d057211 */ /* 0x000fe400030f16ff */
[----:B----4-:R-:W-:-:S03]  /*2dc70*/  LEA R180, P5, R145, R234, 0x2 ;  /* 0x000000ea91b47211 */ /* 0x010fc600078a10ff */
[----:B------:R1:W-:Y:S01]  /*2dc80*/  STL.64 [R1+0x900], R4 ;  /* 0x0009000401007387 */ /* 0x0003e20000100a00 */
[----:B------:R-:W-:-:S03]  /*2dc90*/  LEA.HI.X.SX32 R181, R145, R0, 0x2, P5 ;  /* 0x0000000091b57211 */ /* 0x000fc600028f16ff */
[----:B------:R-:W4:Y:S04]  /*2dca0*/  LDL.LU R171, [R1+0x108] ;  /* 0x0001080001ab7983 */ /* 0x000f280000300800 */
[----:B------:R1:W-:Y:S02]  /*2dcb0*/  STL.64 [R1+0x8f8], R180 ;  /* 0x0008f8b401007387 */ /* 0x0003e40000100a00 */
[C---:B-1----:R-:W-:Y:S02]  /*2dcc0*/  LEA R4, P6, R161.reuse, R234, 0x2 ;  /* 0x000000eaa1047211 */ /* 0x042fe400078c10ff */
[----:B------:R-:W4:Y:S02]  /*2dcd0*/  LDL.LU R157, [R1+0x104] ;  /* 0x00010400019d7983 */ /* 0x000f240000300800 */
[----:B------:R-:W-:-:S02]  /*2dce0*/  LEA.HI.X.SX32 R5, R161, R0, 0x2, P6 ;  /* 0x00000000a1057211 */ /* 0x000fc400030f16ff */
[----:B------:R-:W-:-:S03]  /*2dcf0*/  LEA R180, P5, R147, R234, 0x2 ;  /* 0x000000ea93b47211 */ /* 0x000fc600078a10ff */
        /* <DEDUP_REMOVED lines=11> */
[----:B------:R1:W-:Y:S04]  /*2ddb0*/  STL.64 [R1+0x8d8], R180 ;  /* 0x0008d8b401007387 */ /* 0x0003e80000100a00 */
[----:B------:R-:W2:Y:S01]  /*2ddc0*/  LDL.LU R159, [R1+0x4dc] ;  /* 0x0004dc00019f7983 */ /* 0x000ea20000300800 */
[----:B-1----:R-:W-:-:S04]  /*2ddd0*/  LEA R4, P6, R163, R234, 0x2 ;  /* 0x000000eaa3047211 */ /* 0x002fc800078c10ff */
[----:B------:R-:W-:Y:S02]  /*2dde0*/  LEA.HI.X.SX32 R5, R163, R0, 0x2, P6 ;  /* 0x00000000a3057211 */ /* 0x000fe400030f16ff */
[----:B------:R-:W-:-:S04]  /*2ddf0*/  LEA R180, P5, R149, R234, 0x2 ;  /* 0x000000ea95b47211 */ /* 0x000fc800078a10ff */
[----:B------:R-:W-:Y:S01]  /*2de00*/  LEA.HI.X.SX32 R181, R149, R0, 0x2, P5 ;  /* 0x0000000095b57211 */ /* 0x000fe200028f16ff */
[----:B--2---:R-:W-:Y:S02]  /*2de10*/  IMAD R144, R159, R144, RZ ;  /* 0x000000909f907224 */ /* 0x004fe400078e02ff */
[----:B------:R-:W2:Y:S04]  /*2de20*/  LDL.LU R159, [R1+0xf0] ;  /* 0x0000f000019f7983 */ /* 0x000ea80000300800 */
[----:B------:R1:W-:Y:S04]  /*2de30*/  STL.64 [R1+0x8d0], R4 ;  /* 0x0008d00401007387 */ /* 0x0003e80000100a00 */
[----:B------:R-:W2:Y:S04]  /*2de40*/  LDL.LU R163, [R1+0xec] ;  /* 0x0000ec0001a37983 */ /* 0x000ea80000300800 */
[----:B------:R3:W-:Y:S01]  /*2de50*/  STL.64 [R1+0x8c8], R180 ;  /* 0x0008c8b401007387 */ /* 0x0007e20000100a00 */
[----:B-1----:R-:W-:-:S03]  /*2de60*/  LEA R4, P6, R153, R234, 0x2 ;  /* 0x000000ea99047211 */ /* 0x002fc600078c10ff */
[----:B------:R-:W2:Y:S01]  /*2de70*/  LDL.LU R165, [R1+0xe8] ;  /* 0x0000e80001a57983 */ /* 0x000ea20000300800 */
[----:B------:R-:W-:Y:S02]  /*2de80*/  LEA.HI.X.SX32 R5, R153, R0, 0x2, P6 ;  /* 0x0000000099057211 */ /* 0x000fe400030f16ff */
[----:B---3--:R-:W-:-:S03]  /*2de90*/  LEA R180, P5, R167, R234, 0x2 ;  /* 0x000000eaa7b47211 */ /* 0x008fc600078a10ff */
[----:B------:R1:W-:Y:S01]  /*2dea0*/  STL.64 [R1+0x8c0], R4 ;  /* 0x0008c00401007387 */ /* 0x0003e20000100a00 */
[----:B------:R-:W-:-:S03]  /*2deb0*/  LEA.HI.X.SX32 R181, R167, R0, 0x2, P5 ;  /* 0x00000000a7b57211 */ /* 0x000fc600028f16ff */
[----:B------:R-:W3:Y:S04]  /*2dec0*/  LDL.LU R153, [R1+0xe4] ;  /* 0x0000e40001997983 */ /* 0x000ee80000300800 */
[----:B------:R4:W-:Y:S04]  /*2ded0*/  STL.64 [R1+0x8b8], R180 ;  /* 0x0008b8b401007387 */ /* 0x0009e80000100a00 */
[----:B------:R-:W2:Y:S01]  /*2dee0*/  LDL.LU R167, [R1+0x4e0] ;  /* 0x0004e00001a77983 */ /* 0x000ea20000300800 */
[----:B------:R-:W-:Y:S02]  /*2def0*/  IMAD.MOV.U32 R143, RZ, RZ, R142 ;  /* 0x000000ffff8f7224 */ /* 0x000fe400078e008e */
[----:B------:R-:W2:Y:S01]  /*2df00*/  LDC R142, c[0x0][0x240] ;  /* 0x00009000ff8e7b82 */ /* 0x000ea20000000800 */
[----:B-1----:R-:W-:-:S02]  /*2df10*/  LEA R4, P6, R155, R234, 0x2 ;  /* 0x000000ea9b047211 */ /* 0x002fc400078c10ff */
[----:B----4-:R-:W-:Y:S02]  /*2df20*/  LEA R180, P5, R171, R234, 0x2 ;  /* 0x000000eaabb47211 */ /* 0x010fe400078a10ff */
[-C--:B------:R-:W-:Y:S02]  /*2df30*/  LEA.HI.X.SX32 R5, R155, R0.reuse, 0x2, P6 ;  /* 0x000000009b057211 */ /* 0x080fe400030f16ff */
[----:B------:R-:W-:Y:S02]  /*2df40*/  LEA.HI.X.SX32 R181, R171, R0, 0x2, P5 ;  /* 0x00000000abb57211 */ /* 0x000fe400028f16ff */
[----:B------:R-:W-:Y:S01]  /*2df50*/  MOV R145, R143 ;  /* 0x0000008f00917202 */ /* 0x000fe20000000f00 */
[----:B------:R-:W-:Y:S02]  /*2df60*/  IMAD.MOV.U32 R143, RZ, RZ, R16 ;  /* 0x000000ffff8f7224 */ /* 0x000fe400078e0010 */
[----:B------:R-:W-:Y:S02]  /*2df70*/  IMAD.MOV.U32 R16, RZ, RZ, R140 ;  /* 0x000000ffff107224 */ /* 0x000fe400078e008c */
[----:B------:R-:W1:Y:S01]  /*2df80*/  LDC R140, c[0x0][0x240] ;  /* 0x00009000ff8c7b82 */ /* 0x000e620000000800 */
[----:B--2---:R-:W-:-:S02]  /*2df90*/  IMAD R142, R167, R142, RZ ;  /* 0x0000008ea78e7224 */ /* 0x004fc400078e02ff */
[----:B------:R-:W2:Y:S04]  /*2dfa0*/  LDL.LU R167, [R1+0xe0] ;  /* 0x0000e00001a77983 */ /* 0x000ea80000300800 */
[----:B------:R4:W-:Y:S04]  /*2dfb0*/  STL.64 [R1+0x8b0], R4 ;  /* 0x0008b00401007387 */ /* 0x0009e80000100a00 */
[----:B------:R-:W2:Y:S04]  /*2dfc0*/  LDL.LU R155, [R1+0xd8] ;  /* 0x0000d800019b7983 */ /* 0x000ea80000300800 */
[----:B------:R1:W-:Y:S04]  /*2dfd0*/  STL.64 [R1+0x8a8], R180 ;  /* 0x0008a8b401007387 */ /* 0x0003e80000100a00 */
[----:B------:R-:W3:Y:S01]  /*2dfe0*/  LDL.LU R171, [R1+0x4e4] ;  /* 0x0004e40001ab7983 */ /* 0x000ee20000300800 */
[----:B----4-:R-:W-:-:S04]  /*2dff0*/  LEA R4, P6, R157, R234, 0x2 ;  /* 0x000000ea9d047211 */ /* 0x010fc800078c10ff */
[----:B------:R-:W-:Y:S02]  /*2e000*/  LEA.HI.X.SX32 R5, R157, R0, 0x2, P6 ;  /* 0x000000009d057211 */ /* 0x000fe400030f16ff */
[----:B-1----:R-:W-:-:S04]  /*2e010*/  LEA R180, P5, R161, R234, 0x2 ;  /* 0x000000eaa1b47211 */ /* 0x002fc800078a10ff */
[----:B------:R-:W-:Y:S02]  /*2e020*/  LEA.HI.X.SX32 R181, R161, R0, 0x2, P5 ;  /* 0x00000000a1b57211 */ /* 0x000fe400028f16ff */
[----:B------:R-:W-:Y:S01]  /*2e030*/  MOV R147, R145 ;  /* 0x0000009100937202 */ /* 0x000fe20000000f00 */
[----:B------:R-:W-:Y:S02]  /*2e040*/  IMAD.MOV.U32 R145, RZ, RZ, R143 ;  /* 0x000000ffff917224 */ /* 0x000fe400078e008f */
[----:B------:R-:W-:Y:S01]  /*2e050*/  IMAD.MOV.U32 R143, RZ, RZ, R16 ;  /* 0x000000ffff8f7224 */ /* 0x000fe200078e0010 */
[----:B------:R-:W-:Y:S02]  /*2e060*/  MOV R16, R138 ;  /* 0x0000008a00107202 */ /* 0x000fe40000000f00 */
[----:B------:R-:W1:Y:S01]  /*2e070*/  LDC R138, c[0x0][0x240] ;  /* 0x00009000ff8a7b82 */ /* 0x000e620000000800 */
[----:B---3--:R-:W-:Y:S02]  /*2e080*/  IMAD R140, R171, R140, RZ ;  /* 0x0000008cab8c7224 */ /* 0x008fe400078e02ff */
[----:B------:R-:W3:Y:S04]  /*2e090*/  LDL.LU R171, [R1+0xd4] ;  /* 0x0000d40001ab7983 */ /* 0x000ee80000300800 */
[----:B------:R4:W-:Y:S04]  /*2e0a0*/  STL.64 [R1+0x8a0], R4 ;  /* 0x0008a00401007387 */ /* 0x0009e80000100a00 */
[----:B------:R-:W3:Y:S04]  /*2e0b0*/  LDL.LU R157, [R1+0xd0] ;  /* 0x0000d000019d7983 */ /* 0x000ee80000300800 */
[----:B------:R1:W-:Y:S04]  /*2e0c0*/  STL.64 [R1+0x898], R180 ;  /* 0x000898b401007387 */ /* 0x0003e80000100a00 */
[----:B------:R-:W2:Y:S01]  /*2e0d0*/  LDL.LU R161, [R1+0x4e8] ;  /* 0x0004e80001a17983 */ /* 0x000ea20000300800 */
[----:B----4-:R-:W-:-:S04]  /*2e0e0*/  LEA R4, P6, R173, R234, 0x2 ;  /* 0x000000eaad047211 */ /* 0x010fc800078c10ff */
[----:B------:R-:W-:Y:S02]  /*2e0f0*/  LEA.HI.X.SX32 R5, R173, R0, 0x2, P6 ;  /* 0x00000000ad057211 */ /* 0x000fe400030f16ff */
[----:B-1----:R-:W-:-:S04]  /*2e100*/  LEA R180, P5, R151, R234, 0x2 ;  /* 0x000000ea97b47211 */ /* 0x002fc800078a10ff */
[----:B------:R-:W-:Y:S01]  /*2e110*/  LEA.HI.X.SX32 R181, R151, R0, 0x2, P5 ;  /* 0x0000000097b57211 */ /* 0x000fe200028f16ff */
[----:B------:R-:W-:Y:S02]  /*2e120*/  IMAD.MOV.U32 R149, RZ, RZ, R147 ;  /* 0x000000ffff957224 */ /* 0x000fe400078e0093 */
[----:B--2---:R-:W-:Y:S02]  /*2e130*/  IMAD R138, R161, R138, RZ ;  /* 0x0000008aa18a7224 */ /* 0x004fe400078e02ff */
[----:B------:R-:W2:Y:S04]  /*2e140*/  LDL.LU R161, [R1+0xc8] ;  /* 0x0000c80001a17983 */ /* 0x000ea80000300800 */
[----:B------:R1:W-:Y:S04]  /*2e150*/  STL.64 [R1+0x890], R4 ;  /* 0x0008900401007387 */ /* 0x0003e80000100a00 */
[----:B------:R-:W4:Y:S04]  /*2e160*/  LDL.LU R177, [R1+0xc4] ;  /* 0x0000c40001b17983 */ /* 0x000f280000300800 */
[----:B------:R3:W-:Y:S01]  /*2e170*/  STL.64 [R1+0x888], R180 ;  /* 0x000888b401007387 */ /* 0x0007e20000100a00 */
[----:B-1----:R-:W-:-:S03]  /*2e180*/  LEA R4, P6, R159, R234, 0x2 ;  /* 0x000000ea9f047211 */ /* 0x002fc600078c10ff */
[----:B------:R-:W4:Y:S01]  /*2e190*/  LDL.LU R175, [R1+0xc0] ;  /* 0x0000c00001af7983 */ /* 0x000f220000300800 */
[----:B------:R-:W-:Y:S02]  /*2e1a0*/  LEA.HI.X.SX32 R5, R159, R0, 0x2, P6 ;  /* 0x000000009f057211 */ /* 0x000fe400030f16ff */
[----:B---3--:R-:W-:-:S03]  /*2e1b0*/  LEA R180, P5, R163, R234, 0x2 ;  /* 0x000000eaa3b47211 */ /* 0x008fc600078a10ff */
[----:B------:R1:W-:Y:S01]  /*2e1c0*/  STL.64 [R1+0x880], R4 ;  /* 0x0008800401007387 */ /* 0x0003e20000100a00 */
[----:B------:R-:W-:-:S03]  /*2e1d0*/  LEA.HI.X.SX32 R181, R163, R0, 0x2, P5 ;  /* 0x00000000a3b57211 */ /* 0x000fc600028f16ff */
[----:B------:R-:W3:Y:S04]  /*2e1e0*/  LDL.LU R159, [R1+0xbc] ;  /* 0x0000bc00019f7983 */ /* 0x000ee80000300800 */
[----:B------:R1:W-:Y:S04]  /*2e1f0*/  STL.64 [R1+0x878], R180 ;  /* 0x000878b401007387 */ /* 0x0003e80000100a00 */
[----:B------:R-:W4:Y:S01]  /*2e200*/  LDL.LU R173, [R1+0x4ec] ;  /* 0x0004ec0001ad7983 */ /* 0x000f220000300800 */
[----:B------:R-:W-:Y:S01]  /*2e210*/  IMAD.MOV.U32 R147, RZ, RZ, R145 ;  /* 0x000000ffff937224 */ /* 0x000fe200078e0091 */
[----:B-1----:R-:W-:-:S02]  /*2e220*/  LEA R4, P6, R165, R234, 0x2 ;  /* 0x000000eaa5047211 */ /* 0x002fc400078c10ff */
[----:B------:R-:W-:Y:S01]  /*2e230*/  MOV R145, R16 ;  /* 0x0000001000917202 */ /* 0x000fe20000000f00 */
[----:B------:R-:W-:Y:S01]  /*2e240*/  IMAD.MOV.U32 R16, RZ, RZ, R141 ;  /* 0x000000ffff107224 */ /* 0x000fe200078e008d */
[----:B------:R-:W-:Y:S01]  /*2e250*/  LEA R182, P5, R153, R234, 0x2 ;  /* 0x000000ea99b67211 */ /* 0x000fe200078a10ff */
[----:B------:R-:W-:Y:S01]  /*2e260*/  IMAD.MOV.U32 R141, RZ, RZ, R139 ;  /* 0x000000ffff8d7224 */ /* 0x000fe200078e008b */
[----:B------:R-:W-:Y:S01]  /*2e270*/  MOV R139, R136 ;  /* 0x00000088008b7202 */ /* 0x000fe20000000f00 */
[----:B------:R-:W3:Y:S01]  /*2e280*/  LDL.LU R163, [R1+0xb4] ;  /* 0x0000b40001a37983 */ /* 0x000ee20000300800 */
[-C--:B------:R-:W-:Y:S01]  /*2e290*/  LEA.HI.X.SX32 R5, R165, R0.reuse, 0x2, P6 ;  /* 0x00000000a5057211 */ /* 0x080fe200030f16ff */
[----:B------:R-:W4:Y:S01]  /*2e2a0*/  LDC R136, c[0x0][0x240] ;  /* 0x00009000ff887b82 */ /* 0x000f220000000800 */
[----:B------:R-:W-:-:S03]  /*2e2b0*/  LEA.HI.X.SX32 R183, R153, R0, 0x2, P5 ;  /* 0x0000000099b77211 */ /* 0x000fc600028f16ff */
[----:B------:R1:W-:Y:S04]  /*2e2c0*/  STL.64 [R1+0x870], R4 ;  /* 0x0008700401007387 */ /* 0x0003e80000100a00 */
[----:B------:R-:W3:Y:S04]  /*2e2d0*/  LDL.LU R180, [R1+0xb0] ;  /* 0x0000b00001b47983 */ /* 0x000ee80000300800 */
[----:B------:R1:W-:Y:S02]  /*2e2e0*/  STL.64 [R1+0x868], R182 ;  /* 0x000868b601007387 */ /* 0x0003e40000100a00 */
[----:B-1----:R-:W-:-:S02]  /*2e2f0*/  LEA R4, P6, R167, R234, 0x2 ;  /* 0x000000eaa7047211 */ /* 0x002fc400078c10ff */
[----:B------:R-:W3:Y:S02]  /*2e300*/  LDL.LU R165, [R1+0xac] ;  /* 0x0000ac0001a57983 */ /* 0x000ee40000300800 */
[----:B------:R-:W-:Y:S02]  /*2e310*/  LEA.HI.X.SX32 R5, R167, R0, 0x2, P6 ;  /* 0x00000000a7057211 */ /* 0x000fe400030f16ff */
[----:B------:R-:W-:-:S03]  /*2e320*/  LEA R182, P5, R155, R234, 0x2 ;  /* 0x000000ea9bb67211 */ /* 0x000fc600078a10ff */
[----:B------:R1:W-:Y:S01]  /*2e330*/  STL.64 [R1+0x860], R4 ;  /* 0x0008600401007387 */ /* 0x0003e20000100a00 */
[----:B------:R-:W-:-:S03]  /*2e340*/  LEA.HI.X.SX32 R183, R155, R0, 0x2, P5 ;  /* 0x000000009bb77211 */ /* 0x000fc600028f16ff */
[----:B------:R-:W3:Y:S04]  /*2e350*/  LDL.LU R179, [R1+0xa8] ;  /* 0x0000a80001b37983 */ /* 0x000ee80000300800 */
[----:B------:R1:W-:Y:S02]  /*2e360*/  STL.64 [R1+0x858], R182 ;  /* 0x000858b601007387 */ /* 0x0003e40000100a00 */
[C---:B-1----:R-:W-:Y:S02]  /*2e370*/  LEA R4, P6, R171.reuse, R234, 0x2 ;  /* 0x000000eaab047211 */ /* 0x042fe400078c10ff */
[----:B------:R-:W3:Y:S02]  /*2e380*/  LDL.LU R167, [R1+0xa4] ;  /* 0x0000a40001a77983 */ /* 0x000ee40000300800 */
[----:B------:R-:W-:-:S02]  /*2e390*/  LEA.HI.X.SX32 R5, R171, R0, 0x2, P6 ;  /* 0x00000000ab057211 */ /* 0x000fc400030f16ff */
[----:B------:R-:W-:-:S03]  /*2e3a0*/  LEA R182, P5, R157, R234, 0x2 ;  /* 0x000000ea9db67211 */ /* 0x000fc600078a10ff */
[----:B------:R2:W-:Y:S01]  /*2e3b0*/  STL.64 [R1+0x850], R4 ;  /* 0x0008500401007387 */ /* 0x0005e20000100a00 */
[----:B------:R-:W-:Y:S02]  /*2e3c0*/  LEA.HI.X.SX32 R183, R157, R0, 0x2, P5 ;  /* 0x000000009db77211 */ /* 0x000fe400028f16ff */
[----:B--2---:R-:W-:-:S04]  /*2e3d0*/  LEA R4, P6, R161, R234, 0x2 ;  /* 0x000000eaa1047211 */ /* 0x004fc800078c10ff */
[----:B------:R-:W-:Y:S01]  /*2e3e0*/  LEA.HI.X.SX32 R5, R161, R0, 0x2, P6 ;  /* 0x00000000a1057211 */ /* 0x000fe200030f16ff */
[----:B----4-:R-:W-:Y:S02]  /*2e3f0*/  IMAD R136, R173, R136, RZ ;  /* 0x00000088ad887224 */ /* 0x010fe400078e02ff */
[----:B------:R-:W2:Y:S04]  /*2e400*/  LDL.LU R173, [R1+0xa0] ;  /* 0x0000a00001ad7983 */ /* 0x000ea80000300800 */
[----:B------:R1:W-:Y:S04]  /*2e410*/  STL.64 [R1+0x848], R182 ;  /* 0x000848b601007387 */ /* 0x0003e80000100a00 */
[----:B------:R-:W4:Y:S01]  /*2e420*/  LDL.LU R171, [R1+0x9c] ;  /* 0x00009c0001ab7983 */ /* 0x000f220000300800 */
[----:B-1----:R-:W-:-:S03]  /*2e430*/  LEA R182, P5, R177, R234, 0x2 ;  /* 0x000000eab1b67211 */ /* 0x002fc600078a10ff */
[----:B------:R1:W-:Y:S01]  /*2e440*/  STL.64 [R1+0x840], R4 ;  /* 0x0008400401007387 */ /* 0x0003e20000100a00 */
[----:B------:R-:W-:-:S03]  /*2e450*/  LEA.HI.X.SX32 R183, R177, R0, 0x2, P5 ;  /* 0x00000000b1b77211 */ /* 0x000fc600028f16ff */
[----:B------:R-:W4:Y:S04]  /*2e460*/  LDL.LU R161, [R1+0x94] ;  /* 0x0000940001a17983 */ /* 0x000f280000300800 */
[----:B------:R3:W-:Y:S04]  /*2e470*/  STL.64 [R1+0x838], R182 ;  /* 0x000838b601007387 */ /* 0x0007e80000100a00 */
[----:B------:R-:W2:Y:S01]  /*2e480*/  LDL.LU R177, [R1+0x4f0] ;  /* 0x0004f00001b17983 */ /* 0x000ea20000300800 */
[----:B------:R-:W-:Y:S02]  /*2e490*/  IMAD.MOV.U32 R151, RZ, RZ, R149 ;  /* 0x000000ffff977224 */ /* 0x000fe400078e0095 */
[----:B------:R-:W-:Y:S01]  /*2e4a0*/  IMAD.MOV.U32 R149, RZ, RZ, R132 ;  /* 0x000000ffff957224 */ /* 0x000fe200078e0084 */
[-C--:B-1----:R-:W-:Y:S01]  /*2e4b0*/  LEA R4, P6, R175, R234.reuse, 0x2 ;  /* 0x000000eaaf047211 */ /* 0x082fe200078c10ff */
[----:B------:R-:W2:Y:S01]  /*2e4c0*/  LDC R132, c[0x0][0x240] ;  /* 0x00009000ff847b82 */ /* 0x000ea20000000800 */
[----:B------:R-:W4:Y:S01]  /*2e4d0*/  LDL.LU R181, [R1+0x90] ;  /* 0x0000900001b57983 */ /* 0x000f220000300800 */
[----:B---3--:R-:W-:-:S02]  /*2e4e0*/  LEA R182, P5, R159, R234, 0x2 ;  /* 0x000000ea9fb67211 */ /* 0x008fc400078a10ff */
[-C--:B------:R-:W-:Y:S02]  /*2e4f0*/  LEA.HI.X.SX32 R5, R175, R0.reuse, 0x2, P6 ;  /* 0x00000000af057211 */ /* 0x080fe400030f16ff */
[----:B------:R-:W-:-:S03]  /*2e500*/  LEA.HI.X.SX32 R183, R159, R0, 0x2, P5 ;  /* 0x000000009fb77211 */ /* 0x000fc600028f16ff */
[----:B------:R1:W-:Y:S04]  /*2e510*/  STL.64 [R1+0x830], R4 ;  /* 0x0008300401007387 */ /* 0x0003e80000100a00 */
[----:B------:R3:W-:Y:S04]  /*2e520*/  STL.64 [R1+0x828], R182 ;  /* 0x000828b601007387 */ /* 0x0007e80000100a00 */
[----:B------:R-:W4:Y:S01]  /*2e530*/  LDL.LU R175, [R1+0x8c] ;  /* 0x00008c0001af7983 */ /* 0x000f220000300800 */
[-C--:B-1----:R-:W-:Y:S02]  /*2e540*/  LEA R4, P6, R163, R234.reuse, 0x2 ;  /* 0x000000eaa3047211 */ /* 0x082fe400078c10ff */
[----:B---3--:R-:W-:-:S02]  /*2e550*/  LEA R182, P5, R180, R234, 0x2 ;  /* 0x000000eab4b67211 */ /* 0x008fc400078a10ff */
[-C--:B------:R-:W-:Y:S02]  /*2e560*/  LEA.HI.X.SX32 R5, R163, R0.reuse, 0x2, P6 ;  /* 0x00000000a3057211 */ /* 0x080fe400030f16ff */
[----:B------:R-:W-:Y:S01]  /*2e570*/  LEA.HI.X.SX32 R183, R180, R0, 0x2, P5 ;  /* 0x00000000b4b77211 */ /* 0x000fe200028f16ff */
[----:B--2---:R-:W-:Y:S02]  /*2e580*/  IMAD R132, R177, R132, RZ ;  /* 0x00000084b1847224 */ /* 0x004fe400078e02ff */
[----:B------:R-:W2:Y:S04]  /*2e590*/  LDL.LU R177, [R1+0x88] ;  /* 0x0000880001b17983 */ /* 0x000ea80000300800 */
[----:B------:R1:W-:Y:S04]  /*2e5a0*/  STL.64 [R1+0x820], R4 ;  /* 0x0008200401007387 */ /* 0x0003e80000100a00 */
[----:B------:R-:W3:Y:S04]  /*2e5b0*/  LDL.LU R163, [R1+0x84] ;  /* 0x0000840001a37983 */ /* 0x000ee80000300800 */
[----:B------:R4:W-:Y:S04]  /*2e5c0*/  STL.64 [R1+0x818], R182 ;  /* 0x000818b601007387 */ /* 0x0009e80000100a00 */
[----:B------:R-:W2:Y:S01]  /*2e5d0*/  LDL.LU R180, [R1+0x4f4] ;  /* 0x0004f40001b47983 */ /* 0x000ea20000300800 */
[----:B------:R-:W-:Y:S01]  /*2e5e0*/  MOV R153, R151 ;  /* 0x0000009700997202 */ /* 0x000fe20000000f00 */
[----:B------:R-:W-:-:S02]  /*2e5f0*/  IMAD.MOV.U32 R151, RZ, RZ, R149 ;  /* 0x000000ffff977224 */ /* 0x000fc400078e0095 */
[----:B------:R-:W-:Y:S01]  /*2e600*/  IMAD.MOV.U32 R149, RZ, RZ, R143 ;  /* 0x000000ffff957224 */ /* 0x000fe200078e008f */
[----:B------:R-:W-:Y:S01]  /*2e610*/  MOV R143, R119 ;  /* 0x00000077008f7202 */ /* 0x000fe20000000f00 */
[----:B------:R-:W-:Y:S02]  /*2e620*/  IMAD.MOV.U32 R119, RZ, RZ, R94 ;  /* 0x000000ffff777224 */ /* 0x000fe400078e005e */
[----:B------:R-:W-:Y:S02]  /*2e630*/  IMAD.MOV.U32 R94, RZ, RZ, R126 ;  /* 0x000000ffff5e7224 */ /* 0x000fe400078e007e */
[----:B------:R-:W2:Y:S01]  /*2e640*/  LDC R126, c[0x0][0x240] ;  /* 0x00009000ff7e7b82 */ /* 0x000ea20000000800 */
[-C--:B-1----:R-:W-:Y:S02]  /*2e650*/  LEA R4, P6, R165, R234.reuse, 0x2 ;  /* 0x000000eaa5047211 */ /* 0x082fe400078c10ff */
[----:B----4-:R-:W-:Y:S02]  /*2e660*/  LEA R182, P5, R179, R234, 0x2 ;  /* 0x000000eab3b67211 */ /* 0x010fe400078a10ff */
[----:B------:R-:W-:-:S02]  /*2e670*/  LEA.HI.X.SX32 R5, R165, R0, 0x2, P6 ;  /* 0x00000000a5057211 */ /* 0x000fc400030f16ff */
[----:B------:R-:W-:Y:S02]  /*2e680*/  LEA.HI.X.SX32 R183, R179, R0, 0x2, P5 ;  /* 0x00000000b3b77211 */ /* 0x000fe400028f16ff */
[----:B------:R-:W-:Y:S01]  /*2e690*/  MOV R155, R153 ;  /* 0x00000099009b7202 */ /* 0x000fe20000000f00 */
[----:B------:R-:W-:Y:S02]  /*2e6a0*/  IMAD.MOV.U32 R153, RZ, RZ, R151 ;  /* 0x000000ffff997224 */ /* 0x000fe400078e0097 */
[----:B------:R-:W-:Y:S01]  /*2e6b0*/  IMAD.MOV.U32 R151, RZ, RZ, R149 ;  /* 0x000000ffff977224 */ /* 0x000fe200078e0095 */
[----:B------:R-:W-:Y:S01]  /*2e6c0*/  MOV R149, R143 ;  /* 0x0000008f00957202 */ /* 0x000fe20000000f00 */
[----:B--2---:R-:W-:Y:S02]  /*2e6d0*/  IMAD R126, R180, R126, RZ ;  /* 0x0000007eb47e7224 */ /* 0x004fe400078e02ff */
[----:B------:R-:W2:Y:S04]  /*2e6e0*/  LDL.LU R180, [R1+0x80] ;  /* 0x0000800001b47983 */ /* 0x000ea80000300800 */
[----:B------:R1:W-:Y:S04]  /*2e6f0*/  STL.64 [R1+0x810], R4 ;  /* 0x0008100401007387 */ /* 0x0003e80000100a00 */
[----:B------:R-:W4:Y:S04]  /*2e700*/  LDL.LU R165, [R1+0x7c] ;  /* 0x00007c0001a57983 */ /* 0x000f280000300800 */
[----:B------:R3:W-:Y:S04]  /*2e710*/  STL.64 [R1+0x808], R182 ;  /* 0x000808b601007387 */ /* 0x0007e80000100a00 */
[----:B------:R-:W2:Y:S01]  /*2e720*/  LDL.LU R179, [R1+0x4f8] ;  /* 0x0004f80001b37983 */ /* 0x000ea20000300800 */
[----:B------:R-:W-:-:S02]  /*2e730*/  IMAD.MOV.U32 R143, RZ, RZ, R16 ;  /* 0x000000ffff8f7224 */ /* 0x000fc400078e0010 */
[----:B------:R-:W-:Y:S01]  /*2e740*/  IMAD.MOV.U32 R16, RZ, RZ, R137 ;  /* 0x000000ffff107224 */ /* 0x000fe200078e0089 */
[----:B------:R-:W-:Y:S01]  /*2e750*/  MOV R137, R113 ;  /* 0x0000007100897202 */ /* 0x000fe20000000f00 */
[----:B------:R-:W-:Y:S02]  /*2e760*/  IMAD.MOV.U32 R113, RZ, RZ, R124 ;  /* 0x000000ffff717224 */ /* 0x000fe400078e007c */
[----:B------:R-:W2:Y:S01]  /*2e770*/  LDC R124, c[0x0][0x240] ;  /* 0x00009000ff7c7b82 */ /* 0x000ea20000000800 */
[-C--:B-1----:R-:W-:Y:S02]  /*2e780*/  LEA R4, P6, R167, R234.reuse, 0x2 ;  /* 0x000000eaa7047211 */ /* 0x082fe400078c10ff */
[----:B---3--:R-:W-:Y:S02]  /*2e790*/  LEA R182, P5, R173, R234, 0x2 ;  /* 0x000000eaadb67211 */ /* 0x008fe400078a10ff */
[-C--:B------:R-:W-:Y:S02]  /*2e7a0*/  LEA.HI.X.SX32 R5, R167, R0.reuse, 0x2, P6 ;  /* 0x00000000a7057211 */ /* 0x080fe400030f16ff */
[----:B------:R-:W-:Y:S01]  /*2e7b0*/  LEA.HI.X.SX32 R183, R173, R0, 0x2, P5 ;  /* 0x00000000adb77211 */ /* 0x000fe200028f16ff */
[----:B------:R-:W-:Y:S01]  /*2e7c0*/  IMAD.MOV.U32 R157, RZ, RZ, R153 ;  /* 0x000000ffff9d7224 */ /* 0x000fe200078e0099 */
[----:B------:R-:W-:Y:S01]  /*2e7d0*/  MOV R153, R151 ;  /* 0x0000009700997202 */ /* 0x000fe20000000f00 */
[----:B------:R-:W-:-:S02]  /*2e7e0*/  IMAD.MOV.U32 R151, RZ, RZ, R149 ;  /* 0x000000ffff977224 */ /* 0x000fc400078e0095 */
[----:B------:R-:W-:Y:S01]  /*2e7f0*/  IMAD.MOV.U32 R149, RZ, RZ, R143 ;  /* 0x000000ffff957224 */ /* 0x000fe200078e008f */
[----:B------:R-:W-:Y:S01]  /*2e800*/  MOV R143, R16 ;  /* 0x00000010008f7202 */ /* 0x000fe20000000f00 */
[----:B--2---:R-:W-:Y:S02]  /*2e810*/  IMAD R124, R179, R124, RZ ;  /* 0x0000007cb37c7224 */ /* 0x004fe400078e02ff */
[----:B------:R-:W2:Y:S04]  /*2e820*/  LDL.LU R179, [R1+0x74] ;  /* 0x0000740001b37983 */ /* 0x000ea80000300800 */
[----:B------:R1:W-:Y:S04]  /*2e830*/  STL.64 [R1+0x800], R4 ;  /* 0x0008000401007387 */ /* 0x0003e80000100a00 */
[----:B------:R-:W3:Y:S04]  /*2e840*/  LDL.LU R167, [R1+0x70] ;  /* 0x0000700001a77983 */ /* 0x000ee80000300800 */
[----:B------:R4:W-:Y:S04]  /*2e850*/  STL.64 [R1+0x7f8], R182 ;  /* 0x0007f8b601007387 */ /* 0x0009e80000100a00 */
[----:B------:R-:W2:Y:S01]  /*2e860*/  LDL.LU R173, [R1+0x4fc] ;  /* 0x0004fc0001ad7983 */ /* 0x000ea20000300800 */
[----:B------:R-:W-:-:S02]  /*2e870*/  IMAD.MOV.U32 R16, RZ, RZ, R122 ;  /* 0x000000ffff107224 */ /* 0x000fc400078e007a */
[----:B------:R-:W2:Y:S01]  /*2e880*/  LDC R122, c[0x0][0x240] ;  /* 0x00009000ff7a7b82 */ /* 0x000ea20000000800 */
[-C--:B-1----:R-:W-:Y:S01]  /*2e890*/  LEA R4, P6, R171, R234.reuse, 0x2 ;  /* 0x000000eaab047211 */ /* 0x082fe200078c10ff */
[----:B------:R-:W3:Y:S01]  /*2e8a0*/  LDL.LU R12, [R1+0x6c] ;  /* 0x00006c00010c7983 */ /* 0x000ee20000300800 */
[----:B----4-:R-:W-:Y:S02]  /*2e8b0*/  LEA R182, P5, R161, R234, 0x2 ;  /* 0x000000eaa1b67211 */ /* 0x010fe400078a10ff */
[-C--:B------:R-:W-:Y:S02]  /*2e8c0*/  LEA.HI.X.SX32 R5, R171, R0.reuse, 0x2, P6 ;  /* 0x00000000ab057211 */ /* 0x080fe400030f16ff */
[----:B------:R-:W-:-:S03]  /*2e8d0*/  LEA.HI.X.SX32 R183, R161, R0, 0x2, P5 ;  /* 0x00000000a1b77211 */ /* 0x000fc600028f16ff */
[----:B------:R1:W-:Y:S02]  /*2e8e0*/  STL.64 [R1+0x7f0], R4 ;  /* 0x0007f00401007387 */ /* 0x0003e40000100a00 */
[----:B-1----:R-:W-:-:S04]  /*2e8f0*/  LEA R4, P6, R181, R234, 0x2 ;  /* 0x000000eab5047211 */ /* 0x002fc800078c10ff */
[----:B------:R-:W-:Y:S01]  /*2e900*/  LEA.HI.X.SX32 R5, R181, R0, 0x2, P6 ;  /* 0x00000000b5057211 */ /* 0x000fe200030f16ff */
[----:B--2---:R-:W-:Y:S02]  /*2e910*/  IMAD R122, R173, R122, RZ ;  /* 0x0000007aad7a7224 */ /* 0x004fe400078e02ff */
[----:B------:R-:W2:Y:S04]  /*2e920*/  LDL.LU R173, [R1+0x68] ;  /* 0x0000680001ad7983 */ /* 0x000ea80000300800 */
[----:B------:R1:W-:Y:S04]  /*2e930*/  STL.64 [R1+0x7e8], R182 ;  /* 0x0007e8b601007387 */ /* 0x0003e80000100a00 */
[----:B------:R-:W4:Y:S04]  /*2e940*/  LDL.LU R185, [R1+0x64] ;  /* 0x0000640001b97983 */ /* 0x000f280000300800 */
[----:B------:R-:W4:Y:S01]  /*2e950*/  LDL.LU R171, [R1+0x60] ;  /* 0x0000600001ab7983 */ /* 0x000f220000300800 */
[----:B-1----:R-:W-:-:S04]  /*2e960*/  LEA R182, P5, R175, R234, 0x2 ;  /* 0x000000eaafb67211 */ /* 0x002fc800078a10ff */
[----:B------:R-:W-:Y:S01]  /*2e970*/  LEA.HI.X.SX32 R183, R175, R0, 0x2, P5 ;  /* 0x00000000afb77211 */ /* 0x000fe200028f16ff */
[----:B------:R1:W-:Y:S04]  /*2e980*/  STL.64 [R1+0x7e0], R4 ;  /* 0x0007e00401007387 */ /* 0x0003e80000100a00 */
[----:B------:R3:W-:Y:S04]  /*2e990*/  STL.64 [R1+0x7d8], R182 ;  /* 0x0007d8b601007387 */ /* 0x0007e80000100a00 */
[----:B------:R-:W2:Y:S01]  /*2e9a0*/  LDL.LU R181, [R1+0x500] ;  /* 0x0005000001b57983 */ /* 0x000ea20000300800 */
[----:B------:R-:W-:Y:S01]  /*2e9b0*/  IMAD.MOV.U32 R159, RZ, RZ, R157 ;  /* 0x000000ffff9f7224 */ /* 0x000fe200078e009d */
[----:B------:R-:W-:Y:S01]  /*2e9c0*/  MOV R157, R153 ;  /* 0x00000099009d7202 */ /* 0x000fe20000000f00 */
[----:B------:R-:W-:Y:S01]  /*2e9d0*/  IMAD.MOV.U32 R153, RZ, RZ, R151 ;  /* 0x000000ffff997224 */ /* 0x000fe200078e0097 */
[----:B-1----:R-:W-:Y:S01]  /*2e9e0*/  LEA R4, P6, R177, R234, 0x2 ;  /* 0x000000eab1047211 */ /* 0x002fe200078c10ff */
[----:B------:R-:W-:Y:S01]  /*2e9f0*/  IMAD.MOV.U32 R151, RZ, RZ, R143 ;  /* 0x000000ffff977224 */ /* 0x000fe200078e008f */
[----:B------:R-:W-:Y:S01]  /*2ea00*/  MOV R143, R16 ;  /* 0x00000010008f7202 */ /* 0x000fe20000000f00 */
[----:B------:R-:W-:Y:S01]  /*2ea10*/  IMAD.MOV.U32 R16, RZ, RZ, R112 ;  /* 0x000000ffff107224 */ /* 0x000fe200078e0070 */
[----:B---3--:R-:W-:Y:S01]  /*2ea20*/  LEA R182, P5, R163, R234, 0x2 ;  /* 0x000000eaa3b67211 */ /* 0x008fe200078a10ff */
[----:B------:R-:W2:Y:S01]  /*2ea30*/  LDC R112, c[0x0][0x240] ;  /* 0x00009000ff707b82 */ /* 0x000ea20000000800 */
[-C--:B------:R-:W-:Y:S01]  /*2ea40*/  LEA.HI.X.SX32 R5, R177, R0.reuse, 0x2, P6 ;  /* 0x00000000b1057211 */ /* 0x080fe200030f16ff */
[----:B------:R-:W3:Y:S01]  /*2ea50*/  LDL.LU R175, [R1+0x5c] ;  /* 0x00005c0001af7983 */ /* 0x000ee20000300800 */
        /* <DEDUP_REMOVED lines=9> */
[----:B------:R-:W-:Y:S02]  /*2eaf0*/  LEA.HI.X.SX32 R183, R165, R0, 0x2, P5 ;  /* 0x00000000a5b77211 */ /* 0x000fe400028f16ff */
[-C--:B------:R-:W-:Y:S01]  /*2eb00*/  LEA R180, P6, R179, R234.reuse, 0x2 ;  /* 0x000000eab3b47211 */ /* 0x080fe200078c10ff */
[----:B-1----:R-:W3:Y:S04]  /*2eb10*/  LDL.LU R4, [R1+0x4c] ;  /* 0x00004c0001047983 */ /* 0x002ee80000300800 */
[----:B------:R1:W-:Y:S02]  /*2eb20*/  STL.64 [R1+0x7b8], R182 ;  /* 0x0007b8b601007387 */ /* 0x0003e40000100a00 */
[----:B-1----:R-:W-:-:S04]  /*2eb30*/  LEA R182, P5, R167, R234, 0x2 ;  /* 0x000000eaa7b67211 */ /* 0x002fc800078a10ff */
[----:B------:R-:W-:Y:S01]  /*2eb40*/  LEA.HI.X.SX32 R183, R167, R0, 0x2, P5 ;  /* 0x00000000a7b77211 */ /* 0x000fe200028f16ff */
[----:B--2---:R-:W-:Y:S01]  /*2eb50*/  IMAD R112, R181, R112, RZ ;  /* 0x00000070b5707224 */ /* 0x004fe200078e02ff */
[----:B------:R-:W-:-:S05]  /*2eb60*/  LEA.HI.X.SX32 R181, R179, R0, 0x2, P6 ;  /* 0x00000000b3b57211 */ /* 0x000fca00030f16ff */
        /* <DEDUP_REMOVED lines=12> */
[----:B------:R-:W-:Y:S01]  /*2ec30*/  IMAD.MOV.U32 R161, RZ, RZ, R159 ;  /* 0x000000ffffa17224 */ /* 0x000fe200078e009f */
[----:B------:R-:W-:Y:S01]  /*2ec40*/  MOV R159, R157 ;  /* 0x0000009d009f7202 */ /* 0x000fe20000000f00 */
[----:B------:R-:W-:-:S02]  /*2ec50*/  IMAD.MOV.U32 R157, RZ, RZ, R153 ;  /* 0x000000ffff9d7224 */ /* 0x000fc400078e0099 */
[----:B------:R-:W-:Y:S01]  /*2ec60*/  IMAD.MOV.U32 R153, RZ, RZ, R141 ;  /* 0x000000ffff997224 */ /* 0x000fe200078e008d */
[----:B------:R-:W-:Y:S02]  /*2ec70*/  MOV R141, R94 ;  /* 0x0000005e008d7202 */ /* 0x000fe40000000f00 */
[----:B------:R-:W2:Y:S01]  /*2ec80*/  LDC R94, c[0x0][0x240] ;  /* 0x00009000ff5e7b82 */ /* 0x000ea20000000800 */
[-C--:B-1----:R-:W-:Y:S02]  /*2ec90*/  LEA R180, P6, R185, R234.reuse, 0x2 ;  /* 0x000000eab9b47211 */ /* 0x082fe400078c10ff */
[----:B---3--:R-:W-:Y:S02]  /*2eca0*/  LEA R182, P5, R171, R234, 0x2 ;  /* 0x000000eaabb67211 */ /* 0x008fe400078a10ff */
[-C--:B------:R-:W-:Y:S02]  /*2ecb0*/  LEA.HI.X.SX32 R181, R185, R0.reuse, 0x2, P6 ;  /* 0x00000000b9b57211 */ /* 0x080fe400030f16ff */
[----:B------:R-:W-:Y:S01]  /*2ecc0*/  LEA.HI.X.SX32 R183, R171, R0, 0x2, P5 ;  /* 0x00000000abb77211 */ /* 0x000fe200028f16ff */
[----:B--2---:R-:W-:-:S02]  /*2ecd0*/  IMAD R94, R173, R94, RZ ;  /* 0x0000005ead5e7224 */ /* 0x004fc400078e02ff */
[----:B------:R-:W2:Y:S04]  /*2ece0*/  LDL.LU R173, [R1+0x3c] ;  /* 0x00003c0001ad7983 */ /* 0x000ea80000300800 */
[----:B------:R1:W-:Y:S04]  /*2ecf0*/  STL.64 [R1+0x790], R180 ;  /* 0x000790b401007387 */ /* 0x0003e80000100a00 */
[----:B------:R3:W-:Y:S04]  /*2ed00*/  STL.64 [R1+0x788], R182 ;  /* 0x000788b601007387 */ /* 0x0007e80000100a00 */
[----:B------:R-:W2:Y:S01]  /*2ed10*/  LDL.LU R189, [R1+0x34] ;  /* 0x0000340001bd7983 */ /* 0x000ea20000300800 */
[----:B-1----:R-:W-:-:S03]  /*2ed20*/  LEA R180, P6, R175, R234, 0x2 ;  /* 0x000000eaafb47211 */ /* 0x002fc600078c10ff */
[----:B------:R-:W2:Y:S01]  /*2ed30*/  LDL.LU R188, [R1+0x30] ;  /* 0x0000300001bc7983 */ /* 0x000ea20000300800 */
[----:B---3--:R-:W-:Y:S02]  /*2ed40*/  LEA R182, P5, R177, R234, 0x2 ;  /* 0x000000eab1b67211 */ /* 0x008fe400078a10ff */
[-C--:B------:R-:W-:Y:S02]  /*2ed50*/  LEA.HI.X.SX32 R181, R175, R0.reuse, 0x2, P6 ;  /* 0x00000000afb57211 */ /* 0x080fe400030f16ff */
[----:B------:R-:W-:-:S03]  /*2ed60*/  LEA.HI.X.SX32 R183, R177, R0, 0x2, P5 ;  /* 0x00000000b1b77211 */ /* 0x000fc600028f16ff */
[----:B------:R1:W-:Y:S04]  /*2ed70*/  STL.64 [R1+0x780], R180 ;  /* 0x000780b401007387 */ /* 0x0003e80000100a00 */
[----:B------:R-:W3:Y:S04]  /*2ed80*/  LDL.LU R187, [R1+0x2c] ;  /* 0x00002c0001bb7983 */ /* 0x000ee80000300800 */
[----:B------:R-:W3:Y:S04]  /*2ed90*/  LDL.LU R175, [R1+0x28] ;  /* 0x0000280001af7983 */ /* 0x000ee80000300800 */
[----:B------:R4:W-:Y:S04]  /*2eda0*/  STL.64 [R1+0x778], R182 ;  /* 0x000778b601007387 */ /* 0x0009e80000100a00 */
[----:B------:R-:W2:Y:S01]  /*2edb0*/  LDL.LU R177, [R1+0x508] ;  /* 0x0005080001b17983 */ /* 0x000ea20000300800 */
[----:B------:R-:W-:-:S02]  /*2edc0*/  IMAD.MOV.U32 R163, RZ, RZ, R161 ;  /* 0x000000ffffa37224 */ /* 0x000fc400078e00a1 */
[----:B------:R-:W-:Y:S01]  /*2edd0*/  IMAD.MOV.U32 R161, RZ, RZ, R159 ;  /* 0x000000ffffa17224 */ /* 0x000fe200078e009f */
[----:B------:R-:W-:Y:S01]  /*2ede0*/  MOV R159, R157 ;  /* 0x0000009d009f7202 */ /* 0x000fe20000000f00 */
[----:B------:R-:W-:Y:S01]  /*2edf0*/  IMAD.MOV.U32 R157, RZ, RZ, R153 ;  /* 0x000000ffff9d7224 */ /* 0x000fe200078e0099 */
[-C--:B-1----:R-:W-:Y:S01]  /*2ee00*/  LEA R180, P6, R184, R234.reuse, 0x2 ;  /* 0x000000eab8b47211 */ /* 0x082fe200078c10ff */
[----:B------:R-:W-:Y:S01]  /*2ee10*/  IMAD.MOV.U32 R153, RZ, RZ, R151 ;  /* 0x000000ffff997224 */ /* 0x000fe200078e0097 */
[----:B------:R-:W-:Y:S01]  /*2ee20*/  MOV R151, R149 ;  /* 0x0000009500977202 */ /* 0x000fe20000000f00 */
[----:B------:R-:W-:Y:S01]  /*2ee30*/  IMAD.MOV.U32 R149, RZ, RZ, R92 ;  /* 0x000000ffff957224 */ /* 0x000fe200078e005c */
[----:B----4-:R-:W-:Y:S01]  /*2ee40*/  LEA R182, P5, R4, R234, 0x2 ;  /* 0x000000ea04b67211 */ /* 0x010fe200078a10ff */
[----:B------:R-:W2:Y:S01]  /*2ee50*/  LDC R92, c[0x0][0x240] ;  /* 0x00009000ff5c7b82 */ /* 0x000ea20000000800 */
[-C--:B------:R-:W-:Y:S01]  /*2ee60*/  LEA.HI.X.SX32 R181, R184, R0.reuse, 0x2, P6 ;  /* 0x00000000b8b57211 */ /* 0x080fe200030f16ff */
[----:B------:R-:W4:Y:S01]  /*2ee70*/  LDL.LU R186, [R1+0x24] ;  /* 0x0000240001ba7983 */ /* 0x000f220000300800 */
[----:B------:R-:W-:Y:S01]  /*2ee80*/  LEA.HI.X.SX32 R183, R4, R0, 0x2, P5 ;  /* 0x0000000004b77211 */ /* 0x000fe200028f16ff */
[----:B------:R-:W-:Y:S01]  /*2ee90*/  IMAD.MOV.U32 R165, RZ, RZ, R163 ;  /* 0x000000ffffa57224 */ /* 0x000fe200078e00a3 */
[----:B------:R-:W-:Y:S01]  /*2eea0*/  MOV R163, R161 ;  /* 0x000000a100a37202 */ /* 0x000fe20000000f00 */
[----:B------:R-:W-:-:S02]  /*2eeb0*/  IMAD.MOV.U32 R161, RZ, RZ, R159 ;  /* 0x000000ffffa17224 */ /* 0x000fc400078e009f */
[----:B------:R-:W-:Y:S01]  /*2eec0*/  IMAD.MOV.U32 R159, RZ, RZ, R157 ;  /* 0x000000ffff9f7224 */ /* 0x000fe200078e009d */
[----:B------:R-:W-:Y:S01]  /*2eed0*/  MOV R157, R153 ;  /* 0x00000099009d7202 */ /* 0x000fe20000000f00 */
[----:B------:R-:W-:Y:S02]  /*2eee0*/  IMAD.MOV.U32 R153, RZ, RZ, R151 ;  /* 0x000000ffff997224 */ /* 0x000fe400078e0097 */
[----:B--2---:R-:W-:Y:S02]  /*2eef0*/  IMAD R92, R177, R92, RZ ;  /* 0x0000005cb15c7224 */ /* 0x004fe400078e02ff */
[----:B------:R-:W2:Y:S04]  /*2ef00*/  LDL.LU R177, [R1+0x20] ;  /* 0x0000200001b17983 */ /* 0x000ea80000300800 */
[----:B------:R1:W-:Y:S04]  /*2ef10*/  STL.64 [R1+0x770], R180 ;  /* 0x000770b401007387 */ /* 0x0003e80000100a00 */
[----:B------:R-:W2:Y:S04]  /*2ef20*/  LDL.LU R3, [R1+0x1c] ;  /* 0x00001c0001037983 */ /* 0x000ea80000300800 */
[----:B------:R3:W-:Y:S04]  /*2ef30*/  STL.64 [R1+0x768], R182 ;  /* 0x000768b601007387 */ /* 0x0007e80000100a00 */
[----:B------:R-:W4:Y:S01]  /*2ef40*/  LDL.LU R184, [R1+0x50c] ;  /* 0x00050c0001b87983 */ /* 0x000f220000300800 */
[----:B------:R-:W-:Y:S01]  /*2ef50*/  IMAD.MOV.U32 R151, RZ, RZ, R149 ;  /* 0x000000ffff977224 */ /* 0x000fe200078e0095 */
[----:B------:R-:W-:Y:S01]  /*2ef60*/  MOV R149, R115 ;  /* 0x0000007300957202 */ /* 0x000fe20000000f00 */
[----:B------:R-:W-:Y:S01]  /*2ef70*/  IMAD.MOV.U32 R115, RZ, RZ, R90 ;  /* 0x000000ffff737224 */ /* 0x000fe200078e005a */
[C---:B-1----:R-:W-:Y:S01]  /*2ef80*/  LEA R180, P6, R5.reuse, R234, 0x2 ;  /* 0x000000ea05b47211 */ /* 0x042fe200078c10ff */
[----:B------:R-:W4:Y:S01]  /*2ef90*/  LDC R90, c[0x0][0x240] ;  /* 0x00009000ff5a7b82 */ /* 0x000f220000000800 */
[----:B------:R-:W2:Y:S02]  /*2efa0*/  LDL.LU R4, [R1+0x14] ;  /* 0x0000140001047983 */ /* 0x000ea40000300800 */
[----:B------:R-:W-:-:S02]  /*2efb0*/  LEA.HI.X.SX32 R181, R5, R0, 0x2, P6 ;  /* 0x0000000005b57211 */ /* 0x000fc400030f16ff */
[----:B------:R-:W2:Y:S04]  /*2efc0*/  LDL.LU R185, [R1+0x10] ;  /* 0x0000100001b97983 */ /* 0x000ea80000300800 */
[----:B------:R1:W-:Y:S01]  /*2efd0*/  STL.64 [R1+0x760], R180 ;  /* 0x000760b401007387 */ /* 0x0003e20000100a00 */
[----:B---3--:R-:W-:-:S04]  /*2efe0*/  LEA R182, P5, R179, R234, 0x2 ;  /* 0x000000eab3b67211 */ /* 0x008fc800078a10ff */
[----:B------:R-:W-:Y:S02]  /*2eff0*/  LEA.HI.X.SX32 R183, R179, R0, 0x2, P5 ;  /* 0x00000000b3b77211 */ /* 0x000fe400028f16ff */
[----:B-1----:R-:W-:-:S04]  /*2f000*/  LEA R180, P6, R12, R234, 0x2 ;  /* 0x000000ea0cb47211 */ /* 0x002fc800078c10ff */
[----:B------:R-:W-:Y:S01]  /*2f010*/  LEA.HI.X.SX32 R181, R12, R0, 0x2, P6 ;  /* 0x000000000cb57211 */ /* 0x000fe200030f16ff */
[----:B----4-:R-:W-:Y:S02]  /*2f020*/  IMAD R90, R184, R90, RZ ;  /* 0x0000005ab85a7224 */ /* 0x010fe400078e02ff */
[----:B------:R-:W3:Y:S04]  /*2f030*/  LDL.LU R184, [R1+0xc] ;  /* 0x00000c0001b87983 */ /* 0x000ee80000300800 */
[----:B------:R1:W-:Y:S04]  /*2f040*/  STL.64 [R1+0x758], R182 ;  /* 0x000758b601007387 */ /* 0x0003e80000100a00 */
[----:B------:R-:W4:Y:S04]  /*2f050*/  LDL.LU R190, [R1+0x510] ;  /* 0x0005100001be7983 */ /* 0x000f280000300800 */
[----:B------:R-:W4:Y:S01]  /*2f060*/  LDL.LU R5, [R1+0x8] ;  /* 0x0000080001057983 */ /* 0x000f220000300800 */
[----:B-1----:R-:W-:-:S03]  /*2f070*/  LEA R182, P5, R173, R234, 0x2 ;  /* 0x000000eaadb67211 */ /* 0x002fc600078a10ff */
[----:B------:R-:W4:Y:S01]  /*2f080*/  LDL.LU R179, [R1+0x4] ;  /* 0x0000040001b37983 */ /* 0x000f220000300800 */
[----:B------:R-:W-:-:S03]  /*2f090*/  LEA.HI.X.SX32 R183, R173, R0, 0x2, P5 ;  /* 0x00000000adb77211 */ /* 0x000fc600028f16ff */
[----:B------:R1:W-:Y:S04]  /*2f0a0*/  STL.64 [R1+0x750], R180 ;  /* 0x000750b401007387 */ /* 0x0003e80000100a00 */
[----:B------:R-:W4:Y:S04]  /*2f0b0*/  LDL.LU R12, [R1] ;  /* 0x00000000010c7983 */ /* 0x000f280000300800 */
[----:B------:R2:W-:Y:S01]  /*2f0c0*/  STL.64 [R1+0x748], R182 ;  /* 0x000748b601007387 */ /* 0x0005e20000100a00 */
[----:B-1----:R-:W-:-:S04]  /*2f0d0*/  LEA R180, P6, R189, R234, 0x2 ;  /* 0x000000eabdb47211 */ /* 0x002fc800078c10ff */
[----:B------:R-:W-:Y:S02]  /*2f0e0*/  LEA.HI.X.SX32 R181, R189, R0, 0x2, P6 ;  /* 0x00000000bdb57211 */ /* 0x000fe400030f16ff */
[----:B--2---:R-:W-:-:S04]  /*2f0f0*/  LEA R182, P5, R188, R234, 0x2 ;  /* 0x000000eabcb67211 */ /* 0x004fc800078a10ff */
[----:B------:R-:W-:Y:S01]  /*2f100*/  LEA.HI.X.SX32 R183, R188, R0, 0x2, P5 ;  /* 0x00000000bcb77211 */ /* 0x000fe200028f16ff */
[----:B------:R1:W-:Y:S04]  /*2f110*/  STL.64 [R1+0x740], R180 ;  /* 0x000740b401007387 */ /* 0x0003e80000100a00 */
[----:B------:R2:W-:Y:S04]  /*2f120*/  STL.64 [R1+0x738], R182 ;  /* 0x000738b601007387 */ /* 0x0005e80000100a00 */
[----:B------:R-:W4:Y:S01]  /*2f130*/  LDL.LU R188, [R1+0x514] ;  /* 0x0005140001bc7983 */ /* 0x000f220000300800 */
[----:B-1----:R-:W-:-:S02]  /*2f140*/  LEA R180, P6, R187, R234, 0x2 ;  /* 0x000000eabbb47211 */ /* 0x002fc400078c10ff */
[----:B--2---:R-:W-:Y:S02]  /*2f150*/  LEA R182, P5, R175, R234, 0x2 ;  /* 0x000000eaafb67211 */ /* 0x004fe400078a10ff */
        /* <DEDUP_REMOVED lines=13> */
[----:B------:R-:W-:Y:S01]  /*2f230*/  LEA.HI.X.SX32 R183, R4, R0, 0x2, P5 ;  /* 0x0000000004b77211 */ /* 0x000fe200028f16ff */
[----:B------:R-:W-:Y:S01]  /*2f240*/  IMAD.MOV.U32 R167, RZ, RZ, R165 ;  /* 0x000000ffffa77224 */ /* 0x000fe200078e00a5 */
[----:B------:R-:W1:Y:S01]  /*2f250*/  LDC R3, c[0x0][0x240] ;  /* 0x00009000ff037b82 */ /* 0x000e620000000800 */
[----:B------:R2:W-:Y:S04]  /*2f260*/  STL.64 [R1+0x710], R180 ;  /* 0x000710b401007387 */ /* 0x0005e80000100a00 */
[----:B------:R3:W-:Y:S01]  /*2f270*/  STL.64 [R1+0x708], R182 ;  /* 0x000708b601007387 */ /* 0x0007e20000100a00 */
[----:B--2---:R-:W-:-:S04]  /*2f280*/  LEA R180, P6, R185, R234, 0x2 ;  /* 0x000000eab9b47211 */ /* 0x004fc800078c10ff */
[----:B------:R-:W-:-:S05]  /*2f290*/  LEA.HI.X.SX32 R181, R185, R0, 0x2, P6 ;  /* 0x00000000b9b57211 */ /* 0x000fca00030f16ff */
[----:B------:R4:W-:Y:S01]  /*2f2a0*/  STL.64 [R1+0x700], R180 ;  /* 0x000700b401007387 */ /* 0x0009e20000100a00 */
[----:B---3--:R-:W-:-:S04]  /*2f2b0*/  LEA R182, P5, R184, R234, 0x2 ;  /* 0x000000eab8b67211 */ /* 0x008fc800078a10ff */
[----:B------:R-:W-:-:S05]  /*2f2c0*/  LEA.HI.X.SX32 R183, R184, R0, 0x2, P5 ;  /* 0x00000000b8b77211 */ /* 0x000fca00028f16ff */
[----:B------:R2:W-:Y:S04]  /*2f2d0*/  STL.64 [R1+0x6f8], R182 ;  /* 0x0006f8b601007387 */ /* 0x0005e80000100a00 */
[----:B------:R-:W3:Y:S01]  /*2f2e0*/  LDL.LU R184, [R1+0x518] ;  /* 0x0005180001b87983 */ /* 0x000ee20000300800 */
[----:B------:R-:W-:Y:S01]  /*2f2f0*/  MOV R171, R167 ;  /* 0x000000a700ab7202 */ /* 0x000fe20000000f00 */
[----:B------:R-:W-:Y:S01]  /*2f300*/  IMAD.MOV.U32 R167, RZ, RZ, R88 ;  /* 0x000000ffffa77224 */ /* 0x000fe200078e0058 */
[----:B------:R-:W-:Y:S01]  /*2f310*/  MOV R165, R161 ;  /* 0x000000a100a57202 */ /* 0x000fe20000000f00 */
[----:B------:R-:W-:Y:S01]  /*2f320*/  IMAD.MOV.U32 R161, RZ, RZ, R159 ;  /* 0x000000ffffa17224 */ /* 0x000fe200078e009f */
[-C--:B----4-:R-:W-:Y:S01]  /*2f330*/  LEA R180, P6, R5, R234.reuse, 0x2 ;  /* 0x000000ea05b47211 */ /* 0x090fe200078c10ff */
[----:B------:R-:W-:Y:S01]  /*2f340*/  IMAD.MOV.U32 R159, RZ, RZ, R157 ;  /* 0x000000ffff9f7224 */ /* 0x000fe200078e009d */
[----:B------:R-:W-:Y:S01]  /*2f350*/  MOV R157, R153 ;  /* 0x00000099009d7202 */ /* 0x000fe20000000f00 */
[----:B------:R-:W-:Y:S01]  /*2f360*/  IMAD.MOV.U32 R173, RZ, RZ, R171 ;  /* 0x000000ffffad7224 */ /* 0x000fe200078e00ab */
[----:B------:R-:W-:Y:S01]  /*2f370*/  MOV R171, R167 ;  /* 0x000000a700ab7202 */ /* 0x000fe20000000f00 */
[----:B------:R-:W-:Y:S01]  /*2f380*/  IMAD.MOV.U32 R153, RZ, RZ, R151 ;  /* 0x000000ffff997224 */ /* 0x000fe200078e0097 */
[----:B--2---:R-:W-:Y:S01]  /*2f390*/  LEA R182, P5, R179, R234, 0x2 ;  /* 0x000000eab3b67211 */ /* 0x004fe200078a10ff */
[----:B------:R-:W-:Y:S01]  /*2f3a0*/  IMAD.MOV.U32 R167, RZ, RZ, R165 ;  /* 0x000000ffffa77224 */ /* 0x000fe200078e00a5 */
[----:B------:R-:W2:Y:S01]  /*2f3b0*/  LDC R88, c[0x0][0x240] ;  /* 0x00009000ff587b82 */ /* 0x000ea20000000800 */
[----:B------:R-:W-:Y:S01]  /*2f3c0*/  IMAD.MOV.U32 R165, RZ, RZ, R163 ;  /* 0x000000ffffa57224 */ /* 0x000fe200078e00a3 */
[----:B------:R-:W-:Y:S01]  /*2f3d0*/  MOV R163, R161 ;  /* 0x000000a100a37202 */ /* 0x000fe20000000f00 */
[----:B------:R-:W-:-:S02]  /*2f3e0*/  IMAD.MOV.U32 R161, RZ, RZ, R159 ;  /* 0x000000ffffa17224 */ /* 0x000fc400078e009f */
[----:B------:R-:W-:Y:S01]  /*2f3f0*/  IMAD.MOV.U32 R159, RZ, RZ, R157 ;  /* 0x000000ffff9f7224 */ /* 0x000fe200078e009d */
[----:B------:R-:W-:Y:S01]  /*2f400*/  MOV R157, R153 ;  /* 0x00000099009d7202 */ /* 0x000fe20000000f00 */
[----:B------:R-:W-:Y:S02]  /*2f410*/  IMAD.MOV.U32 R153, RZ, RZ, R121 ;  /* 0x000000ffff997224 */ /* 0x000fe400078e0079 */
[----:B------:R-:W-:Y:S02]  /*2f420*/  IMAD.MOV.U32 R121, RZ, RZ, R87 ;  /* 0x000000ffff797224 */ /* 0x000fe400078e0057 */
[----:B------:R-:W3:Y:S01]  /*2f430*/  LDC R87, c[0x0][0x240] ;  /* 0x00009000ff577b82 */ /* 0x000ee20000000800 */
[-C--:B------:R-:W-:Y:S02]  /*2f440*/  LEA.HI.X.SX32 R181, R5, R0.reuse, 0x2, P6 ;  /* 0x0000000005b57211 */ /* 0x080fe400030f16ff */
[----:B------:R-:W-:-:S03]  /*2f450*/  LEA.HI.X.SX32 R183, R179, R0, 0x2, P5 ;  /* 0x00000000b3b77211 */ /* 0x000fc600028f16ff */
[----:B------:R4:W-:Y:S04]  /*2f460*/  STL.64 [R1+0x6f0], R180 ;  /* 0x0006f0b401007387 */ /* 0x0009e80000100a00 */
[----:B------:R1:W-:Y:S01]  /*2f470*/  STL.64 [R1+0x6e8], R182 ;  /* 0x0006e8b601007387 */ /* 0x0003e20000100a00 */
[----:B----4-:R-:W-:-:S04]  /*2f480*/  LEA R180, P6, R12, R234, 0x2 ;  /* 0x000000ea0cb47211 */ /* 0x010fc800078c10ff */
[----:B------:R-:W-:Y:S01]  /*2f490*/  LEA.HI.X.SX32 R181, R12, R0, 0x2, P6 ;  /* 0x000000000cb57211 */ /* 0x000fe200030f16ff */
[----:B-1----:R-:W4:Y:S04]  /*2f4a0*/  LDL.LU R182, [R1+0x15c] ;  /* 0x00015c0001b67983 */ /* 0x002f280000300800 */
[----:B------:R-:W4:Y:S04]  /*2f4b0*/  LDL.LU R5, [R1+0x160] ;  /* 0x0001600001057983 */ /* 0x000f280000300800 */
[----:B------:R1:W-:Y:S02]  /*2f4c0*/  STL.64 [R1+0x6e0], R180 ;  /* 0x0006e0b401007387 */ /* 0x0003e40000100a00 */
[----:B-1----:R-:W-:-:S04]  /*2f4d0*/  LEA R180, P6, R107, R234, 0x2 ;  /* 0x000000ea6bb47211 */ /* 0x002fc800078c10ff */
[----:B------:R-:W-:Y:S01]  /*2f4e0*/  LEA.HI.X.SX32 R181, R107, R0, 0x2, P6 ;  /* 0x000000006bb57211 */ /* 0x000fe200030f16ff */
[----:B---3--:R-:W-:Y:S01]  /*2f4f0*/  IMAD R87, R184, R87, RZ ;  /* 0x00000057b8577224 */ /* 0x008fe200078e02ff */
[----:B------:R-:W-:-:S04]  /*2f500*/  LEA R184, P5, R109, R234, 0x2 ;  /* 0x000000ea6db87211 */ /* 0x000fc800078a10ff */
[----:B------:R-:W-:Y:S02]  /*2f510*/  LEA.HI.X.SX32 R185, R109, R0, 0x2, P5 ;  /* 0x000000006db97211 */ /* 0x000fe400028f16ff */
[----:B------:R-:W-:Y:S01]  /*2f520*/  MOV R175, R173 ;  /* 0x000000ad00af7202 */ /* 0x000fe20000000f00 */
[----:B------:R-:W-:Y:S01]  /*2f530*/  IMAD.MOV.U32 R151, RZ, RZ, R86 ;  /* 0x000000ffff977224 */ /* 0x000fe200078e0056 */
[----:B------:R-:W-:Y:S01]  /*2f540*/  LEA R186, P6, R105, R234, 0x2 ;  /* 0x000000ea69ba7211 */ /* 0x000fe200078c10ff */
[----:B------:R1:W-:Y:S01]  /*2f550*/  STL.64 [R1+0x6d8], R184 ;  /* 0x0006d8b801007387 */ /* 0x0003e20000100a00 */
[----:B------:R-:W-:Y:S01]  /*2f560*/  IMAD.MOV.U32 R173, RZ, RZ, R167 ;  /* 0x000000ffffad7224 */ /* 0x000fe200078e00a7 */
[----:B------:R-:W3:Y:S02]  /*2f570*/  LDC R86, c[0x0][0x240] ;  /* 0x00009000ff567b82 */ /* 0x000ee40000000800 */
[----:B------:R-:W4:Y:S04]  /*2f580*/  LDL.LU R12, [R1+0x51c] ;  /* 0x00051c00010c7983 */ /* 0x000f280000300800 */
[----:B------:R-:W3:Y:S01]  /*2f590*/  LDL.LU R183, [R1+0x164] ;  /* 0x0001640001b77983 */ /* 0x000ee20000300800 */
[----:B--2---:R-:W-:Y:S01]  /*2f5a0*/  IMAD R88, R188, R88, RZ ;  /* 0x00000058bc587224 */ /* 0x004fe200078e02ff */
[----:B------:R-:W2:Y:S01]  /*2f5b0*/  LDC R109, c[0x0][0x240] ;  /* 0x00009000ff6d7b82 */ /* 0x000ea20000000800 */
[C---:B-1----:R-:W-:Y:S01]  /*2f5c0*/  LEA R184, P5, R106.reuse, R234, 0x2 ;  /* 0x000000ea6ab87211 */ /* 0x042fe200078a10ff */
[----:B------:R1:W-:Y:S03]  /*2f5d0*/  STL.64 [R1+0x6d0], R180 ;  /* 0x0006d0b401007387 */ /* 0x0003e60000100a00 */
[----:B------:R-:W-:Y:S01]  /*2f5e0*/  LEA.HI.X.SX32 R185, R106, R0, 0x2, P5 ;  /* 0x000000006ab97211 */ /* 0x000fe200028f16ff */
[----:B-1----:R-:W2:Y:S04]  /*2f5f0*/  LDL.LU R180, [R1+0x168] ;  /* 0x0001680001b47983 */ /* 0x002ea80000300800 */
[----:B------:R1:W-:Y:S04]  /*2f600*/  STL.64 [R1+0x6c8], R184 ;  /* 0x0006c8b801007387 */ /* 0x0003e80000100a00 */
[----:B------:R-:W3:Y:S01]  /*2f610*/  LDL.LU R181, [R1+0x520] ;  /* 0x0005200001b57983 */ /* 0x000ee20000300800 */
[----:B------:R-:W-:Y:S01]  /*2f620*/  IMAD.MOV.U32 R167, RZ, RZ, R165 ;  /* 0x000000ffffa77224 */ /* 0x000fe200078e00a5 */
[----:B------:R-:W-:Y:S01]  /*2f630*/  MOV R165, R163 ;  /* 0x000000a300a57202 */ /* 0x000fe20000000f00 */
[----:B------:R-:W-:-:S02]  /*2f640*/  IMAD.MOV.U32 R163, RZ, RZ, R161 ;  /* 0x000000ffffa37224 */ /* 0x000fc400078e00a1 */
[----:B------:R-:W-:Y:S01]  /*2f650*/  IMAD.MOV.U32 R161, RZ, RZ, R159 ;  /* 0x000000ffffa17224 */ /* 0x000fe200078e009f */
[----:B------:R-:W-:Y:S01]  /*2f660*/  MOV R159, R157 ;  /* 0x0000009d009f7202 */ /* 0x000fe20000000f00 */
[----:B------:R-:W-:Y:S02]  /*2f670*/  IMAD.MOV.U32 R157, RZ, RZ, R153 ;  /* 0x000000ffff9d7224 */ /* 0x000fe400078e0099 */
[----:B------:R-:W-:Y:S01]  /*2f680*/  IMAD.MOV.U32 R153, RZ, RZ, R149 ;  /* 0x000000ffff997224 */ /* 0x000fe200078e0095 */
[----:B------:R-:W-:Y:S01]  /*2f690*/  MOV R149, R143 ;  /* 0x0000008f00957202 */ /* 0x000fe20000000f00 */
[----:B------:R-:W-:Y:S01]  /*2f6a0*/  IMAD.MOV.U32 R177, RZ, RZ, R175 ;  /* 0x000000ffffb17224 */ /* 0x000fe200078e00af */
[----:B------:R-:W-:Y:S01]  /*2f6b0*/  MOV R175, R173 ;  /* 0x000000ad00af7202 */ /* 0x000fe20000000f00 */
[----:B------:R-:W-:Y:S02]  /*2f6c0*/  IMAD.MOV.U32 R143, RZ, RZ, R89 ;  /* 0x000000ffff8f7224 */ /* 0x000fe400078e0059 */
[----:B------:R-:W-:Y:S01]  /*2f6d0*/  IMAD.MOV.U32 R173, RZ, RZ, R167 ;  /* 0x000000ffffad7224 */ /* 0x000fe200078e00a7 */
[----:B------:R-:W4:Y:S01]  /*2f6e0*/  LDC R89, c[0x0][0x240] ;  /* 0x00009000ff597b82 */ /* 0x000f220000000800 */
[----:B------:R-:W-:Y:S01]  /*2f6f0*/  IMAD.MOV.U32 R167, RZ, RZ, R163 ;  /* 0x000000ffffa77224 */ /* 0x000fe200078e00a3 */
[----:B------:R-:W-:Y:S01]  /*2f700*/  MOV R163, R159 ;  /* 0x0000009f00a37202 */ /* 0x000fe20000000f00 */
[----:B------:R-:W-:-:S02]  /*2f710*/  IMAD.MOV.U32 R159, RZ, RZ, R157 ;  /* 0x000000ffff9f7224 */ /* 0x000fc400078e009d */
[----:B------:R-:W-:Y:S01]  /*2f720*/  IMAD.MOV.U32 R157, RZ, RZ, R153 ;  /* 0x000000ffff9d7224 */ /* 0x000fe200078e0099 */
[----:B------:R-:W-:Y:S01]  /*2f730*/  MOV R153, R143 ;  /* 0x0000008f00997202 */ /* 0x000fe20000000f00 */
[----:B------:R-:W-:Y:S02]  /*2f740*/  IMAD.MOV.U32 R143, RZ, RZ, R91 ;  /* 0x000000ffff8f7224 */ /* 0x000fe400078e005b */
[----:B------:R-:W3:Y:S01]  /*2f750*/  LDC R91, c[0x0][0x240] ;  /* 0x00009000ff5b7b82 */ /* 0x000ee20000000800 */
[C---:B-1----:R-:W-:Y:S02]  /*2f760*/  LEA R184, P5, R104.reuse, R234, 0x2 ;  /* 0x000000ea68b87211 */ /* 0x042fe400078a10ff */
[-C--:B------:R-:W-:Y:S02]  /*2f770*/  LEA.HI.X.SX32 R187, R105, R0.reuse, 0x2, P6 ;  /* 0x0000000069bb7211 */ /* 0x080fe400030f16ff */
[----:B------:R-:W-:Y:S01]  /*2f780*/  LEA.HI.X.SX32 R185, R104, R0, 0x2, P5 ;  /* 0x0000000068b97211 */ /* 0x000fe200028f16ff */
[----:B----4-:R-:W-:-:S02]  /*2f790*/  IMAD R89, R12, R89, RZ ;  /* 0x000000590c597224 */ /* 0x010fc400078e02ff */
[----:B------:R-:W4:Y:S04]  /*2f7a0*/  LDL.LU R12, [R1+0x16c] ;  /* 0x00016c00010c7983 */ /* 0x000f280000300800 */
[----:B------:R1:W-:Y:S04]  /*2f7b0*/  STL.64 [R1+0x6c0], R186 ;  /* 0x0006c0ba01007387 */ /* 0x0003e80000100a00 */
[----:B------:R2:W-:Y:S01]  /*2f7c0*/  STL.64 [R1+0x6b8], R184 ;  /* 0x0006b8b801007387 */ /* 0x0005e20000100a00 */
[----:B---3--:R-:W-:-:S03]  /*2f7d0*/  IMAD R91, R181, R91, RZ ;  /* 0x0000005bb55b7224 */ /* 0x008fc600078e02ff */
[----:B------:R-:W3:Y:S01]  /*2f7e0*/  LDL.LU R181, [R1+0x524] ;  /* 0x0005240001b57983 */ /* 0x000ee20000300800 */
[----:B------:R-:W-:Y:S01]  /*2f7f0*/  IMAD.MOV.U32 R4, RZ, RZ, R151 ;  /* 0x000000ffff047224 */ /* 0x000fe200078e0097 */
[----:B------:R-:W-:Y:S02]  /*2f800*/  MOV R151, R93 ;  /* 0x0000005d00977202 */ /* 0x000fe40000000f00 */
[----:B------:R-:W3:Y:S01]  /*2f810*/  LDC R93, c[0x0][0x240] ;  /* 0x00009000ff5d7b82 */ /* 0x000ee20000000800 */
[----:B------:R-:W-:-:S04]  /*2f820*/  LEA R106, P6, R103, R234, 0x2 ;  /* 0x000000ea676a7211 */ /* 0x000fc800078c10ff */
[----:B------:R-:W-:Y:S02]  /*2f830*/  LEA.HI.X.SX32 R107, R103, R0, 0x2, P6 ;  /* 0x00000000676b7211 */ /* 0x000fe400030f16ff */
[----:B-1----:R-:W-:-:S04]  /*2f840*/  LEA R186, P5, R102, R234, 0x2 ;  /* 0x000000ea66ba7211 */ /* 0x002fc800078a10ff */
[----:B------:R-:W-:Y:S02]  /*2f850*/  LEA.HI.X.SX32 R187, R102, R0, 0x2, P5 ;  /* 0x0000000066bb7211 */ /* 0x000fe400028f16ff */
[----:B------:R-:W-:Y:S01]  /*2f860*/  LEA R104, P5, R99, R234, 0x2 ;  /* 0x000000ea63687211 */ /* 0x000fe200078a10ff */
[----:B------:R-:W-:-:S03]  /*2f870*/  IMAD R86, R190, R86, RZ ;  /* 0x00000056be567224 */ /* 0x000fc600078e02ff */
[----:B------:R-:W-:Y:S01]  /*2f880*/  LEA.HI.X.SX32 R105, R99, R0, 0x2, P5 ;  /* 0x0000000063697211 */ /* 0x000fe200028f16ff */
[----:B---3--:R-:W-:Y:S02]  /*2f890*/  IMAD R93, R181, R93, RZ ;  /* 0x0000005db55d7224 */ /* 0x008fe400078e02ff */
[----:B------:R-:W3:Y:S04]  /*2f8a0*/  LDL.LU R181, [R1+0x170] ;  /* 0x0001700001b57983 */ /* 0x000ee80000300800 */
[----:B------:R1:W-:Y:S04]  /*2f8b0*/  STL.64 [R1+0x6b0], R106 ;  /* 0x0006b06a01007387 */ /* 0x0003e80000100a00 */
[----:B--2---:R-:W2:Y:S01]  /*2f8c0*/  LDL.LU R184, [R1+0x174] ;  /* 0x0001740001b87983 */ /* 0x004ea20000300800 */
[----:B-1----:R-:W-:-:S03]  /*2f8d0*/  LEA R106, P6, R101, R234, 0x2 ;  /* 0x000000ea656a7211 */ /* 0x002fc600078c10ff */
[----:B------:R1:W-:Y:S01]  /*2f8e0*/  STL.64 [R1+0x6a8], R186 ;  /* 0x0006a8ba01007387 */ /* 0x0003e20000100a00 */
[----:B------:R-:W-:-:S03]  /*2f8f0*/  LEA.HI.X.SX32 R107, R101, R0, 0x2, P6 ;  /* 0x00000000656b7211 */ /* 0x000fc600030f16ff */
[----:B-1----:R-:W2:Y:S04]  /*2f900*/  LDL.LU R186, [R1+0x17c] ;  /* 0x00017c0001ba7983 */ /* 0x002ea80000300800 */
[----:B------:R-:W-:Y:S04]  /*2f910*/  STL.64 [R1+0x6a0], R106 ;  /* 0x0006a06a01007387 */ /* 0x000fe80000100a00 */
[----:B------:R-:W2:Y:S04]  /*2f920*/  LDL.LU R190, [R1+0x18c] ;  /* 0x00018c0001be7983 */ /* 0x000ea80000300800 */
[----:B------:R1:W-:Y:S04]  /*2f930*/  STL.64 [R1+0x698], R104 ;  /* 0x0006986801007387 */ /* 0x0003e80000100a00 */
[----:B------:R-:W3:Y:S01]  /*2f940*/  LDL.LU R185, [R1+0x528] ;  /* 0x0005280001b97983 */ /* 0x000ee20000300800 */
[----:B------:R-:W-:Y:S01]  /*2f950*/  LEA R102, P6, R182, R234, 0x2 ;  /* 0x000000eab6667211 */ /* 0x000fe200078c10ff */
[----:B------:R-:W-:-:S02]  /*2f960*/  IMAD.MOV.U32 R179, RZ, RZ, R4 ;  /* 0x000000ffffb37224 */ /* 0x000fc400078e0004 */
[----:B------:R-:W-:Y:S01]  /*2f970*/  IMAD.MOV.U32 R4, RZ, RZ, R177 ;  /* 0x000000ffff047224 */ /* 0x000fe200078e00b1 */
[----:B------:R-:W-:Y:S01]  /*2f980*/  MOV R177, R117 ;  /* 0x0000007500b17202 */ /* 0x000fe20000000f00 */
[----:B------:R-:W-:Y:S01]  /*2f990*/  IMAD.MOV.U32 R117, RZ, RZ, R95 ;  /* 0x000000ffff757224 */ /* 0x000fe200078e005f */
[C---:B-1----:R-:W-:Y:S01]  /*2f9a0*/  LEA R104, P5, R5.reuse, R234, 0x2 ;  /* 0x000000ea05687211 */ /* 0x042fe200078a10ff */
[----:B------:R-:W3:Y:S01]  /*2f9b0*/  LDC R95, c[0x0][0x240] ;  /* 0x00009000ff5f7b82 */ /* 0x000ee20000000800 */
[-C--:B------:R-:W-:Y:S01]  /*2f9c0*/  LEA.HI.X.SX32 R103, R182, R0.reuse, 0x2, P6 ;  /* 0x00000000b6677211 */ /* 0x080fe200030f16ff */
[----:B------:R-:W2:Y:S01]  /*2f9d0*/  LDL.LU R187, [R1+0x190] ;  /* 0x0001900001bb7983 */ /* 0x000ea20000300800 */
[----:B------:R-:W-:-:S03]  /*2f9e0*/  LEA.HI.X.SX32 R105, R5, R0, 0x2, P5 ;  /* 0x0000000005697211 */ /* 0x000fc600028f16ff */
        /* <DEDUP_REMOVED lines=10> */
[----:B------:R3:W-:Y:S01]  /*2fa90*/  STL.64 [R1+0x678], R104 ;  /* 0x0006786801007387 */ /* 0x0007e20000100a00 */
[----:B-1----:R-:W-:-:S03]  /*2faa0*/  LEA R102, P6, R12, R234, 0x2 ;  /* 0x000000ea0c667211 */ /* 0x002fc600078c10ff */
[----:B------:R-:W4:Y:S01]  /*2fab0*/  LDL.LU R183, [R1+0x1c4] ;  /* 0x0001c40001b77983 */ /* 0x000f220000300800 */
[----:B------:R-:W-:Y:S01]  /*2fac0*/  LEA.HI.X.SX32 R103, R12, R0, 0x2, P6 ;  /* 0x000000000c677211 */ /* 0x000fe200030f16ff */
[----:B---3--:R-:W-:Y:S01]  /*2fad0*/  IMAD R95, R185, R95, RZ ;  /* 0x0000005fb95f7224 */ /* 0x008fe200078e02ff */
[----:B------:R-:W-:-:S03]  /*2fae0*/  LEA R104, P5, R14, R234, 0x2 ;  /* 0x000000ea0e687211 */ /* 0x000fc600078a10ff */
[----:B------:R1:W-:Y:S01]  /*2faf0*/  STL.64 [R1+0x670], R102 ;  /* 0x0006706601007387 */ /* 0x0003e20000100a00 */
[----:B------:R-:W-:Y:S01]  /*2fb00*/  IMAD.MOV.U32 R5, RZ, RZ, R4 ;  /* 0x000000ffff057224 */ /* 0x000fe200078e0004 */
[----:B------:R-:W3:Y:S01]  /*2fb10*/  LDC R12, c[0x0][0x240] ;  /* 0x00009000ff0c7b82 */ /* 0x000ee20000000800 */
[----:B------:R-:W-:Y:S01]  /*2fb20*/  LEA.HI.X.SX32 R105, R14, R0, 0x2, P5 ;  /* 0x000000000e697211 */ /* 0x000fe200028f16ff */
[----:B------:R-:W3:Y:S04]  /*2fb30*/  LDL.LU R185, [R1+0x1e4] ;  /* 0x0001e40001b97983 */ /* 0x000ee80000300800 */
[----:B------:R2:W-:Y:S02]  /*2fb40*/  STL.64 [R1+0x668], R104 ;  /* 0x0006686801007387 */ /* 0x0005e40000100a00 */
[----:B------:R-:W3:Y:S01]  /*2fb50*/  LDC R4, c[0x0][0x240] ;  /* 0x00009000ff047b82 */ /* 0x000ee20000000800 */
[C---:B-1----:R-:W-:Y:S01]  /*2fb60*/  LEA R102, P6, R181.reuse, R234, 0x2 ;  /* 0x000000eab5667211 */ /* 0x042fe200078c10ff */
[----:B------:R-:W3:Y:S03]  /*2fb70*/  LDL.LU R191, [R1+0x1e8] ;  /* 0x0001e80001bf7983 */ /* 0x000ee60000300800 */
[----:B------:R-:W-:-:S02]  /*2fb80*/  LEA.HI.X.SX32 R103, R181, R0, 0x2, P6 ;  /* 0x00000000b5677211 */ /* 0x000fc400030f16ff */
[----:B------:R-:W-:Y:S01]  /*2fb90*/  MOV R180, R5 ;  /* 0x0000000500b47202 */ /* 0x000fe20000000f00 */
[----:B------:R-:W1:Y:S01]  /*2fba0*/  LDC R14, c[0x0][0x240] ;  /* 0x00009000ff0e7b82 */ /* 0x000e620000000800 */
[C---:B--2---:R-:W-:Y:S01]  /*2fbb0*/  LEA R104, P5, R184.reuse, R234, 0x2 ;  /* 0x000000eab8687211 */ /* 0x044fe200078a10ff */
[----:B------:R2:W-:Y:S03]  /*2fbc0*/  STL.64 [R1+0x660], R102 ;  /* 0x0006606601007387 */ /* 0x0005e60000100a00 */
[----:B------:R-:W-:Y:S01]  /*2fbd0*/  LEA.HI.X.SX32 R105, R184, R0, 0x2, P5 ;  /* 0x00000000b8697211 */ /* 0x000fe200028f16ff */
[----:B------:R-:W3:Y:S02]  /*2fbe0*/  LDL.LU R181, [R1+0x1ec] ;  /* 0x0001ec0001b57983 */ /* 0x000ee40000300800 */
[----:B------:R-:W1:Y:S02]  /*2fbf0*/  LDC R5, c[0x0][0x240] ;  /* 0x00009000ff057b82 */ /* 0x000e640000000800 */
[----:B------:R2:W-:Y:S04]  /*2fc00*/  STL.64 [R1+0x658], R104 ;  /* 0x0006586801007387 */ /* 0x0005e80000100a00 */
[----:B------:R-:W4:Y:S01]  /*2fc10*/  LDL.LU R184, [R1+0x52c] ;  /* 0x00052c0001b87983 */ /* 0x000f220000300800 */
[----:B--2---:R-:W-:-:S04]  /*2fc20*/  LEA R102, P6, R186, R234, 0x2 ;  /* 0x000000eaba667211 */ /* 0x004fc800078c10ff */
[----:B------:R-:W-:Y:S02]  /*2fc30*/  LEA.HI.X.SX32 R103, R186, R0, 0x2, P6 ;  /* 0x00000000ba677211 */ /* 0x000fe400030f16ff */
[----:B------:R-:W-:-:S04]  /*2fc40*/  LEA R104, P5, R190, R234, 0x2 ;  /* 0x000000eabe687211 */ /* 0x000fc800078a10ff */
[----:B------:R-:W-:Y:S01]  /*2fc50*/  LEA.HI.X.SX32 R105, R190, R0, 0x2, P5 ;  /* 0x00000000be697211 */ /* 0x000fe200028f16ff */
[----:B----4-:R-:W-:Y:S02]  /*2fc60*/  IMAD R3, R184, R3, RZ ;  /* 0x00000003b8037224 */ /* 0x010fe400078e02ff */
[----:B------:R-:W2:Y:S04]  /*2fc70*/  LDL.LU R184, [R1+0x200] ;  /* 0x0002000001b87983 */ /* 0x000ea80000300800 */
[----:B------:R4:W-:Y:S04]  /*2fc80*/  STL.64 [R1+0x650], R102 ;  /* 0x0006506601007387 */ /* 0x0009e80000100a00 */
[----:B------:R-:W2:Y:S04]  /*2fc90*/  LDL.LU R186, [R1+0x204] ;  /* 0x0002040001ba7983 */ /* 0x000ea80000300800 */
[----:B------:R1:W-:Y:S01]  /*2fca0*/  STL.64 [R1+0x648], R104 ;  /* 0x0006486801007387 */ /* 0x0003e20000100a00 */
[----:B----4-:R-:W-:-:S03]  /*2fcb0*/  LEA R102, P6, R187, R234, 0x2 ;  /* 0x000000eabb667211 */ /* 0x010fc600078c10ff */
[----:B------:R-:W4:Y:S01]  /*2fcc0*/  LDL.LU R190, [R1+0x208] ;  /* 0x0002080001be7983 */ /* 0x000f220000300800 */
[----:B------:R-:W-:Y:S02]  /*2fcd0*/  LEA.HI.X.SX32 R103, R187, R0, 0x2, P6 ;  /* 0x00000000bb677211 */ /* 0x000fe400030f16ff */
[----:B-1----:R-:W-:-:S03]  /*2fce0*/  LEA R104, P5, R188, R234, 0x2 ;  /* 0x000000eabc687211 */ /* 0x002fc600078a10ff */
        /* <DEDUP_REMOVED lines=19> */
[----:B--2---:R-:W-:Y:S02]  /*2fe20*/  IMAD R5, R189, R5, RZ ;  /* 0x00000005bd057224 */ /* 0x004fe400078e02ff */
[----:B------:R-:W2:Y:S04]  /*2fe30*/  LDL.LU R189, [R1+0x228] ;  /* 0x0002280001bd7983 */ /* 0x000ea80000300800 */
[----:B------:R1:W-:Y:S04]  /*2fe40*/  STL.64 [R1+0x620], R102 ;  /* 0x0006206601007387 */ /* 0x0003e80000100a00 */
[----:B------:R-:W4:Y:S04]  /*2fe50*/  LDL.LU R183, [R1+0x22c] ;  /* 0x00022c0001b77983 */ /* 0x000f280000300800 */
[----:B------:R3:W-:Y:S04]  /*2fe60*/  STL.64 [R1+0x618], R104 ;  /* 0x0006186801007387 */ /* 0x0007e80000100a00 */
[----:B------:R-:W2:Y:S01]  /*2fe70*/  LDL.LU R185, [R1+0x538] ;  /* 0x0005380001b97983 */ /* 0x000ea20000300800 */
[----:B-1----:R-:W-:-:S04]  /*2fe80*/  LEA R102, P6, R191, R234, 0x2 ;  /* 0x000000eabf667211 */ /* 0x002fc800078c10ff */
[----:B------:R-:W-:Y:S02]  /*2fe90*/  LEA.HI.X.SX32 R103, R191, R0, 0x2, P6 ;  /* 0x00000000bf677211 */ /* 0x000fe400030f16ff */
[----:B---3--:R-:W-:-:S04]  /*2fea0*/  LEA R104, P5, R181, R234, 0x2 ;  /* 0x000000eab5687211 */ /* 0x008fc800078a10ff */
[----:B------:R-:W-:Y:S01]  /*2feb0*/  LEA.HI.X.SX32 R105, R181, R0, 0x2, P5 ;  /* 0x00000000b5697211 */ /* 0x000fe200028f16ff */
[----:B------:R-:W-:Y:S02]  /*2fec0*/  IMAD.MOV.U32 R181, RZ, RZ, R180 ;  /* 0x000000ffffb57224 */ /* 0x000fe400078e00b4 */
[----:B------:R-:W-:Y:S01]  /*2fed0*/  IMAD.MOV.U32 R180, RZ, RZ, R179 ;  /* 0x000000ffffb47224 */ /* 0x000fe200078e00b3 */
[----:B------:R-:W-:Y:S01]  /*2fee0*/  MOV R179, R177 ;  /* 0x000000b100b37202 */ /* 0x000fe20000000f00 */
[----:B------:R-:W-:Y:S02]  /*2fef0*/  IMAD.MOV.U32 R177, RZ, RZ, R175 ;  /* 0x000000ffffb17224 */ /* 0x000fe400078e00af */
[----:B------:R-:W-:Y:S01]  /*2ff00*/  IMAD.MOV.U32 R175, RZ, RZ, R173 ;  /* 0x000000ffffaf7224 */ /* 0x000fe200078e00ad */
[----:B------:R-:W-:Y:S01]  /*2ff10*/  MOV R173, R171 ;  /* 0x000000ab00ad7202 */ /* 0x000fe20000000f00 */
[----:B------:R-:W-:Y:S02]  /*2ff20*/  IMAD.MOV.U32 R171, RZ, RZ, R167 ;  /* 0x000000ffffab7224 */ /* 0x000fe400078e00a7 */
[----:B------:R-:W-:Y:S01]  /*2ff30*/  IMAD.MOV.U32 R167, RZ, RZ, R165 ;  /* 0x000000ffffa77224 */ /* 0x000fe200078e00a5 */
[----:B------:R-:W-:Y:S01]  /*2ff40*/  MOV R165, R163 ;  /* 0x000000a300a57202 */ /* 0x000fe20000000f00 */
[----:B------:R-:W-:-:S02]  /*2ff50*/  IMAD.MOV.U32 R163, RZ, RZ, R161 ;  /* 0x000000ffffa37224 */ /* 0x000fc400078e00a1 */
[----:B------:R-:W-:Y:S01]  /*2ff60*/  IMAD.MOV.U32 R161, RZ, RZ, R159 ;  /* 0x000000ffffa17224 */ /* 0x000fe200078e009f */
[----:B------:R-:W-:Y:S01]  /*2ff70*/  MOV R159, R157 ;  /* 0x0000009d009f7202 */ /* 0x000fe20000000f00 */
[----:B------:R-:W-:Y:S02]  /*2ff80*/  IMAD.MOV.U32 R157, RZ, RZ, R16 ;  /* 0x000000ffff9d7224 */ /* 0x000fe400078e0010 */
[----:B------:R-:W1:Y:S01]  /*2ff90*/  LDC R16, c[0x0][0x240] ;  /* 0x00009000ff107b82 */ /* 0x000e620000000800 */
[----:B--2---:R-:W-:Y:S02]  /*2ffa0*/  IMAD R12, R185, R12, RZ ;  /* 0x0000000cb90c7224 */ /* 0x004fe400078e02ff */
[----:B------:R-:W2:Y:S04]  /*2ffb0*/  LDL.LU R185, [R1+0x230] ;  /* 0x0002300001b97983 */ /* 0x000ea80000300800 */
[----:B------:R3:W-:Y:S04]  /*2ffc0*/  STL.64 [R1+0x610], R102 ;  /* 0x0006106601007387 */ /* 0x0007e80000100a00 */
[----:B------:R-:W2:Y:S01]  /*2ffd0*/  LDL.LU R193, [R1+0x238] ;  /* 0x0002380001c17983 */ /* 0x000ea20000300800 */
[----:B---3--:R-:W-:-:S04]  /*2ffe0*/  LEA R102, P6, R184, R234, 0x2 ;  /* 0x000000eab8667211 */ /* 0x008fc800078c10ff */
[----:B------:R-:W-:Y:S01]  /*2fff0*/  LEA.HI.X.SX32 R103, R184, R0, 0x2, P6 ;  /* 0x00000000b8677211 */ /* 0x000fe200030f16ff */
[----:B------:R-:W-:Y:S01]  /*30000*/  IMAD.MOV.U32 R184, RZ, RZ, R181 ;  /* 0x000000ffffb87224 */ /* 0x000fe200078e00b5 */
[----:B------:R-:W-:Y:S01]  /*30010*/  MOV R181, R180 ;  /* 0x000000b400b57202 */ /* 0x000fe20000000f00 */
[----:B------:R-:W-:Y:S02]  /*30020*/  IMAD.MOV.U32 R180, RZ, RZ, R179 ;  /* 0x000000ffffb47224 */ /* 0x000fe400078e00b3 */
[----:B------:R-:W-:Y:S01]  /*30030*/  IMAD.MOV.U32 R179, RZ, RZ, R177 ;  /* 0x000000ffffb37224 */ /* 0x000fe200078e00b1 */
[----:B------:R-:W-:Y:S01]  /*30040*/  MOV R177, R175 ;  /* 0x000000af00b17202 */ /* 0x000fe20000000f00 */
[----:B------:R-:W-:Y:S01]  /*30050*/  IMAD.MOV.U32 R175, RZ, RZ, R173 ;  /* 0x000000ffffaf7224 */ /* 0x000fe200078e00ad */
[----:B------:R3:W-:Y:S01]  /*30060*/  STL.64 [R1+0x608], R104 ;  /* 0x0006086801007387 */ /* 0x0007e20000100a00 */
[----:B------:R-:W-:Y:S01]  /*30070*/  IMAD.MOV.U32 R173, RZ, RZ, R171 ;  /* 0x000000ffffad7224 */ /* 0x000fe200078e00ab */
[----:B------:R-:W-:Y:S01]  /*30080*/  MOV R171, R167 ;  /* 0x000000a700ab7202 */ /* 0x000fe20000000f00 */
[----:B------:R-:W-:Y:S01]  /*30090*/  IMAD.MOV.U32 R167, RZ, RZ, R165 ;  /* 0x000000ffffa77224 */ /* 0x000fe200078e00a5 */
[----:B------:R-:W2:Y:S01]  /*300a0*/  LDL.LU R192, [R1+0x240] ;  /* 0x0002400001c07983 */ /* 0x000ea20000300800 */
[----:B------:R-:W-:Y:S01]  /*300b0*/  IMAD.MOV.U32 R165, RZ, RZ, R163 ;  /* 0x000000ffffa57224 */ /* 0x000fe200078e00a3 */
[----:B------:R-:W-:Y:S01]  /*300c0*/  MOV R163, R161 ;  /* 0x000000a100a37202 */ /* 0x000fe20000000f00 */
[----:B------:R-:W-:Y:S01]  /*300d0*/  IMAD.MOV.U32 R161, RZ, RZ, R159 ;  /* 0x000000ffffa17224 */ /* 0x000fe200078e009f */
[----:B---3--:R-:W-:Y:S01]  /*300e0*/  LEA R104, P5, R186, R234, 0x2 ;  /* 0x000000eaba687211 */ /* 0x008fe200078a10ff */
[----:B------:R-:W-:Y:S01]  /*300f0*/  IMAD.MOV.U32 R159, RZ, RZ, R157 ;  /* 0x000000ffff9f7224 */ /* 0x000fe200078e009d */
[----:B------:R-:W-:-:S02]  /*30100*/  MOV R157, R155 ;  /* 0x0000009b009d7202 */ /* 0x000fc40000000f00 */
[----:B------:R-:W-:Y:S01]  /*30110*/  LEA.HI.X.SX32 R105, R186, R0, 0x2, P5 ;  /* 0x00000000ba697211 */ /* 0x000fe200028f16ff */
[----:B------:R3:W-:Y:S01]  /*30120*/  STL.64 [R1+0x600], R102 ;  /* 0x0006006601007387 */ /* 0x0007e20000100a00 */
[----:B------:R-:W-:-:S03]  /*30130*/  IMAD.MOV.U32 R155, RZ, RZ, R153 ;  /* 0x000000ffff9b7224 */ /* 0x000fc600078e0099 */
[----:B------:R-:W4:Y:S04]  /*30140*/  LDL.LU R153, [R1+0x334] ;  /* 0x0003340001997983 */ /* 0x000f280000300800 */
[----:B------:R1:W-:Y:S04]  /*30150*/  STL.64 [R1+0x5f8], R104 ;  /* 0x0005f86801007387 */ /* 0x0003e80000100a00 */
[----:B------:R-:W2:Y:S01]  /*30160*/  LDL.LU R186, [R1+0x568] ;  /* 0x0005680001ba7983 */ /* 0x000ea20000300800 */
[----:B---3--:R-:W-:Y:S01]  /*30170*/  LEA R102, P6, R190, R234, 0x2 ;  /* 0x000000eabe667211 */ /* 0x008fe200078c10ff */
[----:B--2---:R-:W-:-:S02]  /*30180*/  IMAD R14, R186, R14, RZ ;  /* 0x0000000eba0e7224 */ /* 0x004fc400078e02ff */
        /* <DEDUP_REMOVED lines=14> */
[----:B----4-:R-:W-:Y:S02]  /*30270*/  IMAD.MOV.U32 R155, RZ, RZ, R153 ;  /* 0x000000ffff9b7224 */ /* 0x010fe400078e0099 */
[----:B------:R-:W-:Y:S02]  /*30280*/  IMAD.MOV.U32 R153, RZ, RZ, R151 ;  /* 0x000000ffff997224 */ /* 0x000fe400078e0097 */
[----:B------:R-:W2:Y:S01]  /*30290*/  LDL.LU R151, [R1+0x2bc] ;  /* 0x0002bc0001977983 */ /* 0x000ea20000300800 */
[----:B------:R-:W-:-:S02]  /*302a0*/  LEA.HI.X.SX32 R103, R190, R0, 0x2, P6 ;  /* 0x00000000be677211 */ /* 0x000fc400030f16ff */
[----:B------:R-:W-:Y:S01]  /*302b0*/  MOV R190, R181 ;  /* 0x000000b500be7202 */ /* 0x000fe20000000f00 */
[----:B------:R-:W-:Y:S01]  /*302c0*/  IMAD.MOV.U32 R181, RZ, RZ, R180 ;  /* 0x000000ffffb57224 */ /* 0x000fe200078e00b4 */
[C---:B-1----:R-:W-:Y:S01]  /*302d0*/  LEA R104, P5, R187.reuse, R234, 0x2 ;  /* 0x000000eabb687211 */ /* 0x042fe200078a10ff */
[----:B------:R-:W-:Y:S01]  /*302e0*/  IMAD.MOV.U32 R180, RZ, RZ, R179 ;  /* 0x000000ffffb47224 */ /* 0x000fe200078e00b3 */
[----:B------:R-:W-:Y:S01]  /*302f0*/  MOV R179, R177 ;  /* 0x000000b100b37202 */ /* 0x000fe20000000f00 */
[----:B------:R-:W-:Y:S01]  /*30300*/  IMAD.MOV.U32 R177, RZ, RZ, R175 ;  /* 0x000000ffffb17224 */ /* 0x000fe200078e00af */
[----:B------:R-:W-:Y:S01]  /*30310*/  LEA.HI.X.SX32 R105, R187, R0, 0x2, P5 ;  /* 0x00000000bb697211 */ /* 0x000fe200028f16ff */
[----:B------:R-:W-:Y:S01]  /*30320*/  IMAD.MOV.U32 R175, RZ, RZ, R173 ;  /* 0x000000ffffaf7224 */ /* 0x000fe200078e00ad */
[----:B------:R-:W-:Y:S01]  /*30330*/  MOV R173, R171 ;  /* 0x000000ab00ad7202 */ /* 0x000fe20000000f00 */
[----:B------:R-:W-:Y:S01]  /*30340*/  IMAD.MOV.U32 R171, RZ, RZ, R167 ;  /* 0x000000ffffab7224 */ /* 0x000fe200078e00a7 */
[----:B------:R-:W-:Y:S01]  /*30350*/  MOV R187, R181 ;  /* 0x000000b500bb7202 */ /* 0x000fe20000000f00 */
[----:B------:R-:W-:-:S02]  /*30360*/  IMAD.MOV.U32 R181, RZ, RZ, R180 ;  /* 0x000000ffffb57224 */ /* 0x000fc400078e00b4 */
[----:B------:R-:W-:Y:S01]  /*30370*/  IMAD.MOV.U32 R167, RZ, RZ, R165 ;  /* 0x000000ffffa77224 */ /* 0x000fe200078e00a5 */
[----:B------:R-:W-:Y:S01]  /*30380*/  MOV R165, R163 ;  /* 0x000000a300a57202 */ /* 0x000fe20000000f00 */
[----:B------:R-:W-:Y:S01]  /*30390*/  IMAD.MOV.U32 R180, RZ, RZ, R179 ;  /* 0x000000ffffb47224 */ /* 0x000fe200078e00b3 */
[----:B------:R-:W-:Y:S01]  /*303a0*/  MOV R179, R177 ;  /* 0x000000b100b37202 */ /* 0x000fe20000000f00 */
[----:B------:R-:W-:Y:S02]  /*303b0*/  IMAD.MOV.U32 R163, RZ, RZ, R161 ;  /* 0x000000ffffa37224 */ /* 0x000fe400078e00a1 */
[----:B------:R-:W-:Y:S02]  /*303c0*/  IMAD.MOV.U32 R177, RZ, RZ, R175 ;  /* 0x000000ffffb17224 */ /* 0x000fe400078e00af */
[----:B------:R-:W-:Y:S01]  /*303d0*/  IMAD.MOV.U32 R161, RZ, RZ, R159 ;  /* 0x000000ffffa17224 */ /* 0x000fe200078e009f */
[----:B------:R-:W-:Y:S01]  /*303e0*/  MOV R159, R157 ;  /* 0x0000009d009f7202 */ /* 0x000fe20000000f00 */
[----:B------:R-:W-:Y:S01]  /*303f0*/  IMAD.MOV.U32 R175, RZ, RZ, R173 ;  /* 0x000000ffffaf7224 */ /* 0x000fe200078e00ad */
[----:B------:R-:W-:Y:S01]  /*30400*/  MOV R173, R171 ;  /* 0x000000ab00ad7202 */ /* 0x000fe20000000f00 */
[----:B------:R-:W-:-:S02]  /*30410*/  IMAD.MOV.U32 R157, RZ, RZ, R153 ;  /* 0x000000ffff9d7224 */ /* 0x000fc400078e0099 */
[----:B------:R-:W-:Y:S02]  /*30420*/  IMAD.MOV.U32 R171, RZ, RZ, R167 ;  /* 0x000000ffffab7224 */ /* 0x000fe400078e00a7 */
[----:B------:R-:W-:Y:S01]  /*30430*/  IMAD.MOV.U32 R167, RZ, RZ, R165 ;  /* 0x000000ffffa77224 */ /* 0x000fe200078e00a5 */
[----:B------:R-:W-:Y:S01]  /*30440*/  MOV R165, R163 ;  /* 0x000000a300a57202 */ /* 0x000fe20000000f00 */
[----:B------:R-:W-:Y:S01]  /*30450*/  IMAD.MOV.U32 R163, RZ, RZ, R161 ;  /* 0x000000ffffa37224 */ /* 0x000fe200078e00a1 */
[----:B------:R1:W-:Y:S01]  /*30460*/  STL.64 [R1+0x5f0], R102 ;  /* 0x0005f06601007387 */ /* 0x0003e20000100a00 */
[----:B------:R-:W-:Y:S01]  /*30470*/  IMAD.MOV.U32 R161, RZ, RZ, R159 ;  /* 0x000000ffffa17224 */ /* 0x000fe200078e009f */
[----:B------:R-:W-:Y:S01]  /*30480*/  MOV R159, R157 ;  /* 0x0000009d009f7202 */ /* 0x000fe20000000f00 */
[----:B--2---:R-:W-:Y:S02]  /*30490*/  IMAD.MOV.U32 R153, RZ, RZ, R151 ;  /* 0x000000ffff997224 */ /* 0x004fe400078e0097 */
[----:B------:R-:W2:Y:S02]  /*304a0*/  LDL.LU R151, [R1+0x350] ;  /* 0x0003500001977983 */ /* 0x000ea40000300800 */
[----:B------:R-:W-:-:S02]  /*304b0*/  IMAD.MOV.U32 R157, RZ, RZ, R153 ;  /* 0x000000ffff9d7224 */ /* 0x000fc400078e0099 */
[----:B------:R3:W-:Y:S01]  /*304c0*/  STL.64 [R1+0x5e8], R104 ;  /* 0x0005e86801007387 */ /* 0x0007e20000100a00 */
[----:B------:R-:W-:-:S03]  /*304d0*/  IMAD.MOV.U32 R153, RZ, RZ, R147 ;  /* 0x000000ffff997224 */ /* 0x000fc600078e0093 */
[----:B------:R-:W4:Y:S01]  /*304e0*/  LDL.LU R147, [R1+0x2c4] ;  /* 0x0002c40001937983 */ /* 0x000f220000300800 */
[----:B------:R-:W-:Y:S01]  /*304f0*/  MOV R191, R181 ;  /* 0x000000b500bf7202 */ /* 0x000fe20000000f00 */
[----:B------:R-:W-:Y:S02]  /*30500*/  IMAD.MOV.U32 R181, RZ, RZ, R180 ;  /* 0x000000ffffb57224 */ /* 0x000fe400078e00b4 */
[----:B------:R-:W-:Y:S01]  /*30510*/  IMAD.MOV.U32 R180, RZ, RZ, R179 ;  /* 0x000000ffffb47224 */ /* 0x000fe200078e00b3 */
[----:B------:R-:W-:Y:S01]  /*30520*/  MOV R179, R177 ;  /* 0x000000b100b37202 */ /* 0x000fe20000000f00 */
[----:B------:R-:W-:Y:S02]  /*30530*/  IMAD.MOV.U32 R177, RZ, RZ, R175 ;  /* 0x000000ffffb17224 */ /* 0x000fe400078e00af */
[----:B------:R-:W-:Y:S01]  /*30540*/  IMAD.MOV.U32 R175, RZ, RZ, R173 ;  /* 0x000000ffffaf7224 */ /* 0x000fe200078e00ad */
[----:B------:R-:W-:Y:S01]  /*30550*/  MOV R173, R171 ;  /* 0x000000ab00ad7202 */ /* 0x000fe20000000f00 */
[----:B------:R-:W-:Y:S01]  /*30560*/  IMAD.MOV.U32 R171, RZ, RZ, R167 ;  /* 0x000000ffffab7224 */ /* 0x000fe200078e00a7 */
[-C--:B-1----:R-:W-:Y:S01]  /*30570*/  LEA R102, P6, R188, R234.reuse, 0x2 ;  /* 0x000000eabc667211 */ /* 0x082fe200078c10ff */
[----:B------:R-:W-:Y:S01]  /*30580*/  IMAD.MOV.U32 R167, RZ, RZ, R165 ;  /* 0x000000ffffa77224 */ /* 0x000fe200078e00a5 */
[----:B------:R-:W-:Y:S01]  /*30590*/  MOV R165, R163 ;  /* 0x000000a300a57202 */ /* 0x000fe20000000f00 */
[----:B------:R-:W-:Y:S01]  /*305a0*/  IMAD.MOV.U32 R163, RZ, RZ, R161 ;  /* 0x000000ffffa37224 */ /* 0x000fe200078e00a1 */
[----:B---3--:R-:W-:Y:S01]  /*305b0*/  LEA R104, P5, R182, R234, 0x2 ;  /* 0x000000eab6687211 */ /* 0x008fe200078a10ff */
[----:B------:R-:W-:Y:S01]  /*305c0*/  IMAD.MOV.U32 R161, RZ, RZ, R159 ;  /* 0x000000ffffa17224 */ /* 0x000fe200078e009f */
[-C--:B------:R-:W-:Y:S01]  /*305d0*/  LEA.HI.X.SX32 R103, R188, R0.reuse, 0x2, P6 ;  /* 0x00000000bc677211 */ /* 0x080fe200030f16ff */
[----:B------:R-:W-:Y:S01]  /*305e0*/  IMAD.MOV.U32 R188, RZ, RZ, R181 ;  /* 0x000000ffffbc7224 */ /* 0x000fe200078e00b5 */
[----:B------:R-:W-:Y:S01]  /*305f0*/  MOV R159, R157 ;  /* 0x0000009d009f7202 */ /* 0x000fe20000000f00 */
[----:B------:R-:W-:Y:S01]  /*30600*/  IMAD.MOV.U32 R157, RZ, RZ, R153 ;  /* 0x000000ffff9d7224 */ /* 0x000fe200078e0099 */
[----:B------:R-:W-:Y:S01]  /*30610*/  LEA.HI.X.SX32 R105, R182, R0, 0x2, P5 ;  /* 0x00000000b6697211 */ /* 0x000fe200028f16ff */
[----:B------:R-:W-:Y:S01]  /*30620*/  IMAD.MOV.U32 R181, RZ, RZ, R179 ;  /* 0x000000ffffb57224 */ /* 0x000fe200078e00b3 */
[----:B------:R-:W-:Y:S01]  /*30630*/  MOV R179, R175 ;  /* 0x000000af00b37202 */ /* 0x000fe20000000f00 */
[----:B------:R-:W-:Y:S01]  /*30640*/  IMAD.MOV.U32 R175, RZ, RZ, R171 ;  /* 0x000000ffffaf7224 */ /* 0x000fe200078e00ab */
[----:B------:R1:W-:Y:S01]  /*30650*/  STL.64 [R1+0x5e0], R102 ;  /* 0x0005e06601007387 */ /* 0x0003e20000100a00 */
[----:B------:R-:W-:Y:S01]  /*30660*/  IMAD.MOV.U32 R171, RZ, RZ, R165 ;  /* 0x000000ffffab7224 */ /* 0x000fe200078e00a5 */
[----:B------:R-:W-:Y:S01]  /*30670*/  MOV R165, R161 ;  /* 0x000000a100a57202 */ /* 0x000fe20000000f00 */
[----:B------:R-:W-:-:S02]  /*30680*/  IMAD.MOV.U32 R161, RZ, RZ, R157 ;  /* 0x000000ffffa17224 */ /* 0x000fc400078e009d */
[----:B----4-:R-:W-:Y:S01]  /*30690*/  IMAD.MOV.U32 R153, RZ, RZ, R147 ;  /* 0x000000ffff997224 */ /* 0x010fe200078e0093 */
[----:B------:R-:W-:Y:S01]  /*306a0*/  MOV R147, R145 ;  /* 0x0000009100937202 */ /* 0x000fe20000000f00 */
[----:B------:R-:W-:Y:S02]  /*306b0*/  IMAD.MOV.U32 R145, RZ, RZ, R10 ;  /* 0x000000ffff917224 */ /* 0x000fe400078e000a */
[----:B------:R-:W3:Y:S02]  /*306c0*/  LDL.LU R10, [R1+0x4c60] ;  /* 0x004c6000010a7983 */ /* 0x000ee40000300800 */
[----:B------:R-:W-:Y:S02]  /*306d0*/  IMAD.MOV.U32 R157, RZ, RZ, R147 ;  /* 0x000000ffff9d7224 */ /* 0x000fe400078e0093 */
[----:B------:R4:W-:Y:S04]  /*306e0*/  STL.64 [R1+0x5d8], R104 ;  /* 0x0005d86801007387 */ /* 0x0009e80000100a00 */
[----:B------:R-:W2:Y:S01]  /*306f0*/  LDL.LU R147, [R1+0x2dc] ;  /* 0x0002dc0001937983 */ /* 0x000ea20000300800 */
[----:B------:R-:W-:Y:S01]  /*30700*/  MOV R182, R180 ;  /* 0x000000b400b67202 */ /* 0x000fe20000000f00 */
[----:B------:R-:W-:-:S02]  /*30710*/  IMAD.MOV.U32 R180, RZ, RZ, R177 ;  /* 0x000000ffffb47224 */ /* 0x000fc400078e00b1 */
[----:B------:R-:W-:Y:S01]  /*30720*/  IMAD.MOV.U32 R177, RZ, RZ, R173 ;  /* 0x000000ffffb17224 */ /* 0x000fe200078e00ad */
[----:B------:R-:W-:Y:S01]  /*30730*/  MOV R195, R182 ;  /* 0x000000b600c37202 */ /* 0x000fe20000000f00 */
        /* <DEDUP_REMOVED lines=9> */
[C---:B-1----:R-:W-:Y:S01]  /*307d0*/  LEA R102, P6, R189.reuse, R234, 0x2 ;  /* 0x000000eabd667211 */ /* 0x042fe200078c10ff */
[----:B------:R-:W-:Y:S01]  /*307e0*/  IMAD.MOV.U32 R173, RZ, RZ, R171 ;  /* 0x000000ffffad7224 */ /* 0x000fe200078e00ab */
[----:B------:R-:W-:Y:S01]  /*307f0*/  MOV R159, R153 ;  /* 0x00000099009f7202 */ /* 0x000fe20000000f00 */
[----:B------:R-:W-:Y:S01]  /*30800*/  IMAD.MOV.U32 R171, RZ, RZ, R167 ;  /* 0x000000ffffab7224 */ /* 0x000fe200078e00a7 */
[----:B------:R-:W-:Y:S01]  /*30810*/  MOV R167, R165 ;  /* 0x000000a500a77202 */ /* 0x000fe20000000f00 */
[----:B------:R-:W-:Y:S01]  /*30820*/  IMAD.MOV.U32 R165, RZ, RZ, R163 ;  /* 0x000000ffffa57224 */ /* 0x000fe200078e00a3 */
[----:B------:R-:W-:Y:S01]  /*30830*/  LEA.HI.X.SX32 R103, R189, R0, 0x2, P6 ;  /* 0x00000000bd677211 */ /* 0x000fe200030f16ff */
[----:B------:R-:W-:Y:S01]  /*30840*/  IMAD.MOV.U32 R163, RZ, RZ, R161 ;  /* 0x000000ffffa37224 */ /* 0x000fe200078e00a1 */
[----:B------:R-:W-:Y:S01]  /*30850*/  MOV R161, R159 ;  /* 0x0000009f00a17202 */ /* 0x000fe20000000f00 */
[----:B------:R-:W-:Y:S01]  /*30860*/  IMAD.MOV.U32 R159, RZ, RZ, R157 ;  /* 0x000000ffff9f7224 */ /* 0x000fe200078e009d */
[C---:B----4-:R-:W-:Y:S01]  /*30870*/  LEA R104, P5, R183.reuse, R234, 0x2 ;  /* 0x000000eab7687211 */ /* 0x050fe200078a10ff */
[----:B------:R-:W-:Y:S01]  /*30880*/  IMAD.MOV.U32 R189, RZ, RZ, R182 ;  /* 0x000000ffffbd7224 */ /* 0x000fe200078e00b6 */
[----:B------:R1:W-:Y:S01]  /*30890*/  STL.64 [R1+0x5d0], R102 ;  /* 0x0005d06601007387 */ /* 0x0003e20000100a00 */
[----:B------:R-:W-:Y:S01]  /*308a0*/  IMAD.MOV.U32 R182, RZ, RZ, R180 ;  /* 0x000000ffffb67224 */ /* 0x000fe200078e00b4 */
[----:B------:R-:W-:-:S02]  /*308b0*/  LEA.HI.X.SX32 R105, R183, R0, 0x2, P5 ;  /* 0x00000000b7697211 */ /* 0x000fc400028f16ff */
[----:B------:R-:W-:Y:S01]  /*308c0*/  MOV R180, R177 ;  /* 0x000000b100b47202 */ /* 0x000fe20000000f00 */
[----:B------:R-:W-:Y:S02]  /*308d0*/  IMAD.MOV.U32 R177, RZ, RZ, R173 ;  /* 0x000000ffffb17224 */ /* 0x000fe400078e00ad */
[----:B------:R-:W-:Y:S01]  /*308e0*/  IMAD.MOV.U32 R173, RZ, RZ, R167 ;  /* 0x000000ffffad7224 */ /* 0x000fe200078e00a7 */
[----:B------:R-:W-:Y:S01]  /*308f0*/  MOV R167, R163 ;  /* 0x000000a300a77202 */ /* 0x000fe20000000f00 */
[----:B------:R-:W-:Y:S02]  /*30900*/  IMAD.MOV.U32 R163, RZ, RZ, R159 ;  /* 0x000000ffffa37224 */ /* 0x000fe400078e009f */
[----:B--2---:R-:W-:Y:S01]  /*30910*/  IMAD.MOV.U32 R157, RZ, RZ, R147 ;  /* 0x000000ffff9d7224 */ /* 0x004fe200078e0093 */
[----:B------:R-:W-:Y:S01]  /*30920*/  MOV R147, R141 ;  /* 0x0000008d00937202 */ /* 0x000fe20000000f00 */
[----:B------:R-:W-:Y:S02]  /*30930*/  IMAD.MOV.U32 R141, RZ, RZ, R119 ;  /* 0x000000ffff8d7224 */ /* 0x000fe400078e0077 */
[----:B------:R-:W2:Y:S02]  /*30940*/  LDL.LU R119, [R1+0x2f0] ;  /* 0x0002f00001777983 */ /* 0x000ea40000300800 */
[----:B------:R-:W-:-:S02]  /*30950*/  IMAD.MOV.U32 R159, RZ, RZ, R141 ;  /* 0x000000ffff9f7224 */ /* 0x000fc400078e008d */
[----:B------:R4:W-:Y:S04]  /*30960*/  STL.64 [R1+0x5c8], R104 ;  /* 0x0005c86801007387 */ /* 0x0009e80000100a00 */
[----:B------:R-:W3:Y:S01]  /*30970*/  LDL.LU R141, [R1+0x2f4] ;  /* 0x0002f400018d7983 */ /* 0x000ee20000300800 */
[C---:B-1----:R-:W-:Y:S02]  /*30980*/  LEA R102, P6, R185.reuse, R234, 0x2 ;  /* 0x000000eab9667211 */ /* 0x042fe400078c10ff */
[----:B------:R-:W-:Y:S01]  /*30990*/  MOV R183, R181 ;  /* 0x000000b500b77202 */ /* 0x000fe20000000f00 */
[----:B------:R-:W-:Y:S01]  /*309a0*/  IMAD.MOV.U32 R181, RZ, RZ, R179 ;  /* 0x000000ffffb57224 */ /* 0x000fe200078e00b3 */
[----:B------:R-:W-:Y:S01]  /*309b0*/  LEA.HI.X.SX32 R103, R185, R0, 0x2, P6 ;  /* 0x00000000b9677211 */ /* 0x000fe200030f16ff */
[----:B------:R-:W-:Y:S01]  /*309c0*/  IMAD.MOV.U32 R179, RZ, RZ, R175 ;  /* 0x000000ffffb37224 */ /* 0x000fe200078e00af */
[----:B------:R-:W-:Y:S01]  /*309d0*/  MOV R175, R171 ;  /* 0x000000ab00af7202 */ /* 0x000fe20000000f00 */
[----:B------:R-:W-:-:S02]  /*309e0*/  IMAD.MOV.U32 R185, RZ, RZ, R183 ;  /* 0x000000ffffb97224 */ /* 0x000fc400078e00b7 */
        /* <DEDUP_REMOVED lines=14> */
[----:B------:R-:W-:Y:S02]  /*30ad0*/  IMAD.MOV.U32 R163, RZ, RZ, R161 ;  /* 0x000000ffffa37224 */ /* 0x000fe400078e00a1 */
[----:B------:R-:W-:Y:S01]  /*30ae0*/  IMAD.MOV.U32 R161, RZ, RZ, R159 ;  /* 0x000000ffffa17224 */ /* 0x000fe200078e009f */
[----:B------:R1:W-:Y:S01]  /*30af0*/  STL.64 [R1+0x5c0], R102 ;  /* 0x0005c06601007387 */ /* 0x0003e20000100a00 */
[----:B--2---:R-:W-:-:S05]  /*30b00*/  IMAD.MOV.U32 R157, RZ, RZ, R119 ;  /* 0x000000ffff9d7224 */ /* 0x004fca00078e0077 */
[----:B------:R-:W-:Y:S01]  /*30b10*/  MOV R159, R157 ;  /* 0x0000009d009f7202 */ /* 0x000fe20000000f00 */
[----:B---3--:R-:W-:Y:S02]  /*30b20*/  IMAD.MOV.U32 R157, RZ, RZ, R141 ;  /* 0x000000ffff9d7224 */ /* 0x008fe400078e008d */
[----:B------:R-:W2:Y:S01]  /*30b30*/  LDL.LU R141, [R1+0x2f8] ;  /* 0x0002f800018d7983 */ /* 0x000ea20000300800 */
[----:B----4-:R-:W-:-:S04]  /*30b40*/  LEA R104, P5, R193, R234, 0x2 ;  /* 0x000000eac1687211 */ /* 0x010fc800078a10ff */
[----:B------:R-:W-:Y:S01]  /*30b50*/  LEA.HI.X.SX32 R105, R193, R0, 0x2, P5 ;  /* 0x00000000c1697211 */ /* 0x000fe200028f16ff */
[----:B------:R-:W-:Y:S01]  /*30b60*/  IMAD.MOV.U32 R194, RZ, RZ, R183 ;  /* 0x000000ffffc27224 */ /* 0x000fe200078e00b7 */
[----:B------:R-:W-:-:S03]  /*30b70*/  MOV R183, R182 ;  /* 0x000000b600b77202 */ /* 0x000fc60000000f00 */
[----:B------:R3:W-:Y:S01]  /*30b80*/  STL.64 [R1+0x5b8], R104 ;  /* 0x0005b86801007387 */ /* 0x0007e20000100a00 */
[----:B------:R-:W-:-:S03]  /*30b90*/  IMAD.MOV.U32 R182, RZ, RZ, R181 ;  /* 0x000000ffffb67224 */ /* 0x000fc600078e00b5 */
[----:B------:R-:W4:Y:S01]  /*30ba0*/  LDL.LU R193, [R1+0x574] ;  /* 0x0005740001c17983 */ /* 0x000f220000300800 */
        /* <DEDUP_REMOVED lines=12> */
[----:B--2---:R-:W-:Y:S02]  /*30c70*/  IMAD.MOV.U32 R157, RZ, RZ, R141 ;  /* 0x000000ffff9d7224 */ /* 0x004fe400078e008d */
[----:B------:R-:W2:Y:S01]  /*30c80*/  LDL.LU R141, [R1+0x2fc] ;  /* 0x0002fc00018d7983 */ /* 0x000ea20000300800 */
[----:B-1----:R-:W-:Y:S01]  /*30c90*/  LEA R102, P6, R192, R234, 0x2 ;  /* 0x000000eac0667211 */ /* 0x002fe200078c10ff */
[----:B----4-:R-:W-:Y:S01]  /*30ca0*/  IMAD R16, R193, R16, RZ ;  /* 0x00000010c1107224 */ /* 0x010fe200078e02ff */
        /* <DEDUP_REMOVED lines=17> */
[----:B------:R-:W-:Y:S01]  /*30dc0*/  MOV R183, R181 ;  /* 0x000000b500b77202 */ /* 0x000fe20000000f00 */
[----:B------:R-:W-:Y:S01]  /*30dd0*/  IMAD.MOV.U32 R159, RZ, RZ, R157 ;  /* 0x000000ffff9f7224 */ /* 0x000fe200078e009d */
[----:B------:R-:W-:Y:S01]  /*30de0*/  LEA.HI.X.SX32 R105, R184, R0, 0x2, P5 ;  /* 0x00000000b8697211 */ /* 0x000fe200028f16ff */
[----:B------:R-:W-:-:S02]  /*30df0*/  IMAD.MOV.U32 R181, RZ, RZ, R179 ;  /* 0x000000ffffb57224 */ /* 0x000fc400078e00b3 */
[----:B------:R-:W-:Y:S01]  /*30e00*/  IMAD.MOV.U32 R179, RZ, RZ, R175 ;  /* 0x000000ffffb37224 */ /* 0x000fe200078e00af */
[----:B------:R-:W-:Y:S01]  /*30e10*/  MOV R175, R171 ;  /* 0x000000ab00af7202 */ /* 0x000fe20000000f00 */
[----:B------:R1:W-:Y:S01]  /*30e20*/  STL.64 [R1+0x5b0], R102 ;  /* 0x0005b06601007387 */ /* 0x0003e20000100a00 */
[----:B------:R-:W-:Y:S02]  /*30e30*/  IMAD.MOV.U32 R171, RZ, RZ, R165 ;  /* 0x000000ffffab7224 */ /* 0x000fe400078e00a5 */
[----:B------:R-:W-:Y:S01]  /*30e40*/  IMAD.MOV.U32 R165, RZ, RZ, R161 ;  /* 0x000000ffffa57224 */ /* 0x000fe200078e00a1 */
[----:B--2---:R-:W-:Y:S02]  /*30e50*/  MOV R157, R141 ;  /* 0x0000008d009d7202 */ /* 0x004fe40000000f00 */
[----:B------:R-:W2:Y:S02]  /*30e60*/  LDL.LU R141, [R1+0x390] ;  /* 0x00039000018d7983 */ /* 0x000ea40000300800 */
[----:B------:R-:W-:-:S02]  /*30e70*/  MOV R161, R157 ;  /* 0x0000009d00a17202 */ /* 0x000fc40000000f00 */
[----:B------:R3:W-:Y:S04]  /*30e80*/  STL.64 [R1+0x5a8], R104 ;  /* 0x0005a86801007387 */ /* 0x0007e80000100a00 */
[----:B------:R-:W4:Y:S01]  /*30e90*/  LDL.LU R157, [R1+0x310] ;  /* 0x00031000019d7983 */ /* 0x000f220000300800 */
[C---:B-1----:R-:W-:Y:S01]  /*30ea0*/  LEA R102, P6, R186.reuse, R234, 0x2 ;  /* 0x000000eaba667211 */ /* 0x042fe200078c10ff */
[----:B------:R-:W-:Y:S02]  /*30eb0*/  IMAD.MOV.U32 R184, RZ, RZ, R182 ;  /* 0x000000ffffb87224 */ /* 0x000fe400078e00b6 */
        /* <DEDUP_REMOVED lines=12> */
[----:B------:R-:W-:Y:S01]  /*30f80*/  IMAD.MOV.U32 R179, RZ, RZ, R177 ;  /* 0x000000ffffb37224 */ /* 0x000fe200078e00b1 */
[----:B------:R-:W-:Y:S01]  /*30f90*/  MOV R177, R175 ;  /* 0x000000af00b17202 */ /* 0x000fe20000000f00 */
[----:B------:R-:W-:Y:S02]  /*30fa0*/  IMAD.MOV.U32 R163, RZ, RZ, R159 ;  /* 0x000000ffffa37224 */ /* 0x000fe400078e009f */
[----:B------:R-:W-:Y:S01]  /*30fb0*/  IMAD.MOV.U32 R175, RZ, RZ, R173 ;  /* 0x000000ffffaf7224 */ /* 0x000fe200078e00ad */
[----:B---3--:R-:W-:Y:S01]  /*30fc0*/  LEA R104, P5, R190, R234, 0x2 ;  /* 0x000000eabe687211 */ /* 0x008fe200078a10ff */
[----:B------:R-:W-:Y:S01]  /*30fd0*/  IMAD.MOV.U32 R173, RZ, RZ, R171 ;  /* 0x000000ffffad7224 */ /* 0x000fe200078e00ab */
[----:B------:R-:W-:Y:S01]  /*30fe0*/  MOV R171, R167 ;  /* 0x000000a700ab7202 */ /* 0x000fe20000000f00 */
[----:B------:R-:W-:-:S02]  /*30ff0*/  IMAD.MOV.U32 R159, RZ, RZ, R115 ;  /* 0x000000ffff9f7224 */ /* 0x000fc400078e0073 */
        /* <DEDUP_REMOVED lines=8> */
[----:B------:R-:W3:Y:S08]  /*31080*/  LDC R111, c[0x0][0x240] ;  /* 0x00009000ff6f7b82 */ /* 0x000ef00000000800 */
[----:B------:R-:W2:Y:S08]  /*31090*/  LDC R113, c[0x0][0x240] ;  /* 0x00009000ff717b82 */ /* 0x000eb00000000800 */
[----:B------:R-:W2:Y:S01]  /*310a0*/  LDC R115, c[0x0][0x240] ;  /* 0x00009000ff737b82 */ /* 0x000ea20000000800 */
[----:B----4-:R-:W-:Y:S01]  /*310b0*/  IMAD.MOV.U32 R159, RZ, RZ, R157 ;  /* 0x000000ffff9f7224 */ /* 0x010fe200078e009d */
[----:B------:R-:W-:Y:S01]  /*310c0*/  MOV R157, R149 ;  /* 0x00000095009d7202 */ /* 0x000fe20000000f00 */
[----:B------:R-:W-:-:S02]  /*310d0*/  IMAD.MOV.U32 R149, RZ, RZ, R82 ;  /* 0x000000ffff957224 */ /* 0x000fc400078e0052 */
[----:B------:R-:W4:Y:S04]  /*310e0*/  LDL.LU R82, [R1+0x4c5c] ;  /* 0x004c5c0001527983 */ /* 0x000f280000300800 */
[----:B------:R3:W-:Y:S04]  /*310f0*/  STL.64 [R1+0x598], R104 ;  /* 0x0005986801007387 */ /* 0x0007e80000100a00 */
[----:B------:R-:W2:Y:S01]  /*31100*/  LDL.LU R190, [R1+0x578] ;  /* 0x0005780001be7983 */ /* 0x000ea20000300800 */
[----:B-1----:R-:W-:Y:S01]  /*31110*/  LEA R102, P6, R187, R234, 0x2 ;  /* 0x000000eabb667211 */ /* 0x002fe200078c10ff */
        /* <DEDUP_REMOVED lines=17> */
[----:B------:R-:W-:Y:S02]  /*31230*/  MOV R157, R143 ;  /* 0x0000008f009d7202 */ /* 0x000fe40000000f00 */
[----:B------:R-:W2:Y:S01]  /*31240*/  LDL.LU R143, [R1+0x32c] ;  /* 0x00032c00018f7983 */ /* 0x000ea20000300800 */
[----:B------:R-:W-:Y:S01]  /*31250*/  LEA.HI.X.SX32 R103, R187, R0, 0x2, P6 ;  /* 0x00000000bb677211 */ /* 0x000fe200030f16ff */
        /* <DEDUP_REMOVED lines=10> */
[C---:B---3--:R-:W-:Y:S01]  /*31300*/  LEA R104, P5, R191.reuse, R234, 0x2 ;  /* 0x000000eabf687211 */ /* 0x048fe200078a10ff */
        /* <DEDUP_REMOVED lines=8> */
[----:B--2---:R-:W-:-:S03]  /*31390*/  IMAD.MOV.U32 R157, RZ, RZ, R143 ;  /* 0x000000ffff9d7224 */ /* 0x004fc600078e008f */
[----:B------:R-:W2:Y:S04]  /*313a0*/  LDL.LU R143, [R1+0x3a8] ;  /* 0x0003a800018f7983 */ /* 0x000ea80000300800 */
[----:B------:R3:W-:Y:S04]  /*313b0*/  STL.64 [R1+0x588], R104 ;  /* 0x0005886801007387 */ /* 0x0007e80000100a00 */
[----:B------:R-:W4:Y:S01]  /*313c0*/  LDL.LU R191, [R1+0x57c] ;  /* 0x00057c0001bf7983 */ /* 0x000f220000300800 */
        /* <DEDUP_REMOVED lines=17> */
[----:B------:R-:W-:Y:S02]  /*314e0*/  MOV R157, R155 ;  /* 0x0000009b009d7202 */ /* 0x000fe40000000f00 */
[----:B------:R-:W4:Y:S01]  /*314f0*/  LDL.LU R155, [R1+0x348] ;  /* 0x00034800019b7983 */ /* 0x000f220000300800 */
[----:B------:R-:W-:Y:S01]  /*31500*/  LEA.HI.X.SX32 R103, R188, R0, 0x2, P6 ;  /* 0x00000000bc677211 */ /* 0x000fe200030f16ff */
        /* <DEDUP_REMOVED lines=15> */
[----:B------:R1:W-:Y:S01]  /*31600*/  STL.64 [R1+0x580], R102 ;  /* 0x0005806601007387 */ /* 0x0003e20000100a00 */
[----:B----4-:R-:W-:-:S03]  /*31610*/  IMAD.MOV.U32 R157, RZ, RZ, R155 ;  /* 0x000000ffff9d7224 */ /* 0x010fc600078e009b */
[----:B------:R-:W4:Y:S01]  /*31620*/  LDL.LU R155, [R1+0x3c0] ;  /* 0x0003c000019b7983 */ /* 0x000f220000300800 */
        /* <DEDUP_REMOVED lines=17> */
[----:B------:R-:W-:Y:S01]  /*31740*/  IMAD.MOV.U32 R181, RZ, RZ, R180 ;  /* 0x000000ffffb57224 */ /* 0x000fe200078e00b4 */
[----:B------:R3:W-:Y:S01]  /*31750*/  STL.64 [R1+0x578], R104 ;  /* 0x0005786801007387 */ /* 0x0007e20000100a00 */
[----:B------:R-:W-:Y:S02]  /*31760*/  IMAD.MOV.U32 R167, RZ, RZ, R161 ;  /* 0x000000ffffa77224 */ /* 0x000fe400078e00a1 */
[----:B------:R-:W-:Y:S01]  /*31770*/  IMAD.MOV.U32 R180, RZ, RZ, R179 ;  /* 0x000000ffffb47224 */ /* 0x000fe200078e00b3 */
[----:B------:R-:W2:Y:S01]  /*31780*/  LDL.LU R195, [R1+0x1c68] ;  /* 0x001c680001c37983 */ /* 0x000ea20000300800 */
[----:B------:R-:W-:Y:S01]  /*31790*/  IMAD.MOV.U32 R161, RZ, RZ, R159 ;  /* 0x000000ffffa17224 */ /* 0x000fe200078e009f */
[----:B------:R-:W-:Y:S01]  /*317a0*/  MOV R179, R177 ;  /* 0x000000b100b37202 */ /* 0x000fe20000000f00 */
[----:B------:R-:W-:Y:S01]  /*317b0*/  IMAD.MOV.U32 R177, RZ, RZ, R175 ;  /* 0x000000ffffb17224 */ /* 0x000fe200078e00af */
[----:B------:R-:W-:Y:S01]  /*317c0*/  MOV R159, R157 ;  /* 0x0000009d009f7202 */ /* 0x000fe20000000f00 */
[----:B------:R-:W-:Y:S01]  /*317d0*/  IMAD.MOV.U32 R175, RZ, RZ, R173 ;  /* 0x000000ffffaf7224 */ /* 0x000fe200078e00ad */
[----:B-1----:R-:W-:-:S02]  /*317e0*/  LEA R102, P6, R189, R234, 0x2 ;  /* 0x000000eabd667211 */ /* 0x002fc400078c10ff */
[----:B---3--:R-:W-:Y:S02]  /*317f0*/  LEA R104, P5, R185, R234, 0x2 ;  /* 0x000000eab9687211 */ /* 0x008fe400078a10ff */
[----:B------:R-:W-:Y:S01]  /*31800*/  MOV R173, R171 ;  /* 0x000000ab00ad7202 */ /* 0x000fe20000000f00 */
[----:B------:R-:W-:Y:S01]  /*31810*/  IMAD.MOV.U32 R171, RZ, RZ, R167 ;  /* 0x000000ffffab7224 */ /* 0x000fe200078e00a7 */
[-C--:B------:R-:W-:Y:S01]  /*31820*/  LEA.HI.X.SX32 R103, R189, R0.reuse, 0x2, P6 ;  /* 0x00000000bd677211 */ /* 0x080fe200030f16ff */
[----:B------:R-:W-:Y:S01]  /*31830*/  IMAD.MOV.U32 R167, RZ, RZ, R161 ;  /* 0x000000ffffa77224 */ /* 0x000fe200078e00a1 */
[----:B------:R-:W-:Y:S02]  /*31840*/  MOV R161, R159 ;  /* 0x0000009f00a17202 */ /* 0x000fe40000000f00 */
[----:B------:R-:W-:Y:S01]  /*31850*/  LEA.HI.X.SX32 R105, R185, R0, 0x2, P5 ;  /* 0x00000000b9697211 */ /* 0x000fe200028f16ff */
[----:B------:R-:W-:Y:S01]  /*31860*/  IMAD.MOV.U32 R185, RZ, RZ, R183 ;  /* 0x000000ffffb97224 */ /* 0x000fe200078e00b7 */
[----:B------:R-:W-:Y:S01]  /*31870*/  MOV R183, R181 ;  /* 0x000000b500b77202 */ /* 0x000fe20000000f00 */
[----:B------:R-:W-:-:S02]  /*31880*/  IMAD.MOV.U32 R181, RZ, RZ, R179 ;  /* 0x000000ffffb57224 */ /* 0x000fc400078e00b3 */
[----:B------:R-:W-:Y:S01]  /*31890*/  IMAD.MOV.U32 R179, RZ, RZ, R175 ;  /* 0x000000ffffb37224 */ /* 0x000fe200078e00af */
[----:B------:R-:W-:Y:S01]  /*318a0*/  MOV R175, R171 ;  /* 0x000000ab00af7202 */ /* 0x000fe20000000f00 */
[----:B------:R-:W-:Y:S02]  /*318b0*/  IMAD.MOV.U32 R171, RZ, RZ, R161 ;  /* 0x000000ffffab7224 */ /* 0x000fe400078e00a1 */
[----:B----4-:R-:W-:Y:S02]  /*318c0*/  IMAD.MOV.U32 R157, RZ, RZ, R155 ;  /* 0x000000ffff9d7224 */ /* 0x010fe400078e009b */
[----:B------:R-:W-:Y:S02]  /*318d0*/  IMAD.MOV.U32 R155, RZ, RZ, R151 ;  /* 0x000000ffff9b7224 */ /* 0x000fe400078e0097 */
[----:B------:R-:W3:Y:S02]  /*318e0*/  LDL.LU R151, [R1+0x3c4] ;  /* 0x0003c40001977983 */ /* 0x000ee40000300800 */
[----:B------:R-:W-:-:S02]  /*318f0*/  IMAD.MOV.U32 R159, RZ, RZ, R155 ;  /* 0x000000ffff9f7224 */ /* 0x000fc400078e009b */
[----:B------:R-:W-:Y:S01]  /*31900*/  IMAD.MOV.U32 R155, RZ, RZ, R83 ;  /* 0x000000ffff9b7224 */ /* 0x000fe200078e0053 */
[----:B------:R1:W-:Y:S03]  /*31910*/  STL.64 [R1+0x570], R102 ;  /* 0x0005706601007387 */ /* 0x0003e60000100a00 */
[----:B------:R-:W-:Y:S01]  /*31920*/  IMAD.MOV.U32 R161, RZ, RZ, R155 ;  /* 0x000000ffffa17224 */ /* 0x000fe200078e009b */
[----:B------:R-:W4:Y:S04]  /*31930*/  LDL.LU R83, [R1+0x4c58] ;  /* 0x004c580001537983 */ /* 0x000f280000300800 */
[----:B------:R1:W-:Y:S04]  /*31940*/  STL.64 [R1+0x568], R104 ;  /* 0x0005686801007387 */ /* 0x0003e80000100a00 */
[----:B------:R-:W3:Y:S01]  /*31950*/  LDL.LU R155, [R1+0x3c8] ;  /* 0x0003c800019b7983 */ /* 0x000ee20000300800 */
[----:B------:R-:W-:Y:S01]  /*31960*/  MOV R189, R184 ;  /* 0x000000b800bd7202 */ /* 0x000fe20000000f00 */
[----:B------:R-:W-:-:S02]  /*31970*/  IMAD.MOV.U32 R184, RZ, RZ, R182 ;  /* 0x000000ffffb87224 */ /* 0x000fc400078e00b6 */
[----:B------:R-:W-:Y:S01]  /*31980*/  IMAD.MOV.U32 R182, RZ, RZ, R180 ;  /* 0x000000ffffb67224 */ /* 0x000fe200078e00b4 */
[----:B------:R-:W-:Y:S01]  /*31990*/  MOV R180, R177 ;  /* 0x000000b100b47202 */ /* 0x000fe20000000f00 */
[----:B--2---:R-:W-:Y:S01]  /*319a0*/  IMAD R113, R195, R113, RZ ;  /* 0x00000071c3717224 */ /* 0x004fe200078e02ff */
[----:B------:R-:W-:Y:S01]  /*319b0*/  MOV R195, R185 ;  /* 0x000000b900c37202 */ /* 0x000fe20000000f00 */
[----:B------:R-:W-:Y:S02]  /*319c0*/  IMAD.MOV.U32 R185, RZ, RZ, R184 ;  /* 0x000000ffffb97224 */ /* 0x000fe400078e00b8 */
[----:B------:R-:W-:Y:S01]  /*319d0*/  IMAD.MOV.U32 R184, RZ, RZ, R183 ;  /* 0x000000ffffb87224 */ /* 0x000fe200078e00b7 */
[----:B------:R-:W-:Y:S01]  /*319e0*/  MOV R183, R182 ;  /* 0x000000b600b77202 */ /* 0x000fe20000000f00 */
[----:B------:R-:W-:Y:S01]  /*319f0*/  IMAD.MOV.U32 R177, RZ, RZ, R173 ;  /* 0x000000ffffb17224 */ /* 0x000fe200078e00ad */
[----:B-1----:R-:W-:Y:S01]  /*31a00*/  LEA R102, P6, R194, R234, 0x2 ;  /* 0x000000eac2667211 */ /* 0x002fe200078c10ff */
[----:B------:R-:W-:-:S02]  /*31a10*/  IMAD.MOV.U32 R173, RZ, RZ, R167 ;  /* 0x000000ffffad7224 */ /* 0x000fc400078e00a7 */
[----:B------:R-:W-:Y:S01]  /*31a20*/  IMAD.MOV.U32 R182, RZ, RZ, R181 ;  /* 0x000000ffffb67224 */ /* 0x000fe200078e00b5 */
[----:B------:R-:W-:Y:S01]  /*31a30*/  MOV R167, R159 ;  /* 0x0000009f00a77202 */ /* 0x000fe20000000f00 */
[----:B------:R-:W-:Y:S01]  /*31a40*/  IMAD.MOV.U32 R181, RZ, RZ, R180 ;  /* 0x000000ffffb57224 */ /* 0x000fe200078e00b4 */
[----:B------:R-:W-:Y:S01]  /*31a50*/  MOV R180, R179 ;  /* 0x000000b300b47202 */ /* 0x000fe20000000f00 */
[----:B------:R-:W-:Y:S01]  /*31a60*/  IMAD.MOV.U32 R159, RZ, RZ, R117 ;  /* 0x000000ffff9f7224 */ /* 0x000fe200078e0075 */
[C---:B------:R-:W-:Y:S01]  /*31a70*/  LEA R104, P5, R193.reuse, R234, 0x2 ;  /* 0x000000eac1687211 */ /* 0x040fe200078a10ff */
        /* <DEDUP_REMOVED lines=8> */
[----:B------:R1:W-:Y:S01]  /*31b00*/  STL.64 [R1+0x560], R102 ;  /* 0x0005606601007387 */ /* 0x0003e20000100a00 */
[----:B------:R-:W2:Y:S01]  /*31b10*/  LDC R117, c[0x0][0x240] ;  /* 0x00009000ff757b82 */ /* 0x000ea20000000800 */
[----:B---3--:R-:W-:-:S02]  /*31b20*/  IMAD.MOV.U32 R159, RZ, RZ, R155 ;  /* 0x000000ffff9f7224 */ /* 0x008fc400078e009b */
[----:B------:R-:W-:Y:S02]  /*31b30*/  IMAD.MOV.U32 R155, RZ, RZ, R153 ;  /* 0x000000ffff9b7224 */ /* 0x000fe400078e0099 */
[----:B------:R-:W3:Y:S04]  /*31b40*/  LDL.LU R153, [R1+0x370] ;  /* 0x0003700001997983 */ /* 0x000ee80000300800 */
[----:B------:R2:W-:Y:S04]  /*31b50*/  STL.64 [R1+0x558], R104 ;  /* 0x0005586801007387 */ /* 0x0005e80000100a00 */
[----:B------:R-:W4:Y:S01]  /*31b60*/  LDL.LU R193, [R1+0x1c6c] ;  /* 0x001c6c0001c17983 */ /* 0x000f220000300800 */
        /* <DEDUP_REMOVED lines=11> */
[----:B-1----:R-:W-:Y:S01]  /*31c20*/  LEA R102, P6, R192, R234, 0x2 ;  /* 0x000000eac0667211 */ /* 0x002fe200078c10ff */
[----:B------:R-:W-:Y:S01]  /*31c30*/  IMAD.MOV.U32 R171, RZ, RZ, R167 ;  /* 0x000000ffffab7224 */ /* 0x000fe200078e00a7 */
[----:B------:R-:W-:-:S02]  /*31c40*/  MOV R167, R155 ;  /* 0x0000009b00a77202 */ /* 0x000fc40000000f00 */
[----:B------:R-:W-:Y:S01]  /*31c50*/  LEA.HI.X.SX32 R103, R192, R0, 0x2, P6 ;  /* 0x00000000c0677211 */ /* 0x000fe200030f16ff */
[----:B---3--:R-:W-:Y:S02]  /*31c60*/  IMAD.MOV.U32 R155, RZ, RZ, R153 ;  /* 0x000000ffff9b7224 */ /* 0x008fe400078e0099 */
[----:B----4-:R-:W-:Y:S02]  /*31c70*/  IMAD R115, R193, R115, RZ ;  /* 0x00000073c1737224 */ /* 0x010fe400078e02ff */
        /* <DEDUP_REMOVED lines=12> */
[----:B------:R-:W3:Y:S01]  /*31d40*/  LDL.LU R80, [R1+0x4c54] ;  /* 0x004c540001507983 */ /* 0x000ee20000300800 */
[----:B------:R-:W-:Y:S01]  /*31d50*/  IMAD.MOV.U32 R173, RZ, RZ, R171 ;  /* 0x000000ffffad7224 */ /* 0x000fe200078e00ab */
[----:B------:R-:W-:Y:S01]  /*31d60*/  MOV R171, R167 ;  /* 0x000000a700ab7202 */ /* 0x000fe20000000f00 */
[----:B------:R-:W-:Y:S01]  /*31d70*/  IMAD.MOV.U32 R167, RZ, RZ, R155 ;  /* 0x000000ffffa77224 */ /* 0x000fe200078e009b */
[----:B------:R1:W-:Y:S01]  /*31d80*/  STL.64 [R1+0x550], R102 ;  /* 0x0005506601007387 */ /* 0x0003e20000100a00 */
[----:B------:R-:W-:Y:S01]  /*31d90*/  IMAD.MOV.U32 R155, RZ, RZ, R153 ;  /* 0x000000ffff9b7224 */ /* 0x000fe200078e0099 */
[----:B------:R-:W-:-:S02]  /*31da0*/  MOV R153, R147 ;  /* 0x0000009300997202 */ /* 0x000fc40000000f00 */
[----:B------:R-:W4:Y:S01]  /*31db0*/  LDL.LU R147, [R1+0x37c] ;  /* 0x00037c0001937983 */ /* 0x000f220000300800 */
[C---:B--2---:R-:W-:Y:S01]  /*31dc0*/  LEA R104, P5, R186.reuse, R234, 0x2 ;  /* 0x000000eaba687211 */ /* 0x044fe200078a10ff */
[----:B------:R-:W-:Y:S01]  /*31dd0*/  IMAD.MOV.U32 R199, RZ, RZ, R185 ;  /* 0x000000ffffc77224 */ /* 0x000fe200078e00b9 */
[----:B------:R-:W-:Y:S02]  /*31de0*/  MOV R185, R183 ;  /* 0x000000b700b97202 */ /* 0x000fe40000000f00 */
[----:B------:R-:W-:Y:S01]  /*31df0*/  LEA.HI.X.SX32 R105, R186, R0, 0x2, P5 ;  /* 0x00000000ba697211 */ /* 0x000fe200028f16ff */
        /* <DEDUP_REMOVED lines=19> */
[C---:B-1----:R-:W-:Y:S01]  /*31f30*/  LEA R102, P6, R190.reuse, R234, 0x2 ;  /* 0x000000eabe667211 */ /* 0x042fe200078c10ff */
[----:B------:R-:W-:Y:S01]  /*31f40*/  IMAD.MOV.U32 R179, RZ, RZ, R177 ;  /* 0x000000ffffb37224 */ /* 0x000fe200078e00b1 */
[----:B------:R1:W-:Y:S01]  /*31f50*/  STL.64 [R1+0x548], R104 ;  /* 0x0005486801007387 */ /* 0x0003e20000100a00 */
[----:B------:R-:W-:Y:S01]  /*31f60*/  MOV R155, R119 ;  /* 0x00000077009b7202 */ /* 0x000fe20000000f00 */
[----:B------:R-:W-:Y:S01]  /*31f70*/  IMAD.MOV.U32 R177, RZ, RZ, R175 ;  /* 0x000000ffffb17224 */ /* 0x000fe200078e00af */
[----:B------:R-:W-:Y:S01]  /*31f80*/  MOV R175, R173 ;  /* 0x000000ad00af7202 */ /* 0x000fe20000000f00 */
[----:B------:R-:W-:Y:S01]  /*31f90*/  IMAD.MOV.U32 R173, RZ, RZ, R171 ;  /* 0x000000ffffad7224 */ /* 0x000fe200078e00ab */
[----:B------:R-:W-:Y:S01]  /*31fa0*/  LEA.HI.X.SX32 R103, R190, R0, 0x2, P6 ;  /* 0x00000000be677211 */ /* 0x000fe200030f16ff */
[----:B------:R-:W-:Y:S01]  /*31fb0*/  IMAD.MOV.U32 R190, RZ, RZ, R186 ;  /* 0x000000ffffbe7224 */ /* 0x000fe200078e00ba */
[----:B------:R-:W2:Y:S01]  /*31fc0*/  LDC R119, c[0x0][0x240] ;  /* 0x00009000ff777b82 */ /* 0x000ea20000000800 */
[----:B------:R-:W-:Y:S01]  /*31fd0*/  IMAD.MOV.U32 R186, RZ, RZ, R184 ;  /* 0x000000ffffba7224 */ /* 0x000fe200078e00b8 */
[----:B-1----:R-:W-:-:S02]  /*31fe0*/  LEA R104, P5, R187, R234, 0x2 ;  /* 0x000000eabb687211 */ /* 0x002fc400078a10ff */
[----:B------:R-:W-:Y:S02]  /*31ff0*/  MOV R184, R182 ;  /* 0x000000b600b87202 */ /* 0x000fe40000000f00 */
[----:B------:R-:W-:Y:S01]  /*32000*/  LEA.HI.X.SX32 R105, R187, R0, 0x2, P5 ;  /* 0x00000000bb697211 */ /* 0x000fe200028f16ff */
[----:B------:R-:W-:Y:S02]  /*32010*/  IMAD.MOV.U32 R182, RZ, RZ, R180 ;  /* 0x000000ffffb67224 */ /* 0x000fe400078e00b4 */
[----:B------:R-:W-:Y:S01]  /*32020*/  IMAD.MOV.U32 R180, RZ, RZ, R177 ;  /* 0x000000ffffb47224 */ /* 0x000fe200078e00b1 */
[----:B------:R-:W-:Y:S01]  /*32030*/  MOV R177, R173 ;  /* 0x000000ad00b17202 */ /* 0x000fe20000000f00 */
[----:B----4-:R-:W-:Y:S02]  /*32040*/  IMAD.MOV.U32 R167, RZ, RZ, R147 ;  /* 0x000000ffffa77224 */ /* 0x010fe400078e0093 */
[----:B------:R-:W-:Y:S02]  /*32050*/  IMAD.MOV.U32 R147, RZ, RZ, R81 ;  /* 0x000000ffff937224 */ /* 0x000fe400078e0051 */
        /* <DEDUP_REMOVED lines=8> */
[----:B------:R-:W-:-:S03]  /*320e0*/  IMAD.MOV.U32 R173, RZ, RZ, R167 ;  /* 0x000000ffffad7224 */ /* 0x000fc600078e00a7 */
[----:B------:R-:W4:Y:S04]  /*320f0*/  LDL.LU R78, [R1+0x4c4c] ;  /* 0x004c4c00014e7983 */ /* 0x000f280000300800 */
        /* <DEDUP_REMOVED lines=17> */
[----:B------:R-:W-:Y:S01]  /*32210*/  MOV R171, R147 ;  /* 0x0000009300ab7202 */ /* 0x000fe20000000f00 */
[----:B------:R-:W-:Y:S02]  /*32220*/  IMAD.MOV.U32 R181, RZ, RZ, R180 ;  /* 0x000000ffffb57224 */ /* 0x000fe400078e00b4 */
[----:B------:R-:W-:Y:S01]  /*32230*/  IMAD.MOV.U32 R180, RZ, RZ, R179 ;  /* 0x000000ffffb47224 */ /* 0x000fe200078e00b3 */
[----:B------:R-:W-:Y:S01]  /*32240*/  MOV R179, R177 ;  /* 0x000000b100b37202 */ /* 0x000fe20000000f00 */
[----:B------:R-:W-:Y:S01]  /*32250*/  IMAD.MOV.U32 R177, RZ, RZ, R175 ;  /* 0x000000ffffb17224 */ /* 0x000fe200078e00af */
[C---:B--2---:R-:W-:Y:S01]  /*32260*/  LEA R104, P5, R188.reuse, R234, 0x2 ;  /* 0x000000eabc687211 */ /* 0x044fe200078a10ff */
[----:B------:R-:W-:Y:S01]  /*32270*/  IMAD.MOV.U32 R175, RZ, RZ, R173 ;  /* 0x000000ffffaf7224 */ /* 0x000fe200078e00ad */
[----:B------:R-:W-:Y:S01]  /*32280*/  MOV R173, R171 ;  /* 0x000000ab00ad7202 */ /* 0x000fe20000000f00 */
[----:B------:R-:W-:Y:S01]  /*32290*/  IMAD.MOV.U32 R198, RZ, RZ, R187 ;  /* 0x000000ffffc67224 */ /* 0x000fe200078e00bb */
[----:B------:R-:W-:Y:S01]  /*322a0*/  MOV R187, R185 ;  /* 0x000000b900bb7202 */ /* 0x000fe20000000f00 */
[----:B------:R1:W-:Y:S01]  /*322b0*/  STL.64 [R1+0x530], R102 ;  /* 0x0005306601007387 */ /* 0x0003e20000100a00 */
[----:B------:R-:W-:Y:S01]  /*322c0*/  LEA.HI.X.SX32 R105, R188, R0, 0x2, P5 ;  /* 0x00000000bc697211 */ /* 0x000fe200028f16ff */
[----:B------:R-:W-:-:S02]  /*322d0*/  IMAD.MOV.U32 R185, RZ, RZ, R183 ;  /* 0x000000ffffb97224 */ /* 0x000fc400078e00b7 */
[----:B------:R-:W-:Y:S01]  /*322e0*/  IMAD.MOV.U32 R183, RZ, RZ, R181 ;  /* 0x000000ffffb77224 */ /* 0x000fe200078e00b5 */
[----:B------:R-:W-:Y:S01]  /*322f0*/  MOV R181, R179 ;  /* 0x000000b300b57202 */ /* 0x000fe20000000f00 */
[----:B------:R-:W-:Y:S02]  /*32300*/  IMAD.MOV.U32 R179, RZ, RZ, R175 ;  /* 0x000000ffffb37224 */ /* 0x000fe400078e00af */
[----:B---3--:R-:W-:Y:S02]  /*32310*/  IMAD.MOV.U32 R171, RZ, RZ, R167 ;  /* 0x000000ffffab7224 */ /* 0x008fe400078e00a7 */
[----:B------:R-:W-:Y:S01]  /*32320*/  IMAD.MOV.U32 R167, RZ, RZ, R165 ;  /* 0x000000ffffa77224 */ /* 0x000fe200078e00a5 */
[----:B------:R-:W-:Y:S02]  /*32330*/  MOV R165, R141 ;  /* 0x0000008d00a57202 */ /* 0x000fe40000000f00 */
[----:B------:R-:W2:Y:S01]  /*32340*/  LDL.LU R141, [R1+0x394] ;  /* 0x00039400018d7983 */ /* 0x000ea20000300800 */
[----:B------:R-:W-:Y:S01]  /*32350*/  IMAD.MOV.U32 R175, RZ, RZ, R171 ;  /* 0x000000ffffaf7224 */ /* 0x000fe200078e00ab */
[----:B------:R-:W-:-:S02]  /*32360*/  MOV R171, R165 ;  /* 0x000000a500ab7202 */ /* 0x000fc40000000f00 */
[----:B------:R3:W-:Y:S04]  /*32370*/  STL.64 [R1+0x528], R104 ;  /* 0x0005286801007387 */ /* 0x0007e80000100a00 */
[----:B------:R-:W4:Y:S01]  /*32380*/  LDL.LU R165, [R1+0x3a0] ;  /* 0x0003a00001a57983 */ /* 0x000f220000300800 */
[C---:B-1----:R-:W-:Y:S01]  /*32390*/  LEA R102, P6, R197.reuse, R234, 0x2 ;  /* 0x000000eac5667211 */ /* 0x042fe200078c10ff */
[----:B------:R-:W-:Y:S02]  /*323a0*/  IMAD.MOV.U32 R188, RZ, RZ, R186 ;  /* 0x000000ffffbc7224 */ /* 0x000fe400078e00ba */
[----:B------:R-:W-:Y:S01]  /*323b0*/  IMAD.MOV.U32 R186, RZ, RZ, R184 ;  /* 0x000000ffffba7224 */ /* 0x000fe200078e00b8 */
[----:B------:R-:W-:Y:S02]  /*323c0*/  MOV R184, R182 ;  /* 0x000000b600b87202 */ /* 0x000fe40000000f00 */
[----:B------:R-:W-:Y:S01]  /*323d0*/  LEA.HI.X.SX32 R103, R197, R0, 0x2, P6 ;  /* 0x00000000c5677211 */ /* 0x000fe200030f16ff */
[----:B------:R-:W-:Y:S01]  /*323e0*/  IMAD.MOV.U32 R182, RZ, RZ, R180 ;  /* 0x000000ffffb67224 */ /* 0x000fe200078e00b4 */
[----:B------:R-:W-:Y:S01]  /*323f0*/  MOV R197, R188 ;  /* 0x000000bc00c57202 */ /* 0x000fe20000000f00 */
[----:B------:R-:W-:Y:S01]  /*32400*/  IMAD.MOV.U32 R188, RZ, RZ, R187 ;  /* 0x000000ffffbc7224 */ /* 0x000fe200078e00bb */
[C---:B---3--:R-:W-:Y:S01]  /*32410*/  LEA R104, P5, R196.reuse, R234, 0x2 ;  /* 0x000000eac4687211 */ /* 0x048fe200078a10ff */
[----:B------:R-:W-:Y:S01]  /*32420*/  IMAD.MOV.U32 R187, RZ, RZ, R186 ;  /* 0x000000ffffbb7224 */ /* 0x000fe200078e00ba */
[----:B------:R-:W-:Y:S01]  /*32430*/  MOV R186, R185 ;  /* 0x000000b900ba7202 */ /* 0x000fe20000000f00 */
[----:B------:R-:W-:Y:S01]  /*32440*/  IMAD.MOV.U32 R180, RZ, RZ, R177 ;  /* 0x000000ffffb47224 */ /* 0x000fe200078e00b1 */
[----:B------:R-:W-:Y:S01]  /*32450*/  MOV R177, R173 ;  /* 0x000000ad00b17202 */ /* 0x000fe20000000f00 */
[----:B------:R-:W-:Y:S01]  /*32460*/  IMAD.MOV.U32 R185, RZ, RZ, R184 ;  /* 0x000000ffffb97224 */ /* 0x000fe200078e00b8 */
[----:B------:R-:W-:Y:S01]  /*32470*/  LEA.HI.X.SX32 R105, R196, R0, 0x2, P5 ;  /* 0x00000000c4697211 */ /* 0x000fe200028f16ff */
[----:B------:R-:W-:Y:S01]  /*32480*/  IMAD.MOV.U32 R184, RZ, RZ, R183 ;  /* 0x000000ffffb87224 */ /* 0x000fe200078e00b7 */
[----:B------:R1:W-:Y:S01]  /*32490*/  STL.64 [R1+0x520], R102 ;  /* 0x0005206601007387 */ /* 0x0003e20000100a00 */
        /* <DEDUP_REMOVED lines=18> */
[----:B------:R-:W-:Y:S02]  /*325c0*/  IMAD.MOV.U32 R173, RZ, RZ, R171 ;  /* 0x000000ffffad7224 */ /* 0x000fe400078e00ab */
[----:B------:R-:W-:Y:S02]  /*325d0*/  IMAD.MOV.U32 R182, RZ, RZ, R181 ;  /* 0x000000ffffb67224 */ /* 0x000fe400078e00b5 */
[----:B------:R-:W-:Y:S01]  /*325e0*/  IMAD.MOV.U32 R188, RZ, RZ, R187 ;  /* 0x000000ffffbc7224 */ /* 0x000fe200078e00bb */
[----:B------:R-:W-:Y:S01]  /*325f0*/  MOV R187, R186 ;  /* 0x000000ba00bb7202 */ /* 0x000fe20000000f00 */
[----:B------:R-:W-:Y:S01]  /*32600*/  IMAD.MOV.U32 R181, RZ, RZ, R180 ;  /* 0x000000ffffb57224 */ /* 0x000fe200078e00b4 */
[----:B------:R-:W-:Y:S01]  /*32610*/  MOV R180, R179 ;  /* 0x000000b300b47202 */ /* 0x000fe20000000f00 */
[----:B------:R-:W-:Y:S02]  /*32620*/  IMAD.MOV.U32 R186, RZ, RZ, R185 ;  /* 0x000000ffffba7224 */ /* 0x000fe400078e00b9 */
        /* <DEDUP_REMOVED lines=11> */
[----:B--2---:R-:W-:-:S04]  /*326e0*/  IMAD.MOV.U32 R167, RZ, RZ, R141 ;  /* 0x000000ffffa77224 */ /* 0x004fc800078e008d */
[----:B------:R-:W-:Y:S01]  /*326f0*/  IMAD.MOV.U32 R171, RZ, RZ, R167 ;  /* 0x000000ffffab7224 */ /* 0x000fe200078e00a7 */
[----:B----4-:R-:W-:Y:S01]  /*32700*/  MOV R167, R165 ;  /* 0x000000a500a77202 */ /* 0x010fe20000000f00 */
[----:B------:R-:W-:Y:S02]  /*32710*/  IMAD.MOV.U32 R165, RZ, RZ, R163 ;  /* 0x000000ffffa57224 */ /* 0x000fe400078e00a3 */
[----:B------:R-:W-:Y:S02]  /*32720*/  IMAD.MOV.U32 R163, RZ, RZ, R79 ;  /* 0x000000ffffa37224 */ /* 0x000fe400078e004f */
[----:B------:R-:W-:Y:S01]  /*32730*/  IMAD.MOV.U32 R173, RZ, RZ, R171 ;  /* 0x000000ffffad7224 */ /* 0x000fe200078e00ab */
[----:B------:R-:W2:Y:S01]  /*32740*/  LDL.LU R79, [R1+0x4c48] ;  /* 0x004c4800014f7983 */ /* 0x000ea20000300800 */
[----:B------:R-:W-:Y:S01]  /*32750*/  IMAD.MOV.U32 R171, RZ, RZ, R167 ;  /* 0x000000ffffab7224 */ /* 0x000fe200078e00a7 */
[----:B------:R-:W-:Y:S01]  /*32760*/  MOV R167, R165 ;  /* 0x000000a500a77202 */ /* 0x000fe20000000f00 */
[----:B------:R-:W-:-:S02]  /*32770*/  IMAD.MOV.U32 R165, RZ, RZ, R163 ;  /* 0x000000ffffa57224 */ /* 0x000fc400078e00a3 */
[----:B------:R-:W-:Y:S01]  /*32780*/  IMAD.MOV.U32 R163, RZ, RZ, R143 ;  /* 0x000000ffffa37224 */ /* 0x000fe200078e008f */
[----:B------:R1:W-:Y:S01]  /*32790*/  STL.64 [R1+0x518], R104 ;  /* 0x0005186801007387 */ /* 0x0003e20000100a00 */
[----:B------:R-:W-:Y:S01]  /*327a0*/  IMAD.MOV.U32 R175, RZ, RZ, R173 ;  /* 0x000000ffffaf7224 */ /* 0x000fe200078e00ad */
[----:B------:R-:W-:Y:S01]  /*327b0*/  MOV R143, R76 ;  /* 0x0000004c008f7202 */ /* 0x000fe20000000f00 */
[----:B------:R-:W-:Y:S01]  /*327c0*/  IMAD.MOV.U32 R173, RZ, RZ, R171 ;  /* 0x000000ffffad7224 */ /* 0x000fe200078e00ab */
[----:B------:R-:W3:Y:S01]  /*327d0*/  LDL.LU R76, [R1+0x4c44] ;  /* 0x004c4400014c7983 */ /* 0x000ee20000300800 */
[----:B------:R-:W-:Y:S01]  /*327e0*/  MOV R171, R167 ;  /* 0x000000a700ab7202 */ /* 0x000fe20000000f00 */
[----:B------:R-:W-:Y:S02]  /*327f0*/  IMAD.MOV.U32 R167, RZ, RZ, R165 ;  /* 0x000000ffffa77224 */ /* 0x000fe400078e00a5 */
[----:B------:R-:W4:Y:S01]  /*32800*/  LDL.LU R200, [R1+0x1c70] ;  /* 0x001c700001c87983 */ /* 0x000f220000300800 */
[----:B------:R-:W-:-:S03]  /*32810*/  IMAD.MOV.U32 R165, RZ, RZ, R163 ;  /* 0x000000ffffa57224 */ /* 0x000fc600078e00a3 */
[----:B------:R1:W-:Y:S04]  /*32820*/  STL.64 [R1+0x510], R102 ;  /* 0x0005106601007387 */ /* 0x0003e80000100a00 */
[----:B------:R-:W2:Y:S01]  /*32830*/  LDL.LU R163, [R1+0x3bc] ;  /* 0x0003bc0001a37983 */ /* 0x000ea20000300800 */
[----:B-1----:R-:W-:-:S04]  /*32840*/  LEA R104, P5, R195, R234, 0x2 ;  /* 0x000000eac3687211 */ /* 0x002fc800078a10ff */
[----:B------:R-:W-:Y:S02]  /*32850*/  LEA.HI.X.SX32 R105, R195, R0, 0x2, P5 ;  /* 0x00000000c3697211 */ /* 0x000fe400028f16ff */
[----:B------:R-:W-:Y:S01]  /*32860*/  MOV R195, R188 ;  /* 0x000000bc00c37202 */ /* 0x000fe20000000f00 */
[----:B------:R-:W-:Y:S01]  /*32870*/  IMAD.MOV.U32 R188, RZ, RZ, R187 ;  /* 0x000000ffffbc7224 */ /* 0x000fe200078e00bb */
[C---:B------:R-:W-:Y:S01]  /*32880*/  LEA R102, P6, R194.reuse, R234, 0x2 ;  /* 0x000000eac2667211 */ /* 0x040fe200078c10ff */
        /* <DEDUP_REMOVED lines=24> */
[----:B------:R1:W-:Y:S01]  /*32a10*/  STL.64 [R1+0x508], R104 ;  /* 0x0005086801007387 */ /* 0x0003e20000100a00 */
[----:B------:R-:W-:Y:S02]  /*32a20*/  IMAD.MOV.U32 R179, RZ, RZ, R177 ;  /* 0x000000ffffb37224 */ /* 0x000fe400078e00b1 */
[----:B------:R-:W-:Y:S01]  /*32a30*/  IMAD.MOV.U32 R177, RZ, RZ, R175 ;  /* 0x000000ffffb17224 */ /* 0x000fe200078e00af */
[----:B------:R-:W-:Y:S01]  /*32a40*/  MOV R175, R173 ;  /* 0x000000ad00af7202 */ /* 0x000fe20000000f00 */
[----:B------:R-:W-:Y:S01]  /*32a50*/  IMAD.MOV.U32 R173, RZ, RZ, R171 ;  /* 0x000000ffffad7224 */ /* 0x000fe200078e00ab */
[C---:B-1----:R-:W-:Y:S01]  /*32a60*/  LEA R104, P5, R193.reuse, R234, 0x2 ;  /* 0x000000eac1687211 */ /* 0x042fe200078a10ff */
[----:B------:R1:W-:Y:S03]  /*32a70*/  STL.64 [R1+0x500], R102 ;  /* 0x0005006601007387 */ /* 0x0003e60000100a00 */
[----:B------:R-:W-:-:S02]  /*32a80*/  LEA.HI.X.SX32 R105, R193, R0, 0x2, P5 ;  /* 0x00000000c1697211 */ /* 0x000fc400028f16ff */
[----:B--2---:R-:W-:Y:S01]  /*32a90*/  MOV R165, R163 ;  /* 0x000000a300a57202 */ /* 0x004fe20000000f00 */
[----:B------:R-:W-:-:S04]  /*32aa0*/  IMAD.MOV.U32 R163, RZ, RZ, R157 ;  /* 0x000000ffffa37224 */ /* 0x000fc800078e009d */
[----:B------:R-:W-:Y:S01]  /*32ab0*/  IMAD.MOV.U32 R171, RZ, RZ, R165 ;  /* 0x000000ffffab7224 */ /* 0x000fe200078e00a5 */
[----:B------:R-:W-:Y:S01]  /*32ac0*/  MOV R165, R163 ;  /* 0x000000a300a57202 */ /* 0x000fe20000000f00 */
[----:B------:R-:W-:Y:S02]  /*32ad0*/  IMAD.MOV.U32 R163, RZ, RZ, R161 ;  /* 0x000000ffffa37224 */ /* 0x000fe400078e00a1 */
[----:B------:R-:W-:Y:S01]  /*32ae0*/  IMAD.MOV.U32 R161, RZ, RZ, R151 ;  /* 0x000000ffffa17224 */ /* 0x000fe200078e0097 */
[----:B------:R-:W-:Y:S02]  /*32af0*/  MOV R151, R77 ;  /* 0x0000004d00977202 */ /* 0x000fe40000000f00 */
[----:B------:R-:W3:Y:S04]  /*32b00*/  LDL.LU R77, [R1+0x4c40] ;  /* 0x004c4000014d7983 */ /* 0x000ee80000300800 */
[----:B------:R2:W-:Y:S04]  /*32b10*/  STL.64 [R1+0x4f8], R104 ;  /* 0x0004f86801007387 */ /* 0x0005e80000100a00 */
[----:B------:R-:W4:Y:S01]  /*32b20*/  LDL.LU R193, [R1+0x1c74] ;  /* 0x001c740001c17983 */ /* 0x000f220000300800 */
[----:B-1----:R-:W-:Y:S01]  /*32b30*/  LEA R102, P6, R199, R234, 0x2 ;  /* 0x000000eac7667211 */ /* 0x002fe200078c10ff */
[----:B----4-:R-:W-:-:S02]  /*32b40*/  IMAD R119, R193, R119, RZ ;  /* 0x00000077c1777224 */ /* 0x010fc400078e02ff */
        /* <DEDUP_REMOVED lines=18> */
[----:B------:R-:W4:Y:S01]  /*32c70*/  LDL.LU R159, [R1+0x3cc] ;  /* 0x0003cc00019f7983 */ /* 0x000f220000300800 */
[----:B--2---:R-:W-:-:S02]  /*32c80*/  LEA R104, P5, R192, R234, 0x2 ;  /* 0x000000eac0687211 */ /* 0x004fc400078a10ff */
[-C--:B------:R-:W-:Y:S02]  /*32c90*/  LEA.HI.X.SX32 R103, R199, R0.reuse, 0x2, P6 ;  /* 0x00000000c7677211 */ /* 0x080fe400030f16ff */
[----:B------:R-:W-:Y:S01]  /*32ca0*/  LEA.HI.X.SX32 R105, R192, R0, 0x2, P5 ;  /* 0x00000000c0697211 */ /* 0x000fe200028f16ff */
[----:B------:R-:W-:Y:S02]  /*32cb0*/  IMAD.MOV.U32 R192, RZ, RZ, R188 ;  /* 0x000000ffffc07224 */ /* 0x000fe400078e00bc */
[----:B------:R1:W-:Y:S01]  /*32cc0*/  STL.64 [R1+0x4f0], R102 ;  /* 0x0004f06601007387 */ /* 0x0003e20000100a00 */
[----:B------:R-:W-:Y:S01]  /*32cd0*/  IMAD.MOV.U32 R188, RZ, RZ, R187 ;  /* 0x000000ffffbc7224 */ /* 0x000fe200078e00bb */
[----:B------:R-:W-:Y:S01]  /*32ce0*/  MOV R187, R186 ;  /* 0x000000ba00bb7202 */ /* 0x000fe20000000f00 */
[----:B------:R-:W-:Y:S02]  /*32cf0*/  IMAD.MOV.U32 R186, RZ, RZ, R185 ;  /* 0x000000ffffba7224 */ /* 0x000fe400078e00b9 */
[----:B------:R-:W-:Y:S01]  /*32d00*/  IMAD.MOV.U32 R185, RZ, RZ, R184 ;  /* 0x000000ffffb97224 */ /* 0x000fe200078e00b8 */
[----:B------:R-:W-:Y:S01]  /*32d10*/  MOV R184, R183 ;  /* 0x000000b700b87202 */ /* 0x000fe20000000f00 */
[----:B------:R-:W-:Y:S01]  /*32d20*/  IMAD.MOV.U32 R183, RZ, RZ, R182 ;  /* 0x000000ffffb77224 */ /* 0x000fe200078e00b6 */
[----:B-1----:R-:W-:Y:S01]  /*32d30*/  LEA R102, P6, R190, R234, 0x2 ;  /* 0x000000eabe667211 */ /* 0x002fe200078c10ff */
[----:B------:R-:W-:-:S03]  /*32d40*/  IMAD.MOV.U32 R182, RZ, RZ, R181 ;  /* 0x000000ffffb67224 */ /* 0x000fc600078e00b5 */
[----:B------:R-:W-:Y:S01]  /*32d50*/  LEA.HI.X.SX32 R103, R190, R0, 0x2, P6 ;  /* 0x00000000be677211 */ /* 0x000fe200030f16ff */
        /* <DEDUP_REMOVED lines=27> */
[----:B------:R-:W2:Y:S01]  /*32f10*/  LDL.LU R74, [R1+0x4c3c] ;  /* 0x004c3c00014a7983 */ /* 0x000ea20000300800 */
[----:B------:R-:W-:Y:S01]  /*32f20*/  IMAD.MOV.U32 R163, RZ, RZ, R161 ;  /* 0x000000ffffa37224 */ /* 0x000fe200078e00a1 */
[----:B------:R-:W-:Y:S02]  /*32f30*/  MOV R161, R159 ;  /* 0x0000009f00a17202 */ /* 0x000fe40000000f00 */
[----:B------:R-:W4:Y:S04]  /*32f40*/  LDL.LU R199, [R1+0x1c78] ;  /* 0x001c780001c77983 */ /* 0x000f280000300800 */
[----:B------:R3:W-:Y:S04]  /*32f50*/  STL.64 [R1+0x4e0], R102 ;  /* 0x0004e06601007387 */ /* 0x0007e80000100a00 */
[----:B------:R-:W2:Y:S01]  /*32f60*/  LDL.LU R159, [R1+0x3d0] ;  /* 0x0003d000019f7983 */ /* 0x000ea20000300800 */
[----:B------:R-:W-:Y:S01]  /*32f70*/  IMAD.MOV.U32 R147, RZ, RZ, R137 ;  /* 0x000000ffff937224 */ /* 0x000fe200078e0089 */
[----:B-1----:R-:W-:Y:S01]  /*32f80*/  LEA R104, P5, R191, R234, 0x2 ;  /* 0x000000eabf687211 */ /* 0x002fe200078a10ff */
[----:B------:R-:W-:-:S02]  /*32f90*/  IMAD.MOV.U32 R137, RZ, RZ, R121 ;  /* 0x000000ffff897224 */ /* 0x000fc400078e0079 */
[----:B------:R-:W4:Y:S01]  /*32fa0*/  LDC R121, c[0x0][0x240] ;  /* 0x00009000ff797b82 */ /* 0x000f220000000800 */
[----:B------:R-:W-:Y:S01]  /*32fb0*/  LEA.HI.X.SX32 R105, R191, R0, 0x2, P5 ;  /* 0x00000000bf697211 */ /* 0x000fe200028f16ff */
[----:B------:R-:W-:Y:S02]  /*32fc0*/  IMAD.MOV.U32 R191, RZ, RZ, R188 ;  /* 0x000000ffffbf7224 */ /* 0x000fe400078e00bc */
        /* <DEDUP_REMOVED lines=20> */
[----:B---3--:R-:W-:Y:S01]  /*33110*/  LEA R102, P6, R198, R234, 0x2 ;  /* 0x000000eac6667211 */ /* 0x008fe200078c10ff */
[----:B------:R-:W-:Y:S01]  /*33120*/  IMAD.MOV.U32 R201, RZ, RZ, R188 ;  /* 0x000000ffffc97224 */ /* 0x000fe200078e00bc */
[----:B------:R-:W-:Y:S01]  /*33130*/  MOV R188, R187 ;  /* 0x000000bb00bc7202 */ /* 0x000fe20000000f00 */
[----:B------:R-:W-:Y:S01]  /*33140*/  IMAD.MOV.U32 R173, RZ, RZ, R171 ;  /* 0x000000ffffad7224 */ /* 0x000fe200078e00ab */
[----:B------:R1:W-:Y:S01]  /*33150*/  STL.64 [R1+0x4d8], R104 ;  /* 0x0004d86801007387 */ /* 0x0003e20000100a00 */
        /* <DEDUP_REMOVED lines=24> */
[----:B------:R-:W-:Y:S01]  /*332e0*/  IMAD R117, R200, R117, RZ ;  /* 0x00000075c8757224 */ /* 0x000fe200078e02ff */
[----:B------:R-:W-:Y:S01]  /*332f0*/  MOV R200, R188 ;  /* 0x000000bc00c87202 */ /* 0x000fe20000000f00 */
[----:B------:R-:W-:Y:S01]  /*33300*/  IMAD.MOV.U32 R188, RZ, RZ, R187 ;  /* 0x000000ffffbc7224 */ /* 0x000fe200078e00bb */
[----:B------:R-:W-:Y:S01]  /*33310*/  MOV R187, R185 ;  /* 0x000000b900bb7202 */ /* 0x000fe20000000f00 */
[----:B------:R-:W-:-:S02]  /*33320*/  IMAD.MOV.U32 R185, RZ, RZ, R183 ;  /* 0x000000ffffb97224 */ /* 0x000fc400078e00b7 */
[----:B------:R-:W-:Y:S01]  /*33330*/  IMAD.MOV.U32 R183, RZ, RZ, R181 ;  /* 0x000000ffffb77224 */ /* 0x000fe200078e00b5 */
[----:B------:R-:W-:Y:S01]  /*33340*/  MOV R181, R179 ;  /* 0x000000b300b57202 */ /* 0x000fe20000000f00 */
[----:B------:R-:W-:Y:S02]  /*33350*/  IMAD.MOV.U32 R179, RZ, RZ, R175 ;  /* 0x000000ffffb37224 */ /* 0x000fe400078e00af */
[----:B----4-:R-:W-:Y:S02]  /*33360*/  IMAD R121, R199, R121, RZ ;  /* 0x00000079c7797224 */ /* 0x010fe400078e02ff */
[----:B--2---:R-:W-:Y:S01]  /*33370*/  IMAD.MOV.U32 R161, RZ, RZ, R159 ;  /* 0x000000ffffa17224 */ /* 0x004fe200078e009f */
[----:B------:R-:W-:Y:S01]  /*33380*/  MOV R159, R153 ;  /* 0x00000099009f7202 */ /* 0x000fe20000000f00 */
[----:B------:R-:W-:Y:S02]  /*33390*/  IMAD.MOV.U32 R153, RZ, RZ, R75 ;  /* 0x000000ffff997224 */ /* 0x000fe400078e004b */
[----:B------:R-:W2:Y:S01]  /*333a0*/  LDL.LU R75, [R1+0x4c38] ;  /* 0x004c3800014b7983 */ /* 0x000ea20000300800 */
[----:B------:R-:W-:Y:S01]  /*333b0*/  IMAD.MOV.U32 R163, RZ, RZ, R161 ;  /* 0x000000ffffa37224 */ /* 0x000fe200078e00a1 */
[----:B------:R-:W-:Y:S01]  /*333c0*/  MOV R161, R159 ;  /* 0x0000009f00a17202 */ /* 0x000fe20000000f00 */
[----:B------:R-:W-:Y:S01]  /*333d0*/  IMAD.MOV.U32 R159, RZ, RZ, R72 ;  /* 0x000000ffff9f7224 */ /* 0x000fe200078e0048 */
[----:B------:R-:W3:Y:S04]  /*333e0*/  LDL.LU R199, [R1+0x1c7c] ;  /* 0x001c7c0001c77983 */ /* 0x000ee80000300800 */
[----:B------:R1:W-:Y:S01]  /*333f0*/  STL.64 [R1+0x4d0], R102 ;  /* 0x0004d06601007387 */ /* 0x0003e20000100a00 */
[----:B------:R-:W-:-:S03]  /*33400*/  IMAD.MOV.U32 R171, RZ, RZ, R163 ;  /* 0x000000ffffab7224 */ /* 0x000fc600078e00a3 */
[----:B------:R-:W4:Y:S01]  /*33410*/  LDL.LU R72, [R1+0x4c34] ;  /* 0x004c340001487983 */ /* 0x000f220000300800 */
[----:B------:R-:W-:-:S03]  /*33420*/  IMAD.MOV.U32 R163, RZ, RZ, R161 ;  /* 0x000000ffffa37224 */ /* 0x000fc600078e00a1 */
[----:B------:R1:W-:Y:S01]  /*33430*/  STL.64 [R1+0x4c8], R104 ;  /* 0x0004c86801007387 */ /* 0x0003e20000100a00 */
[----:B------:R-:W-:Y:S01]  /*33440*/  MOV R161, R159 ;  /* 0x0000009f00a17202 */ /* 0x000fe20000000f00 */
[----:B------:R-:W-:Y:S01]  /*33450*/  IMAD.MOV.U32 R159, RZ, RZ, R155 ;  /* 0x000000ffff9f7224 */ /* 0x000fe200078e009b */
[CC--:B-1----:R-:W-:Y:S01]  /*33460*/  LEA R102, P6, R196.reuse, R234.reuse, 0x2 ;  /* 0x000000eac4667211 */ /* 0x0c2fe200078c10ff */
[----:B------:R-:W-:Y:S02]  /*33470*/  IMAD.MOV.U32 R155, RZ, RZ, R127 ;  /* 0x000000ffff9b7224 */ /* 0x000fe400078e007f */
[----:B------:R-:W-:Y:S01]  /*33480*/  IMAD.MOV.U32 R175, RZ, RZ, R171 ;  /* 0x000000ffffaf7224 */ /* 0x000fe200078e00ab */
[C---:B------:R-:W-:Y:S01]  /*33490*/  LEA R104, P5, R189.reuse, R234, 0x2 ;  /* 0x000000eabd687211 */ /* 0x040fe200078a10ff */
[----:B------:R-:W-:Y:S01]  /*334a0*/  IMAD.MOV.U32 R141, RZ, RZ, R123 ;  /* 0x000000ffff8d7224 */ /* 0x000fe200078e007b */
[-C--:B------:R-:W-:Y:S01]  /*334b0*/  LEA.HI.X.SX32 R103, R196, R0.reuse, 0x2, P6 ;  /* 0x00000000c4677211 */ /* 0x080fe200030f16ff */
[----:B------:R-:W3:Y:S01]  /*334c0*/  LDC R123, c[0x0][0x240] ;  /* 0x00009000ff7b7b82 */ /* 0x000ee20000000800 */
[----:B------:R-:W-:Y:S01]  /*334d0*/  LEA.HI.X.SX32 R105, R189, R0, 0x2, P5 ;  /* 0x00000000bd697211 */ /* 0x000fe200028f16ff */
[----:B------:R-:W-:-:S02]  /*334e0*/  IMAD.MOV.U32 R189, RZ, RZ, R186 ;  /* 0x000000ffffbd7224 */ /* 0x000fc400078e00ba */
[----:B------:R-:W-:Y:S01]  /*334f0*/  IMAD.MOV.U32 R186, RZ, RZ, R184 ;  /* 0x000000ffffba7224 */ /* 0x000fe200078e00b8 */
[----:B------:R-:W-:Y:S01]  /*33500*/  MOV R184, R182 ;  /* 0x000000b600b87202 */ /* 0x000fe20000000f00 */
[----:B------:R-:W-:Y:S01]  /*33510*/  IMAD.MOV.U32 R182, RZ, RZ, R180 ;  /* 0x000000ffffb67224 */ /* 0x000fe200078e00b4 */
[----:B------:R-:W-:Y:S01]  /*33520*/  MOV R171, R155 ;  /* 0x0000009b00ab7202 */ /* 0x000fe20000000f00 */
[----:B------:R-:W-:Y:S01]  /*33530*/  IMAD.MOV.U32 R180, RZ, RZ, R177 ;  /* 0x000000ffffb47224 */ /* 0x000fe200078e00b1 */
[----:B------:R-:W-:Y:S01]  /*33540*/  MOV R177, R173 ;  /* 0x000000ad00b17202 */ /* 0x000fe20000000f00 */
[----:B------:R1:W-:Y:S01]  /*33550*/  STL.64 [R1+0x4c0], R102 ;  /* 0x0004c06601007387 */ /* 0x0003e20000100a00 */
[----:B------:R-:W-:Y:S02]  /*33560*/  IMAD.MOV.U32 R173, RZ, RZ, R161 ;  /* 0x000000ffffad7224 */ /* 0x000fe400078e00a1 */
[----:B------:R-:W-:Y:S01]  /*33570*/  IMAD.MOV.U32 R157, RZ, RZ, R125 ;  /* 0x000000ffff9d7224 */ /* 0x000fe200078e007d */
[----:B------:R1:W-:Y:S01]  /*33580*/  STL.64 [R1+0x4b8], R104 ;  /* 0x0004b86801007387 */ /* 0x0003e20000100a00 */
[----:B------:R-:W-:Y:S01]  /*33590*/  IMAD.MOV.U32 R155, RZ, RZ, R147 ;  /* 0x000000ffff9b7224 */ /* 0x000fe200078e0093 */
[----:B------:R-:W-:Y:S01]  /*335a0*/  MOV R147, R73 ;  /* 0x0000004900937202 */ /* 0x000fe20000000f00 */
[----:B------:R-:W-:Y:S01]  /*335b0*/  IMAD.MOV.U32 R161, RZ, RZ, R139 ;  /* 0x000000ffffa17224 */ /* 0x000fe200078e008b */
[----:B------:R-:W4:Y:S01]  /*335c0*/  LDL.LU R73, [R1+0x4c30] ;  /* 0x004c300001497983 */ /* 0x000f220000300800 */
[----:B------:R-:W-:Y:S01]  /*335d0*/  IMAD.MOV.U32 R139, RZ, RZ, R70 ;  /* 0x000000ffff8b7224 */ /* 0x000fe200078e0046 */
[----:B------:R-:W3:Y:S02]  /*335e0*/  LDC R125, c[0x0][0x240] ;  /* 0x00009000ff7d7b82 */ /* 0x000ee40000000800 */
[----:B------:R-:W4:Y:S04]  /*335f0*/  LDL.LU R70, [R1+0x4c2c] ;  /* 0x004c2c0001467983 */ /* 0x000f280000300800 */
[----:B------:R-:W2:Y:S01]  /*33600*/  LDL.LU R196, [R1+0x1c80] ;  /* 0x001c800001c47983 */ /* 0x000ea20000300800 */
[----:B-1----:R-:W-:Y:S01]  /*33610*/  LEA R102, P6, R195, R234, 0x2 ;  /* 0x000000eac3667211 */ /* 0x002fe200078c10ff */
[----:B------:R-:W1:Y:S01]  /*33620*/  LDC R127, c[0x0][0x240] ;  /* 0x00009000ff7f7b82 */ /* 0x000e620000000800 */
[----:B------:R-:W-:Y:S01]  /*33630*/  MOV R198, R187 ;  /* 0x000000bb00c67202 */ /* 0x000fe20000000f00 */
[----:B------:R-:W-:-:S02]  /*33640*/  IMAD.MOV.U32 R187, RZ, RZ, R185 ;  /* 0x000000ffffbb7224 */ /* 0x000fc400078e00b9 */
[----:B------:R-:W-:Y:S01]  /*33650*/  IMAD.MOV.U32 R185, RZ, RZ, R183 ;  /* 0x000000ffffb97224 */ /* 0x000fe200078e00b7 */
[C---:B------:R-:W-:Y:S02]  /*33660*/  LEA R104, P5, R194.reuse, R234, 0x2 ;  /* 0x000000eac2687211 */ /* 0x040fe400078a10ff */
[-C--:B------:R-:W-:Y:S01]  /*33670*/  LEA.HI.X.SX32 R103, R195, R0.reuse, 0x2, P6 ;  /* 0x00000000c3677211 */ /* 0x080fe200030f16ff */
[----:B------:R-:W-:Y:S01]  /*33680*/  IMAD.MOV.U32 R197, RZ, RZ, R187 ;  /* 0x000000ffffc57224 */ /* 0x000fe200078e00bb */
[----:B------:R-:W-:Y:S01]  /*33690*/  MOV R183, R181 ;  /* 0x000000b500b77202 */ /* 0x000fe20000000f00 */
[----:B------:R-:W-:Y:S01]  /*336a0*/  IMAD.MOV.U32 R181, RZ, RZ, R179 ;  /* 0x000000ffffb57224 */ /* 0x000fe200078e00b3 */
[----:B------:R-:W-:Y:S01]  /*336b0*/  MOV R187, R185 ;  /* 0x000000b900bb7202 */ /* 0x000fe20000000f00 */
[----:B------:R-:W-:Y:S01]  /*336c0*/  IMAD.MOV.U32 R179, RZ, RZ, R175 ;  /* 0x000000ffffb37224 */ /* 0x000fe200078e00af */
[----:B------:R-:W-:Y:S01]  /*336d0*/  MOV R175, R171 ;  /* 0x000000ab00af7202 */ /* 0x000fe20000000f00 */
[----:B------:R1:W-:Y:S01]  /*336e0*/  STL.64 [R1+0x4b0], R102 ;  /* 0x0004b06601007387 */ /* 0x0003e20000100a00 */
[----:B------:R-:W-:Y:S01]  /*336f0*/  LEA.HI.X.SX32 R105, R194, R0, 0x2, P5 ;  /* 0x00000000c2697211 */ /* 0x000fe200028f16ff */
[----:B------:R-:W-:-:S02]  /*33700*/  IMAD.MOV.U32 R171, RZ, RZ, R147 ;  /* 0x000000ffffab7224 */ /* 0x000fc400078e0093 */
[----:B------:R-:W-:Y:S02]  /*33710*/  IMAD.MOV.U32 R147, RZ, RZ, R71 ;  /* 0x000000ffff937224 */ /* 0x000fe400078e0047 */
[----:B------:R-:W-:Y:S01]  /*33720*/  IMAD.MOV.U32 R185, RZ, RZ, R183 ;  /* 0x000000ffffb97224 */ /* 0x000fe200078e00b7 */
[----:B------:R-:W4:Y:S01]  /*33730*/  LDL.LU R71, [R1+0x4c28] ;  /* 0x004c280001477983 */ /* 0x000f220000300800 */
[----:B------:R-:W-:Y:S01]  /*33740*/  IMAD.MOV.U32 R183, RZ, RZ, R181 ;  /* 0x000000ffffb77224 */ /* 0x000fe200078e00b5 */
[----:B-1----:R-:W-:-:S04]  /*33750*/  LEA R102, P6, R193, R234, 0x2 ;  /* 0x000000eac1667211 */ /* 0x002fc800078c10ff */
[----:B------:R-:W-:Y:S01]  /*33760*/  LEA.HI.X.SX32 R103, R193, R0, 0x2, P6 ;  /* 0x00000000c1677211 */ /* 0x000fe200030f16ff */
[----:B---3--:R-:W-:Y:S02]  /*33770*/  IMAD R123, R199, R123, RZ ;  /* 0x0000007bc77b7224 */ /* 0x008fe400078e02ff */
        /* <DEDUP_REMOVED lines=10> */
[----:B------:R-:W3:Y:S04]  /*33820*/  LDL.LU R68, [R1+0x4c24] ;  /* 0x004c240001447983 */ /* 0x000ee80000300800 */
[----:B------:R1:W-:Y:S02]  /*33830*/  STL.64 [R1+0x4a8], R104 ;  /* 0x0004a86801007387 */ /* 0x0003e40000100a00 */
[----:B-1----:R-:W-:-:S04]  /*33840*/  LEA R104, P5, R192, R234, 0x2 ;  /* 0x000000eac0687211 */ /* 0x002fc800078a10ff */
[----:B------:R-:W-:Y:S01]  /*33850*/  LEA.HI.X.SX32 R105, R192, R0, 0x2, P5 ;  /* 0x00000000c0697211 */ /* 0x000fe200028f16ff */
[----:B--2---:R-:W-:Y:S01]  /*33860*/  IMAD R125, R196, R125, RZ ;  /* 0x0000007dc47d7224 */ /* 0x004fe200078e02ff */
[----:B------:R-:W-:Y:S01]  /*33870*/  MOV R196, R189 ;  /* 0x000000bd00c47202 */ /* 0x000fe20000000f00 */
[----:B------:R-:W-:Y:S02]  /*33880*/  IMAD.MOV.U32 R189, RZ, RZ, R186 ;  /* 0x000000ffffbd7224 */ /* 0x000fe400078e00ba */
        /* <DEDUP_REMOVED lines=10> */
[----:B------:R-:W-:Y:S02]  /*33930*/  IMAD.MOV.U32 R175, RZ, RZ, R171 ;  /* 0x000000ffffaf7224 */ /* 0x000fe400078e00ab */
[----:B------:R-:W-:Y:S02]  /*33940*/  IMAD.MOV.U32 R171, RZ, RZ, R141 ;  /* 0x000000ffffab7224 */ /* 0x000fe400078e008d */
[----:B------:R-:W-:Y:S01]  /*33950*/  IMAD.MOV.U32 R183, RZ, RZ, R182 ;  /* 0x000000ffffb77224 */ /* 0x000fe200078e00b6 */
[----:B------:R-:W2:Y:S01]  /*33960*/  LDL.LU R141, [R1+0x1cb0] ;  /* 0x001cb000018d7983 */ /* 0x000ea20000300800 */
[----:B------:R-:W-:Y:S01]  /*33970*/  IMAD.MOV.U32 R194, RZ, RZ, R189 ;  /* 0x000000ffffc27224 */ /* 0x000fe200078e00bd */
[----:B------:R-:W-:Y:S01]  /*33980*/  MOV R189, R186 ;  /* 0x000000ba00bd7202 */ /* 0x000fe20000000f00 */
[----:B------:R-:W-:Y:S01]  /*33990*/  IMAD.MOV.U32 R182, RZ, RZ, R167 ;  /* 0x000000ffffb67224 */ /* 0x000fe200078e00a7 */
[----:B------:R1:W-:Y:S01]  /*339a0*/  STL.64 [R1+0x4a0], R102 ;  /* 0x0004a06601007387 */ /* 0x0003e20000100a00 */
        /* <DEDUP_REMOVED lines=8> */
[----:B-1----:R-:W-:Y:S01]  /*33a30*/  LEA R102, P6, R190, R234, 0x2 ;  /* 0x000000eabe667211 */ /* 0x002fe200078c10ff */
[----:B------:R-:W-:-:S03]  /*33a40*/  IMAD.MOV.U32 R183, RZ, RZ, R143 ;  /* 0x000000ffffb77224 */ /* 0x000fc600078e008f */
[----:B------:R-:W-:Y:S01]  /*33a50*/  LEA.HI.X.SX32 R103, R190, R0, 0x2, P6 ;  /* 0x00000000be677211 */ /* 0x000fe200030f16ff */
[----:B------:R-:W-:Y:S01]  /*33a60*/  IMAD.MOV.U32 R190, RZ, RZ, R187 ;  /* 0x000000ffffbe7224 */ /* 0x000fe200078e00bb */
[----:B------:R-:W-:Y:S02]  /*33a70*/  MOV R187, R186 ;  /* 0x000000ba00bb7202 */ /* 0x000fe40000000f00 */
[C---:B----4-:R-:W-:Y:S01]  /*33a80*/  LEA R104, P5, R191.reuse, R234, 0x2 ;  /* 0x000000eabf687211 */ /* 0x050fe200078a10ff */
[----:B------:R-:W-:Y:S02]  /*33a90*/  IMAD.MOV.U32 R182, RZ, RZ, R131 ;  /* 0x000000ffffb67224 */ /* 0x000fe400078e0083 */
[----:B------:R-:W-:Y:S01]  /*33aa0*/  IMAD.MOV.U32 R186, RZ, RZ, R185 ;  /* 0x000000ffffba7224 */ /* 0x000fe200078e00b9 */
[----:B------:R-:W-:Y:S01]  /*33ab0*/  LEA.HI.X.SX32 R105, R191, R0, 0x2, P5 ;  /* 0x00000000bf697211 */ /* 0x000fe200028f16ff */
[----:B------:R-:W-:Y:S01]  /*33ac0*/  IMAD.MOV.U32 R185, RZ, RZ, R184 ;  /* 0x000000ffffb97224 */ /* 0x000fe200078e00b8 */
[----:B------:R-:W-:Y:S01]  /*33ad0*/  MOV R143, R66 ;  /* 0x00000042008f7202 */ /* 0x000fe20000000f00 */
[----:B------:R-:W-:Y:S01]  /*33ae0*/  IMAD.MOV.U32 R181, RZ, RZ, R180 ;  /* 0x000000ffffb57224 */ /* 0x000fe200078e00b4 */
[----:B------:R-:W-:Y:S01]  /*33af0*/  MOV R184, R183 ;  /* 0x000000b700b87202 */ /* 0x000fe20000000f00 */
[----:B------:R-:W4:Y:S01]  /*33b00*/  LDL.LU R66, [R1+0x4c1c] ;  /* 0x004c1c0001427983 */ /* 0x000f220000300800 */
[----:B------:R-:W-:Y:S01]  /*33b10*/  IMAD.MOV.U32 R183, RZ, RZ, R182 ;  /* 0x000000ffffb77224 */ /* 0x000fe200078e00b6 */
[----:B------:R-:W-:Y:S01]  /*33b20*/  MOV R192, R190 ;  /* 0x000000be00c07202 */ /* 0x000fe20000000f00 */
[----:B------:R-:W-:Y:S01]  /*33b30*/  IMAD.MOV.U32 R182, RZ, RZ, R67 ;  /* 0x000000ffffb67224 */ /* 0x000fe200078e0043 */
[----:B------:R1:W-:Y:S01]  /*33b40*/  STL.64 [R1+0x490], R102 ;  /* 0x0004906601007387 */ /* 0x0003e20000100a00 */
[----:B------:R-:W3:Y:S03]  /*33b50*/  LDC R131, c[0x0][0x240] ;  /* 0x00009000ff837b82 */ /* 0x000ee60000000800 */
[----:B------:R-:W4:Y:S01]  /*33b60*/  LDL.LU R67, [R1+0x4c18] ;  /* 0x004c180001437983 */ /* 0x000f220000300800 */
[----:B------:R-:W-:-:S03]  /*33b70*/  IMAD.MOV.U32 R191, RZ, RZ, R187 ;  /* 0x000000ffffbf7224 */ /* 0x000fc600078e00bb */
[----:B------:R1:W-:Y:S02]  /*33b80*/  STL.64 [R1+0x488], R104 ;  /* 0x0004886801007387 */ /* 0x0003e40000100a00 */
[C---:B-1----:R-:W-:Y:S02]  /*33b90*/  LEA R102, P6, R202.reuse, R234, 0x2 ;  /* 0x000000eaca667211 */ /* 0x042fe400078c10ff */
[----:B------:R-:W-:Y:S02]  /*33ba0*/  MOV R187, R185 ;  /* 0x000000b900bb7202 */ /* 0x000fe40000000f00 */
[----:B------:R-:W-:Y:S02]  /*33bb0*/  LEA.HI.X.SX32 R103, R202, R0, 0x2, P6 ;  /* 0x00000000ca677211 */ /* 0x000fe400030f16ff */
[C---:B------:R-:W-:Y:S01]  /*33bc0*/  LEA R104, P5, R201.reuse, R234, 0x2 ;  /* 0x000000eac9687211 */ /* 0x040fe200078a10ff */
[----:B------:R-:W-:Y:S02]  /*33bd0*/  IMAD.MOV.U32 R185, RZ, RZ, R183 ;  /* 0x000000ffffb97224 */ /* 0x000fe400078e00b7 */
[----:B------:R-:W-:Y:S01]  /*33be0*/  IMAD.MOV.U32 R183, RZ, RZ, R64 ;  /* 0x000000ffffb77224 */ /* 0x000fe200078e0040 */
[----:B------:R-:W-:Y:S01]  /*33bf0*/  LEA.HI.X.SX32 R105, R201, R0, 0x2, P5 ;  /* 0x00000000c9697211 */ /* 0x000fe200028f16ff */
[----:B------:R-:W4:Y:S04]  /*33c00*/  LDL.LU R64, [R1+0x4c14] ;  /* 0x004c140001407983 */ /* 0x000f280000300800 */
[----:B------:R1:W-:Y:S04]  /*33c10*/  STL.64 [R1+0x480], R102 ;  /* 0x0004806601007387 */ /* 0x0003e80000100a00 */
[----:B------:R-:W4:Y:S04]  /*33c20*/  LDL.LU R201, [R1+0x1c84] ;  /* 0x001c840001c97983 */ /* 0x000f280000300800 */
[----:B------:R1:W-:Y:S02]  /*33c30*/  STL.64 [R1+0x478], R104 ;  /* 0x0004786801007387 */ /* 0x0003e40000100a00 */
[----:B-1----:R-:W-:-:S04]  /*33c40*/  LEA R102, P6, R200, R234, 0x2 ;  /* 0x000000eac8667211 */ /* 0x002fc800078c10ff */
[----:B------:R-:W-:Y:S02]  /*33c50*/  LEA.HI.X.SX32 R103, R200, R0, 0x2, P6 ;  /* 0x00000000c8677211 */ /* 0x000fe400030f16ff */
[----:B------:R-:W-:-:S04]  /*33c60*/  LEA R104, P5, R188, R234, 0x2 ;  /* 0x000000eabc687211 */ /* 0x000fc800078a10ff */
[----:B------:R-:W-:Y:S01]  /*33c70*/  LEA.HI.X.SX32 R105, R188, R0, 0x2, P5 ;  /* 0x00000000bc697211 */ /* 0x000fe200028f16ff */
[----:B------:R1:W-:Y:S04]  /*33c80*/  STL.64 [R1+0x470], R102 ;  /* 0x0004706601007387 */ /* 0x0003e80000100a00 */
[----:B------:R1:W-:Y:S02]  /*33c90*/  STL.64 [R1+0x468], R104 ;  /* 0x0004686801007387 */ /* 0x0003e40000100a00 */
[CC--:B-1----:R-:W-:Y:S02]  /*33ca0*/  LEA R102, P6, R199.reuse, R234.reuse, 0x2 ;  /* 0x000000eac7667211 */ /* 0x0c2fe400078c10ff */
[----:B------:R-:W-:Y:S02]  /*33cb0*/  LEA R104, P5, R198, R234, 0x2 ;  /* 0x000000eac6687211 */ /* 0x000fe400078a10ff */
[----:B------:R-:W-:-:S02]  /*33cc0*/  LEA.HI.X.SX32 R103, R199, R0, 0x2, P6 ;  /* 0x00000000c7677211 */ /* 0x000fc400030f16ff */
[----:B------:R-:W-:-:S03]  /*33cd0*/  LEA.HI.X.SX32 R105, R198, R0, 0x2, P5 ;  /* 0x00000000c6697211 */ /* 0x000fc600028f16ff */
[----:B------:R1:W-:Y:S04]  /*33ce0*/  STL.64 [R1+0x460], R102 ;  /* 0x0004606601007387 */ /* 0x0003e80000100a00 */
[----:B------:R1:W-:Y:S04]  /*33cf0*/  STL.64 [R1+0x458], R104 ;  /* 0x0004586801007387 */ /* 0x0003e80000100a00 */
[----:B------:R-:W3:Y:S01]  /*33d00*/  LDL.LU R198, [R1+0x1c88] ;  /* 0x001c880001c67983 */ /* 0x000ee20000300800 */
[-C--:B-1----:R-:W-:Y:S02]  /*33d10*/  LEA R102, P6, R197, R234.reuse, 0x2 ;  /* 0x000000eac5667211 */ /* 0x082fe400078c10ff */
[----:B------:R-:W-:-:S02]  /*33d20*/  LEA R104, P5, R196, R234, 0x2 ;  /* 0x000000eac4687211 */ /* 0x000fc400078a10ff */
[-C--:B------:R-:W-:Y:S02]  /*33d30*/  LEA.HI.X.SX32 R103, R197, R0.reuse, 0x2, P6 ;  /* 0x00000000c5677211 */ /* 0x080fe400030f16ff */
[----:B------:R-:W-:-:S03]  /*33d40*/  LEA.HI.X.SX32 R105, R196, R0, 0x2, P5 ;  /* 0x00000000c4697211 */ /* 0x000fc600028f16ff */
[----:B------:R1:W-:Y:S04]  /*33d50*/  STL.64 [R1+0x450], R102 ;  /* 0x0004506601007387 */ /* 0x0003e80000100a00 */
[----:B------:R1:W-:Y:S04]  /*33d60*/  STL.64 [R1+0x448], R104 ;  /* 0x0004486801007387 */ /* 0x0003e80000100a00 */
[----:B------:R-:W4:Y:S01]  /*33d70*/  LDL.LU R196, [R1+0x1c8c] ;  /* 0x001c8c0001c47983 */ /* 0x000f220000300800 */
        /* <DEDUP_REMOVED lines=19> */
[----:B------:R-:W4:Y:S01]  /*33eb0*/  LDL.LU R191, [R1+0x1c94] ;  /* 0x001c940001bf7983 */ /* 0x000f220000300800 */
[----:B------:R-:W-:Y:S02]  /*33ec0*/  IMAD.MOV.U32 R190, RZ, RZ, R186 ;  /* 0x000000ffffbe7224 */ /* 0x000fe400078e00ba */
[----:B------:R-:W-:Y:S01]  /*33ed0*/  IMAD.MOV.U32 R186, RZ, RZ, R184 ;  /* 0x000000ffffba7224 */ /* 0x000fe200078e00b8 */
[----:B------:R-:W-:Y:S01]  /*33ee0*/  MOV R184, R182 ;  /* 0x000000b600b87202 */ /* 0x000fe20000000f00 */
[----:B------:R-:W-:Y:S01]  /*33ef0*/  IMAD.MOV.U32 R182, RZ, RZ, R133 ;  /* 0x000000ffffb67224 */ /* 0x000fe200078e0085 */
[----:B------:R-:W-:Y:S01]  /*33f00*/  MOV R188, R187 ;  /* 0x000000bb00bc7202 */ /* 0x000fe20000000f00 */
[----:B------:R-:W-:-:S02]  /*33f10*/  IMAD.MOV.U32 R187, RZ, RZ, R186 ;  /* 0x000000ffffbb7224 */ /* 0x000fc400078e00ba */
[----:B------:R-:W-:Y:S01]  /*33f20*/  IMAD.MOV.U32 R180, RZ, RZ, R177 ;  /* 0x000000ffffb47224 */ /* 0x000fe200078e00b1 */
[----:B-1----:R-:W-:Y:S01]  /*33f30*/  LEA R102, P6, R190, R234, 0x2 ;  /* 0x000000eabe667211 */ /* 0x002fe200078c10ff */
[----:B------:R-:W-:Y:S01]  /*33f40*/  IMAD.MOV.U32 R186, RZ, RZ, R185 ;  /* 0x000000ffffba7224 */ /* 0x000fe200078e00b9 */
[----:B------:R-:W-:Y:S01]  /*33f50*/  MOV R185, R184 ;  /* 0x000000b800b97202 */ /* 0x000fe20000000f00 */
[----:B------:R-:W-:Y:S01]  /*33f60*/  IMAD.MOV.U32 R184, RZ, RZ, R183 ;  /* 0x000000ffffb87224 */ /* 0x000fe200078e00b7 */
[----:B------:R-:W4:Y:S01]  /*33f70*/  LDC R133, c[0x0][0x240] ;  /* 0x00009000ff857b82 */ /* 0x000f220000000800 */
[----:B------:R-:W-:Y:S01]  /*33f80*/  IMAD.MOV.U32 R183, RZ, RZ, R182 ;  /* 0x000000ffffb77224 */ /* 0x000fe200078e00b6 */
[----:B------:R-:W-:Y:S01]  /*33f90*/  MOV R182, R181 ;  /* 0x000000b500b67202 */ /* 0x000fe20000000f00 */
[----:B------:R-:W-:Y:S01]  /*33fa0*/  IMAD.MOV.U32 R181, RZ, RZ, R135 ;  /* 0x000000ffffb57224 */ /* 0x000fe200078e0087 */
[----:B------:R-:W-:-:S04]  /*33fb0*/  MOV R177, R173 ;  /* 0x000000ad00b17202 */ /* 0x000fc80000000f00 */
[----:B------:R-:W1:Y:S01]  /*33fc0*/  LDC R135, c[0x0][0x240] ;  /* 0x00009000ff877b82 */ /* 0x000e620000000800 */
[----:B------:R-:W-:-:S07]  /*33fd0*/  MOV R173, R129 ;  /* 0x0000008100ad7202 */ /* 0x000fce0000000f00 */
[----:B------:R-:W3:Y:S01]  /*33fe0*/  LDC R129, c[0x0][0x240] ;  /* 0x00009000ff817b82 */ /* 0x000ee20000000800 */
        /* <DEDUP_REMOVED lines=18> */
[----:B------:R-:W-:Y:S02]  /*34110*/  IMAD.MOV.U32 R197, RZ, RZ, R190 ;  /* 0x000000ffffc57224 */ /* 0x000fe400078e00be */
[----:B------:R-:W-:Y:S01]  /*34120*/  IMAD.MOV.U32 R184, RZ, RZ, R183 ;  /* 0x000000ffffb87224 */ /* 0x000fe200078e00b7 */
[----:B------:R-:W-:Y:S01]  /*34130*/  MOV R183, R182 ;  /* 0x000000b600b77202 */ /* 0x000fe20000000f00 */
[----:B------:R-:W-:Y:S01]  /*34140*/  IMAD.MOV.U32 R190, RZ, RZ, R188 ;  /* 0x000000ffffbe7224 */ /* 0x000fe200078e00bc */
[C---:B------:R-:W-:Y:S01]  /*34150*/  LEA R104, P5, R96.reuse, R234, 0x2 ;  /* 0x000000ea60687211 */ /* 0x040fe200078a10ff */
[----:B------:R-:W-:Y:S01]  /*34160*/  IMAD.MOV.U32 R177, RZ, RZ, R137 ;  /* 0x000000ffffb17224 */ /* 0x000fe200078e0089 */
[----:B------:R-:W-:Y:S01]  /*34170*/  MOV R188, R186 ;  /* 0x000000ba00bc7202 */ /* 0x000fe20000000f00 */
[----:B------:R-:W-:Y:S01]  /*34180*/  IMAD.MOV.U32 R182, RZ, RZ, R181 ;  /* 0x000000ffffb67224 */ /* 0x000fe200078e00b5 */
[----:B------:R1:W-:Y:S01]  /*34190*/  STL.64 [R1+0x410], R102 ;  /* 0x0004106601007387 */ /* 0x0003e20000100a00 */
[----:B------:R-:W-:Y:S01]  /*341a0*/  IMAD.MOV.U32 R181, RZ, RZ, R180 ;  /* 0x000000ffffb57224 */ /* 0x000fe200078e00b4 */
[----:B------:R-:W-:Y:S01]  /*341b0*/  MOV R180, R179 ;  /* 0x000000b300b47202 */ /* 0x000fe20000000f00 */
[----:B------:R-:W-:Y:S01]  /*341c0*/  IMAD.MOV.U32 R179, RZ, RZ, R177 ;  /* 0x000000ffffb37224 */ /* 0x000fe200078e00b1 */
[----:B------:R-:W-:Y:S01]  /*341d0*/  LEA.HI.X.SX32 R105, R96, R0, 0x2, P5 ;  /* 0x0000000060697211 */ /* 0x000fe200028f16ff */
[----:B------:R-:W-:Y:S01]  /*341e0*/  IMAD.MOV.U32 R186, RZ, RZ, R184 ;  /* 0x000000ffffba7224 */ /* 0x000fe200078e00b8 */
[----:B------:R-:W4:Y:S01]  /*341f0*/  LDC R137, c[0x0][0x240] ;  /* 0x00009000ff897b82 */ /* 0x000f220000000800 */
[----:B------:R-:W-:Y:S01]  /*34200*/  IMAD.MOV.U32 R177, RZ, RZ, R175 ;  /* 0x000000ffffb17224 */ /* 0x000fe200078e00af */
[----:B------:R-:W-:Y:S01]  /*34210*/  MOV R175, R147 ;  /* 0x0000009300af7202 */ /* 0x000fe20000000f00 */
[----:B------:R-:W-:Y:S01]  /*34220*/  IMAD.MOV.U32 R184, RZ, RZ, R182 ;  /* 0x000000ffffb87224 */ /* 0x000fe200078e00b6 */
[----:B-1----:R-:W-:-:S02]  /*34230*/  LEA R102, P6, R97, R234, 0x2 ;  /* 0x000000ea61667211 */ /* 0x002fc400078c10ff */
[----:B------:R-:W-:Y:S02]  /*34240*/  MOV R182, R180 ;  /* 0x000000b400b67202 */ /* 0x000fe40000000f00 */
[----:B------:R-:W-:Y:S01]  /*34250*/  LEA.HI.X.SX32 R103, R97, R0, 0x2, P6 ;  /* 0x0000000061677211 */ /* 0x000fe200030f16ff */
[----:B------:R1:W-:Y:S01]  /*34260*/  STL.64 [R1+0x408], R104 ;  /* 0x0004086801007387 */ /* 0x0003e20000100a00 */
[----:B------:R-:W-:Y:S02]  /*34270*/  IMAD.MOV.U32 R180, RZ, RZ, R177 ;  /* 0x000000ffffb47224 */ /* 0x000fe400078e00b1 */
[----:B------:R-:W-:Y:S01]  /*34280*/  IMAD.MOV.U32 R177, RZ, RZ, R173 ;  /* 0x000000ffffb17224 */ /* 0x000fe200078e00ad */
[----:B------:R4:W-:Y:S01]  /*34290*/  STL.64 [R1+0x400], R102 ;  /* 0x0004006601007387 */ /* 0x0009e20000100a00 */
[----:B--2---:R-:W-:Y:S01]  /*342a0*/  MOV R173, R141 ;  /* 0x0000008d00ad7202 */ /* 0x004fe20000000f00 */
[----:B---3--:R-:W-:Y:S01]  /*342b0*/  IMAD R129, R198, R129, RZ ;  /* 0x00000081c6817224 */ /* 0x008fe200078e02ff */
[-C--:B-1----:R-:W-:Y:S01]  /*342c0*/  LEA R104, P5, R98, R234.reuse, 0x2 ;  /* 0x000000ea62687211 */ /* 0x082fe200078a10ff */
[----:B----4-:R-:W-:Y:S01]  /*342d0*/  IMAD R133, R194, R133, RZ ;  /* 0x00000085c2857224 */ /* 0x010fe200078e02ff */
[----:B------:R-:W-:Y:S01]  /*342e0*/  LEA R102, P6, R100, R234, 0x2 ;  /* 0x000000ea64667211 */ /* 0x000fe200078c10ff */
[----:B------:R-:W-:Y:S01]  /*342f0*/  IMAD R135, R191, R135, RZ ;  /* 0x00000087bf877224 */ /* 0x000fe200078e02ff */
[----:B------:R-:W-:Y:S01]  /*34300*/  MOV R191, R189 ;  /* 0x000000bd00bf7202 */ /* 0x000fe20000000f00 */
[----:B------:R-:W-:Y:S01]  /*34310*/  IMAD.MOV.U32 R189, RZ, RZ, R187 ;  /* 0x000000ffffbd7224 */ /* 0x000fe200078e00bb */
[----:B------:R-:W1:Y:S01]  /*34320*/  LDC R141, c[0x0][0x240] ;  /* 0x00009000ff8d7b82 */ /* 0x000e620000000800 */
        /* <DEDUP_REMOVED lines=20> */
[----:B------:R-:W-:Y:S01]  /*34470*/  LEA.HI.X.SX32 R105, R98, R0, 0x2, P5 ;  /* 0x0000000062697211 */ /* 0x000fe200028f16ff */
[----:B------:R-:W-:Y:S02]  /*34480*/  IMAD.MOV.U32 R171, RZ, RZ, R65 ;  /* 0x000000ffffab7224 */ /* 0x000fe400078e0041 */
[----:B------:R-:W-:Y:S01]  /*34490*/  IMAD.MOV.U32 R181, RZ, RZ, R180 ;  /* 0x000000ffffb57224 */ /* 0x000fe200078e00b4 */
[----:B------:R-:W-:Y:S01]  /*344a0*/  LEA R98, P5, R108, R234, 0x2 ;  /* 0x000000ea6c627211 */ /* 0x000fe200078a10ff */
[----:B------:R-:W-:Y:S01]  /*344b0*/  IMAD.MOV.U32 R180, RZ, RZ, R179 ;  /* 0x000000ffffb47224 */ /* 0x000fe200078e00b3 */
[----:B------:R-:W-:Y:S01]  /*344c0*/  MOV R179, R177 ;  /* 0x000000b100b37202 */ /* 0x000fe20000000f00 */
        /* <DEDUP_REMOVED lines=16> */
[----:B------:R-:W-:Y:S01]  /*345d0*/  STL.64 [R1+0x3f8], R104 ;  /* 0x0003f86801007387 */ /* 0x000fe20000100a00 */
[----:B------:R-:W-:Y:S01]  /*345e0*/  IMAD.MOV.U32 R167, RZ, RZ, R149 ;  /* 0x000000ffffa77224 */ /* 0x000fe200078e0095 */
[----:B------:R-:W-:Y:S01]  /*345f0*/  MOV R149, R62 ;  /* 0x0000003e00957202 */ /* 0x000fe20000000f00 */
[----:B------:R-:W-:Y:S01]  /*34600*/  IMAD.MOV.U32 R184, RZ, RZ, R182 ;  /* 0x000000ffffb87224 */ /* 0x000fe200078e00b6 */
[----:B------:R-:W2:Y:S01]  /*34610*/  LDL.LU R65, [R1+0x4c10] ;  /* 0x004c100001417983 */ /* 0x000ea20000300800 */
[----:B------:R-:W-:Y:S01]  /*34620*/  IMAD.MOV.U32 R183, RZ, RZ, R181 ;  /* 0x000000ffffb77224 */ /* 0x000fe200078e00b5 */
[----:B------:R-:W-:Y:S01]  /*34630*/  MOV R182, R180 ;  /* 0x000000b400b67202 */ /* 0x000fe20000000f00 */
[----:B------:R-:W-:Y:S01]  /*34640*/  IMAD.MOV.U32 R189, RZ, RZ, R188 ;  /* 0x000000ffffbd7224 */ /* 0x000fe200078e00bc */
[----:B------:R-:W-:Y:S01]  /*34650*/  STL.64 [R1+0x3f0], R102 ;  /* 0x0003f06601007387 */ /* 0x000fe20000100a00 */
[----:B------:R-:W-:-:S02]  /*34660*/  IMAD.MOV.U32 R181, RZ, RZ, R179 ;  /* 0x000000ffffb57224 */ /* 0x000fc400078e00b3 */
[----:B------:R-:W-:Y:S01]  /*34670*/  IMAD.MOV.U32 R188, RZ, RZ, R187 ;  /* 0x000000ffffbc7224 */ /* 0x000fe200078e00bb */
[----:B------:R-:W-:Y:S01]  /*34680*/  MOV R187, R186 ;  /* 0x000000ba00bb7202 */ /* 0x000fe20000000f00 */
[----:B------:R-:W-:Y:S01]  /*34690*/  IMAD.MOV.U32 R179, RZ, RZ, R177 ;  /* 0x000000ffffb37224 */ /* 0x000fe200078e00b1 */
[----:B------:R-:W3:Y:S01]  /*346a0*/  LDL.LU R62, [R1+0x4c0c] ;  /* 0x004c0c00013e7983 */ /* 0x000ee20000300800 */
        /* <DEDUP_REMOVED lines=9> */
[----:B------:R-:W-:Y:S01]  /*34740*/  IMAD.MOV.U32 R167, RZ, RZ, R63 ;  /* 0x000000ffffa77224 */ /* 0x000fe200078e003f */
[----:B------:R-:W-:Y:S01]  /*34750*/  LEA.HI.X.SX32 R97, R110, R0, 0x2, P6 ;  /* 0x000000006e617211 */ /* 0x000fe200030f16ff */
[----:B------:R-:W-:Y:S01]  /*34760*/  IMAD.MOV.U32 R183, RZ, RZ, R182 ;  /* 0x000000ffffb77224 */ /* 0x000fe200078e00b6 */
[----:B------:R-:W3:Y:S01]  /*34770*/  LDL.LU R63, [R1+0x4c08] ;  /* 0x004c0800013f7983 */ /* 0x000ee20000300800 */
[----:B------:R-:W-:Y:S01]  /*34780*/  IMAD.MOV.U32 R182, RZ, RZ, R181 ;  /* 0x000000ffffb67224 */ /* 0x000fe200078e00b5 */
[----:B----4-:R-:W-:-:S02]  /*34790*/  LEA R98, P5, R114, R234, 0x2 ;  /* 0x000000ea72627211 */ /* 0x010fc400078a10ff */
[----:B------:R-:W-:Y:S01]  /*347a0*/  MOV R181, R177 ;  /* 0x000000b100b57202 */ /* 0x000fe20000000f00 */
[----:B------:R-:W-:Y:S01]  /*347b0*/  IMAD.MOV.U32 R177, RZ, RZ, R175 ;  /* 0x000000ffffb17224 */ /* 0x000fe200078e00af */
[----:B------:R-:W-:Y:S01]  /*347c0*/  LEA.HI.X.SX32 R99, R114, R0, 0x2, P5 ;  /* 0x0000000072637211 */ /* 0x000fe200028f16ff */
[----:B------:R-:W-:Y:S01]  /*347d0*/  IMAD.MOV.U32 R175, RZ, RZ, R173 ;  /* 0x000000ffffaf7224 */ /* 0x000fe200078e00ad */
[----:B------:R-:W-:Y:S01]  /*347e0*/  MOV R173, R167 ;  /* 0x000000a700ad7202 */ /* 0x000fe20000000f00 */
[----:B------:R4:W-:Y:S01]  /*347f0*/  STL.64 [R1+0x3e0], R96 ;  /* 0x0003e06001007387 */ /* 0x0009e20000100a00 */
[----:B------:R-:W-:-:S03]  /*34800*/  IMAD.MOV.U32 R167, RZ, RZ, R60 ;  /* 0x000000ffffa77224 */ /* 0x000fc600078e003c */
[----:B------:R-:W3:Y:S04]  /*34810*/  LDL.LU R60, [R1+0x4c04] ;  /* 0x004c0400013c7983 */ /* 0x000ee80000300800 */
[----:B------:R1:W-:Y:S04]  /*34820*/  STL.64 [R1+0x3d8], R98 ;  /* 0x0003d86201007387 */ /* 0x0003e80000100a00 */
[----:B------:R-:W2:Y:S01]  /*34830*/  LDL.LU R193, [R1+0x1c98] ;  /* 0x001c980001c17983 */ /* 0x000ea20000300800 */
        /* <DEDUP_REMOVED lines=24> */
[----:B------:R-:W-:Y:S01]  /*349c0*/  IMAD.MOV.U32 R175, RZ, RZ, R173 ;  /* 0x000000ffffaf7224 */ /* 0x000fe200078e00ad */
[----:B----4-:R-:W-:Y:S01]  /*349d0*/  LEA R96, P6, R116, R234, 0x2 ;  /* 0x000000ea74607211 */ /* 0x010fe200078c10ff */
        /* <DEDUP_REMOVED lines=8> */
[----:B------:R-:W-:Y:S01]  /*34a60*/  MOV R188, R186 ;  /* 0x000000ba00bc7202 */ /* 0x000fe20000000f00 */
[----:B------:R-:W-:Y:S01]  /*34a70*/  IMAD.MOV.U32 R181, RZ, RZ, R177 ;  /* 0x000000ffffb57224 */ /* 0x000fe200078e00b1 */
[-C--:B------:R-:W-:Y:S01]  /*34a80*/  LEA.HI.X.SX32 R97, R116, R0.reuse, 0x2, P6 ;  /* 0x0000000074617211 */ /* 0x080fe200030f16ff */
[----:B------:R-:W-:Y:S01]  /*34a90*/  IMAD.MOV.U32 R177, RZ, RZ, R175 ;  /* 0x000000ffffb17224 */ /* 0x000fe200078e00af */
[----:B------:R-:W-:Y:S01]  /*34aa0*/  MOV R175, R173 ;  /* 0x000000ad00af7202 */ /* 0x000fe20000000f00 */
[----:B------:R-:W-:Y:S01]  /*34ab0*/  IMAD.MOV.U32 R173, RZ, RZ, R167 ;  /* 0x000000ffffad7224 */ /* 0x000fe200078e00a7 */
[----:B------:R-:W-:Y:S01]  /*34ac0*/  LEA.HI.X.SX32 R99, R118, R0, 0x2, P5 ;  /* 0x0000000076637211 */ /* 0x000fe200028f16ff */
[----:B------:R-:W-:Y:S01]  /*34ad0*/  IMAD.MOV.U32 R186, RZ, RZ, R184 ;  /* 0x000000ffffba7224 */ /* 0x000fe200078e00b8 */
[----:B------:R-:W4:Y:S01]  /*34ae0*/  LDL.LU R61, [R1+0x4c00] ;  /* 0x004c0000013d7983 */ /* 0x000f220000300800 */
[----:B------:R-:W-:-:S02]  /*34af0*/  IMAD.MOV.U32 R167, RZ, RZ, R58 ;  /* 0x000000ffffa77224 */ /* 0x000fc400078e003a */
[----:B------:R-:W-:Y:S01]  /*34b00*/  IMAD.MOV.U32 R184, RZ, RZ, R182 ;  /* 0x000000ffffb87224 */ /* 0x000fe200078e00b6 */
[----:B------:R1:W-:Y:S01]  /*34b10*/  STL.64 [R1+0x3d0], R96 ;  /* 0x0003d06001007387 */ /* 0x0003e20000100a00 */
[----:B------:R-:W-:Y:S01]  /*34b20*/  MOV R182, R177 ;  /* 0x000000b100b67202 */ /* 0x000fe20000000f00 */
[----:B------:R-:W-:Y:S02]  /*34b30*/  IMAD.MOV.U32 R177, RZ, RZ, R173 ;  /* 0x000000ffffb17224 */ /* 0x000fe400078e00ad */
[----:B------:R-:W4:Y:S01]  /*34b40*/  LDL.LU R58, [R1+0x4bfc] ;  /* 0x004bfc00013a7983 */ /* 0x000f220000300800 */
[----:B------:R-:W-:Y:S01]  /*34b50*/  MOV R173, R167 ;  /* 0x000000a700ad7202 */ /* 0x000fe20000000f00 */
[----:B------:R-:W-:Y:S02]  /*34b60*/  IMAD.MOV.U32 R167, RZ, RZ, R59 ;  /* 0x000000ffffa77224 */ /* 0x000fe400078e003b */
[----:B------:R1:W-:Y:S02]  /*34b70*/  STL.64 [R1+0x3c8], R98 ;  /* 0x0003c86201007387 */ /* 0x0003e40000100a00 */
[----:B-1----:R-:W-:-:S02]  /*34b80*/  LEA R96, P6, R120, R234, 0x2 ;  /* 0x000000ea78607211 */ /* 0x002fc400078c10ff */
[----:B------:R-:W4:Y:S02]  /*34b90*/  LDL.LU R59, [R1+0x4bf8] ;  /* 0x004bf800013b7983 */ /* 0x000f240000300800 */
[----:B------:R-:W-:Y:S02]  /*34ba0*/  LEA.HI.X.SX32 R97, R120, R0, 0x2, P6 ;  /* 0x0000000078617211 */ /* 0x000fe400030f16ff */
[----:B------:R-:W-:-:S03]  /*34bb0*/  LEA R98, P5, R128, R234, 0x2 ;  /* 0x000000ea80627211 */ /* 0x000fc600078a10ff */
[----:B------:R1:W-:Y:S01]  /*34bc0*/  STL.64 [R1+0x3c0], R96 ;  /* 0x0003c06001007387 */ /* 0x0003e20000100a00 */
[----:B------:R-:W-:Y:S01]  /*34bd0*/  LEA.HI.X.SX32 R99, R128, R0, 0x2, P5 ;  /* 0x0000000080637211 */ /* 0x000fe200028f16ff */
[----:B------:R-:W-:Y:S02]  /*34be0*/  IMAD R131, R196, R131, RZ ;  /* 0x00000083c4837224 */ /* 0x000fe400078e02ff */
[----:B--2---:R-:W-:Y:S02]  /*34bf0*/  IMAD R137, R193, R137, RZ ;  /* 0x00000089c1897224 */ /* 0x004fe400078e02ff */
        /* <DEDUP_REMOVED lines=14> */
[----:B------:R-:W-:Y:S02]  /*34ce0*/  IMAD.MOV.U32 R187, RZ, RZ, R186 ;  /* 0x000000ffffbb7224 */ /* 0x000fe400078e00ba */
[----:B------:R-:W-:Y:S01]  /*34cf0*/  IMAD.MOV.U32 R186, RZ, RZ, R185 ;  /* 0x000000ffffba7224 */ /* 0x000fe200078e00b9 */
[----:B------:R-:W-:Y:S01]  /*34d00*/  MOV R185, R184 ;  /* 0x000000b800b97202 */ /* 0x000fe20000000f00 */
[----:B------:R-:W-:-:S02]  /*34d10*/  IMAD.MOV.U32 R175, RZ, RZ, R145 ;  /* 0x000000ffffaf7224 */ /* 0x000fc400078e0091 */
[----:B------:R-:W-:Y:S02]  /*34d20*/  IMAD.MOV.U32 R184, RZ, RZ, R183 ;  /* 0x000000ffffb87224 */ /* 0x000fe400078e00b7 */
[----:B------:R-:W-:Y:S01]  /*34d30*/  IMAD.MOV.U32 R147, RZ, RZ, R139 ;  /* 0x000000ffff937224 */ /* 0x000fe200078e008b */
[----:B-1----:R-:W-:Y:S01]  /*34d40*/  LEA R96, P6, R130, R234, 0x2 ;  /* 0x000000ea82607211 */ /* 0x002fe200078c10ff */
[----:B------:R-:W-:Y:S01]  /*34d50*/  IMAD.MOV.U32 R183, RZ, RZ, R182 ;  /* 0x000000ffffb77224 */ /* 0x000fe200078e00b6 */
[----:B------:R-:W-:Y:S01]  /*34d60*/  MOV R182, R181 ;  /* 0x000000b500b67202 */ /* 0x000fe20000000f00 */
[----:B------:R-:W-:Y:S01]  /*34d70*/  IMAD.MOV.U32 R181, RZ, RZ, R177 ;  /* 0x000000ffffb57224 */ /* 0x000fe200078e00b1 */
[----:B------:R-:W1:Y:S01]  /*34d80*/  LDC R139, c[0x0][0x240] ;  /* 0x00009000ff8b7b82 */ /* 0x000e620000000800 */
[----:B------:R-:W-:Y:S01]  /*34d90*/  IMAD.MOV.U32 R177, RZ, RZ, R175 ;  /* 0x000000ffffb17224 */ /* 0x000fe200078e00af */
[----:B------:R-:W-:Y:S01]  /*34da0*/  MOV R175, R167 ;  /* 0x000000a700af7202 */ /* 0x000fe20000000f00 */
[----:B------:R-:W-:-:S02]  /*34db0*/  IMAD.MOV.U32 R167, RZ, RZ, R163 ;  /* 0x000000ffffa77224 */ /* 0x000fc400078e00a3 */
[----:B------:R-:W2:Y:S01]  /*34dc0*/  LDL.LU R163, [R1+0x1cbc] ;  /* 0x001cbc0001a37983 */ /* 0x000ea20000300800 */
[----:B------:R-:W-:Y:S02]  /*34dd0*/  IMAD.MOV.U32 R204, RZ, RZ, R193 ;  /* 0x000000ffffcc7224 */ /* 0x000fe400078e00c1 */
[----:B------:R-:W-:Y:S01]  /*34de0*/  IMAD R127, R201, R127, RZ ;  /* 0x0000007fc97f7224 */ /* 0x000fe200078e02ff */
[----:B------:R3:W-:Y:S01]  /*34df0*/  STL.64 [R1+0x3b8], R98 ;  /* 0x0003b86201007387 */ /* 0x0007e20000100a00 */
[----:B------:R-:W-:Y:S01]  /*34e00*/  IMAD.MOV.U32 R149, RZ, RZ, R143 ;  /* 0x000000ffff957224 */ /* 0x000fe200078e008f */
[----:B------:R-:W-:Y:S01]  /*34e10*/  MOV R193, R192 ;  /* 0x000000c000c17202 */ /* 0x000fe20000000f00 */
[----:B------:R-:W4:Y:S01]  /*34e20*/  LDC R145, c[0x0][0x240] ;  /* 0x00009000ff917b82 */ /* 0x000f220000000800 */
[----:B------:R-:W1:Y:S01]  /*34e30*/  LDL.LU R196, [R1+0x1c9c] ;  /* 0x001c9c0001c47983 */ /* 0x000e620000300800 */
[----:B------:R-:W-:Y:S02]  /*34e40*/  IMAD.MOV.U32 R192, RZ, RZ, R191 ;  /* 0x000000ffffc07224 */ /* 0x000fe400078e00bf */
[----:B------:R-:W-:Y:S01]  /*34e50*/  IMAD.MOV.U32 R191, RZ, RZ, R190 ;  /* 0x000000ffffbf7224 */ /* 0x000fe200078e00be */
[----:B------:R-:W-:Y:S01]  /*34e60*/  MOV R190, R189 ;  /* 0x000000bd00be7202 */ /* 0x000fe20000000f00 */
[----:B------:R-:W-:-:S02]  /*34e70*/  IMAD.MOV.U32 R189, RZ, RZ, R188 ;  /* 0x000000ffffbd7224 */ /* 0x000fc400078e00bc */
[----:B------:R-:W-:Y:S01]  /*34e80*/  IMAD.MOV.U32 R188, RZ, RZ, R187 ;  /* 0x000000ffffbc7224 */ /* 0x000fe200078e00bb */
[----:B------:R-:W-:Y:S01]  /*34e90*/  MOV R187, R186 ;  /* 0x000000ba00bb7202 */ /* 0x000fe20000000f00 */
[----:B------:R-:W-:Y:S01]  /*34ea0*/  IMAD.MOV.U32 R186, RZ, RZ, R185 ;  /* 0x000000ffffba7224 */ /* 0x000fe200078e00b9 */
        /* <DEDUP_REMOVED lines=9> */
[----:B------:R-:W3:Y:S01]  /*34f40*/  LDC R143, c[0x0][0x240] ;  /* 0x00009000ff8f7b82 */ /* 0x000ee20000000800 */
[----:B--2---:R-:W-:Y:S01]  /*34f50*/  IMAD.MOV.U32 R167, RZ, RZ, R163 ;  /* 0x000000ffffa77224 */ /* 0x004fe200078e00a3 */
[----:B------:R-:W-:Y:S01]  /*34f60*/  MOV R163, R159 ;  /* 0x0000009f00a37202 */ /* 0x000fe20000000f00 */
[----:B------:R-:W-:-:S02]  /*34f70*/  IMAD.MOV.U32 R159, RZ, RZ, R56 ;  /* 0x000000ffff9f7224 */ /* 0x000fc400078e0038 */
[----:B------:R-:W2:Y:S01]  /*34f80*/  LDL.LU R56, [R1+0x4bf4] ;  /* 0x004bf40001387983 */ /* 0x000ea20000300800 */
[----:B-1----:R-:W-:Y:S02]  /*34f90*/  IMAD R139, R196, R139, RZ ;  /* 0x0000008bc48b7224 */ /* 0x002fe400078e02ff */
        /* <DEDUP_REMOVED lines=10> */
[----:B------:R-:W-:Y:S01]  /*35040*/  IMAD.MOV.U32 R193, RZ, RZ, R192 ;  /* 0x000000ffffc17224 */ /* 0x000fe200078e00c0 */
[----:B------:R-:W-:Y:S01]  /*35050*/  MOV R192, R191 ;  /* 0x000000bf00c07202 */ /* 0x000fe20000000f00 */
[----:B------:R-:W-:Y:S02]  /*35060*/  IMAD.MOV.U32 R186, RZ, RZ, R185 ;  /* 0x000000ffffba7224 */ /* 0x000fe400078e00b9 */
        /* <DEDUP_REMOVED lines=20> */
[----:B------:R-:W2:Y:S01]  /*351b0*/  LDL.LU R57, [R1+0x4bf0] ;  /* 0x004bf00001397983 */ /* 0x000ea20000300800 */
[----:B------:R-:W-:Y:S01]  /*351c0*/  IMAD.MOV.U32 R191, RZ, RZ, R190 ;  /* 0x000000ffffbf7224 */ /* 0x000fe200078e00be */
[----:B------:R-:W-:Y:S01]  /*351d0*/  MOV R190, R189 ;  /* 0x000000bd00be7202 */ /* 0x000fe20000000f00 */
[----:B------:R-:W-:Y:S01]  /*351e0*/  IMAD.MOV.U32 R184, RZ, RZ, R183 ;  /* 0x000000ffffb87224 */ /* 0x000fe200078e00b7 */
[----:B------:R-:W-:Y:S01]  /*351f0*/  MOV R183, R182 ;  /* 0x000000b600b77202 */ /* 0x000fe20000000f00 */
[----:B------:R-:W-:Y:S01]  /*35200*/  IMAD.MOV.U32 R189, RZ, RZ, R188 ;  /* 0x000000ffffbd7224 */ /* 0x000fe200078e00bc */
[----:B------:R1:W-:Y:S01]  /*35210*/  STL.64 [R1+0x3a8], R98 ;  /* 0x0003a86201007387 */ /* 0x0003e20000100a00 */
[----:B------:R-:W-:-:S02]  /*35220*/  IMAD.MOV.U32 R182, RZ, RZ, R181 ;  /* 0x000000ffffb67224 */ /* 0x000fc400078e00b5 */
[----:B------:R-:W-:Y:S01]  /*35230*/  IMAD.MOV.U32 R188, RZ, RZ, R187 ;  /* 0x000000ffffbc7224 */ /* 0x000fe200078e00bb */
[----:B------:R-:W-:Y:S01]  /*35240*/  MOV R187, R186 ;  /* 0x000000ba00bb7202 */ /* 0x000fe20000000f00 */
[----:B------:R-:W-:Y:S01]  /*35250*/  IMAD.MOV.U32 R181, RZ, RZ, R163 ;  /* 0x000000ffffb57224 */ /* 0x000fe200078e00a3 */
[----:B------:R-:W-:Y:S01]  /*35260*/  MOV R163, R155 ;  /* 0x0000009b00a37202 */ /* 0x000fe20000000f00 */
[----:B------:R-:W-:Y:S01]  /*35270*/  IMAD.MOV.U32 R186, RZ, RZ, R185 ;  /* 0x000000ffffba7224 */ /* 0x000fe200078e00b9 */
[----:B------:R-:W4:Y:S01]  /*35280*/  LDL.LU R201, [R1+0x1ca0] ;  /* 0x001ca00001c97983 */ /* 0x000f220000300800 */
[----:B------:R-:W-:Y:S01]  /*35290*/  IMAD.MOV.U32 R155, RZ, RZ, R54 ;  /* 0x000000ffff9b7224 */ /* 0x000fe200078e0036 */
[C---:B-1----:R-:W-:Y:S01]  /*352a0*/  LEA R98, P5, R198.reuse, R234, 0x2 ;  /* 0x000000eac6627211 */ /* 0x042fe200078a10ff */
[----:B------:R-:W-:Y:S01]  /*352b0*/  IMAD.MOV.U32 R185, RZ, RZ, R184 ;  /* 0x000000ffffb97224 */ /* 0x000fe200078e00b8 */
[----:B------:R-:W-:Y:S01]  /*352c0*/  MOV R184, R183 ;  /* 0x000000b700b87202 */ /* 0x000fe20000000f00 */
[----:B------:R-:W-:Y:S01]  /*352d0*/  IMAD.MOV.U32 R183, RZ, RZ, R182 ;  /* 0x000000ffffb77224 */ /* 0x000fe200078e00b6 */
[----:B------:R-:W-:Y:S01]  /*352e0*/  LEA.HI.X.SX32 R99, R198, R0, 0x2, P5 ;  /* 0x00000000c6637211 */ /* 0x000fe200028f16ff */
[----:B------:R-:W-:Y:S01]  /*352f0*/  IMAD.MOV.U32 R182, RZ, RZ, R181 ;  /* 0x000000ffffb67224 */ /* 0x000fe200078e00b5 */
[----:B------:R-:W2:Y:S01]  /*35300*/  LDL.LU R54, [R1+0x4bec] ;  /* 0x004bec0001367983 */ /* 0x000ea20000300800 */
[----:B------:R-:W-:Y:S01]  /*35310*/  MOV R181, R163 ;  /* 0x000000a300b57202 */ /* 0x000fe20000000f00 */
[----:B------:R-:W-:-:S02]  /*35320*/  IMAD.MOV.U32 R163, RZ, RZ, R155 ;  /* 0x000000ffffa37224 */ /* 0x000fc400078e009b */
[----:B------:R1:W-:Y:S04]  /*35330*/  STL.64 [R1+0x3a0], R96 ;  /* 0x0003a06001007387 */ /* 0x0003e80000100a00 */
[----:B------:R-:W2:Y:S04]  /*35340*/  LDL.LU R155, [R1+0x1cf0] ;  /* 0x001cf000019b7983 */ /* 0x000ea80000300800 */
[----:B------:R3:W-:Y:S04]  /*35350*/  STL.64 [R1+0x398], R98 ;  /* 0x0003986201007387 */ /* 0x0007e80000100a00 */
[----:B------:R-:W2:Y:S01]  /*35360*/  LDL.LU R198, [R1+0x1ca4] ;  /* 0x001ca40001c67983 */ /* 0x000ea20000300800 */
[----:B-1----:R-:W-:-:S04]  /*35370*/  LEA R96, P6, R199, R234, 0x2 ;  /* 0x000000eac7607211 */ /* 0x002fc800078c10ff */
[----:B------:R-:W-:Y:S02]  /*35380*/  LEA.HI.X.SX32 R97, R199, R0, 0x2, P6 ;  /* 0x00000000c7617211 */ /* 0x000fe400030f16ff */
[----:B---3--:R-:W-:-:S04]  /*35390*/  LEA R98, P5, R194, R234, 0x2 ;  /* 0x000000eac2627211 */ /* 0x008fc800078a10ff */
[----:B------:R-:W-:Y:S01]  /*353a0*/  LEA.HI.X.SX32 R99, R194, R0, 0x2, P5 ;  /* 0x00000000c2637211 */ /* 0x000fe200028f16ff */
[----:B----4-:R-:W-:Y:S02]  /*353b0*/  IMAD R141, R201, R141, RZ ;  /* 0x0000008dc98d7224 */ /* 0x010fe400078e02ff */
[----:B--2---:R-:W-:Y:S02]  /*353c0*/  IMAD R143, R198, R143, RZ ;  /* 0x0000008fc68f7224 */ /* 0x004fe400078e02ff */
        /* <DEDUP_REMOVED lines=20> */
[----:B------:R-:W2:Y:S01]  /*35510*/  LDL.LU R161, [R1+0x1ccc] ;  /* 0x001ccc0001a17983 */ /* 0x000ea20000300800 */
[----:B------:R-:W-:Y:S02]  /*35520*/  IMAD.MOV.U32 R189, RZ, RZ, R188 ;  /* 0x000000ffffbd7224 */ /* 0x000fe400078e00bc */
[----:B------:R-:W-:Y:S01]  /*35530*/  IMAD.MOV.U32 R188, RZ, RZ, R187 ;  /* 0x000000ffffbc7224 */ /* 0x000fe200078e00bb */
[----:B------:R1:W-:Y:S01]  /*35540*/  STL.64 [R1+0x390], R96 ;  /* 0x0003906001007387 */ /* 0x0003e20000100a00 */
[----:B------:R-:W-:Y:S01]  /*35550*/  MOV R187, R186 ;  /* 0x000000ba00bb7202 */ /* 0x000fe20000000f00 */
[----:B------:R-:W-:Y:S01]  /*35560*/  IMAD.MOV.U32 R186, RZ, RZ, R185 ;  /* 0x000000ffffba7224 */ /* 0x000fe200078e00b9 */
[----:B------:R-:W-:Y:S01]  /*35570*/  MOV R194, R192 ;  /* 0x000000c000c27202 */ /* 0x000fe20000000f00 */
[----:B------:R-:W-:-:S02]  /*35580*/  IMAD.MOV.U32 R201, RZ, RZ, R193 ;  /* 0x000000ffffc97224 */ /* 0x000fc400078e00c1 */
        /* <DEDUP_REMOVED lines=23> */
[----:B------:R-:W-:-:S02]  /*35700*/  IMAD.MOV.U32 R209, RZ, RZ, R194 ;  /* 0x000000ffffd17224 */ /* 0x000fc400078e00c2 */
[----:B------:R-:W-:Y:S02]  /*35710*/  IMAD.MOV.U32 R184, RZ, RZ, R182 ;  /* 0x000000ffffb87224 */ /* 0x000fe400078e00b6 */
[----:B------:R-:W-:Y:S02]  /*35720*/  IMAD.MOV.U32 R183, RZ, RZ, R181 ;  /* 0x000000ffffb77224 */ /* 0x000fe400078e00b5 */
[----:B------:R-:W-:Y:S01]  /*35730*/  IMAD.MOV.U32 R194, RZ, RZ, R193 ;  /* 0x000000ffffc27224 */ /* 0x000fe200078e00c1 */
[----:B------:R-:W-:Y:S01]  /*35740*/  MOV R193, R192 ;  /* 0x000000c000c17202 */ /* 0x000fe20000000f00 */
[----:B------:R-:W-:Y:S02]  /*35750*/  IMAD.MOV.U32 R163, RZ, RZ, R55 ;  /* 0x000000ffffa37224 */ /* 0x000fe400078e0037 */
[----:B------:R-:W-:Y:S01]  /*35760*/  IMAD.MOV.U32 R181, RZ, RZ, R147 ;  /* 0x000000ffffb57224 */ /* 0x000fe200078e0093 */
[----:B------:R-:W3:Y:S01]  /*35770*/  LDL.LU R55, [R1+0x4be8] ;  /* 0x004be80001377983 */ /* 0x000ee20000300800 */
[----:B------:R-:W-:-:S02]  /*35780*/  IMAD.MOV.U32 R188, RZ, RZ, R187 ;  /* 0x000000ffffbc7224 */ /* 0x000fc400078e00bb */
[----:B------:R-:W-:Y:S01]  /*35790*/  IMAD.MOV.U32 R192, RZ, RZ, R191 ;  /* 0x000000ffffc07224 */ /* 0x000fe200078e00bf */
[----:B------:R-:W-:Y:S01]  /*357a0*/  MOV R208, R194 ;  /* 0x000000c200d07202 */ /* 0x000fe20000000f00 */
[----:B------:R-:W-:Y:S01]  /*357b0*/  IMAD.MOV.U32 R187, RZ, RZ, R186 ;  /* 0x000000ffffbb7224 */ /* 0x000fe200078e00ba */
[----:B------:R-:W-:Y:S01]  /*357c0*/  MOV R186, R185 ;  /* 0x000000b900ba7202 */ /* 0x000fe20000000f00 */
        /* <DEDUP_REMOVED lines=9> */
[----:B------:R-:W-:Y:S01]  /*35860*/  MOV R187, R186 ;  /* 0x000000ba00bb7202 */ /* 0x000fe20000000f00 */
[----:B------:R-:W-:Y:S01]  /*35870*/  IMAD.MOV.U32 R194, RZ, RZ, R193 ;  /* 0x000000ffffc27224 */ /* 0x000fe200078e00c1 */
[----:B------:R-:W4:Y:S01]  /*35880*/  LDC R147, c[0x0][0x240] ;  /* 0x00009000ff937b82 */ /* 0x000f220000000800 */
[----:B------:R-:W-:-:S02]  /*35890*/  IMAD.MOV.U32 R163, RZ, RZ, R52 ;  /* 0x000000ffffa37224 */ /* 0x000fc400078e0034 */
[----:B------:R-:W-:Y:S01]  /*358a0*/  IMAD.MOV.U32 R181, RZ, RZ, R180 ;  /* 0x000000ffffb57224 */ /* 0x000fe200078e00b4 */
[C---:B-1----:R-:W-:Y:S01]  /*358b0*/  LEA R98, P5, R205.reuse, R234, 0x2 ;  /* 0x000000eacd627211 */ /* 0x042fe200078a10ff */
[----:B------:R-:W-:Y:S01]  /*358c0*/  IMAD.MOV.U32 R193, RZ, RZ, R192 ;  /* 0x000000ffffc17224 */ /* 0x000fe200078e00c0 */
[----:B------:R-:W3:Y:S01]  /*358d0*/  LDL.LU R52, [R1+0x4be4] ;  /* 0x004be40001347983 */ /* 0x000ee20000300800 */
[----:B------:R-:W-:Y:S01]  /*358e0*/  IMAD.MOV.U32 R180, RZ, RZ, R179 ;  /* 0x000000ffffb47224 */ /* 0x000fe200078e00b3 */
[----:B------:R-:W-:Y:S01]  /*358f0*/  MOV R192, R191 ;  /* 0x000000bf00c07202 */ /* 0x000fe20000000f00 */
        /* <DEDUP_REMOVED lines=10> */
[----:B------:R-:W3:Y:S01]  /*359a0*/  LDL.LU R53, [R1+0x4be0] ;  /* 0x004be00001357983 */ /* 0x000ee20000300800 */
        /* <DEDUP_REMOVED lines=12> */
[----:B------:R-:W-:Y:S01]  /*35a70*/  IMAD.MOV.U32 R171, RZ, RZ, R50 ;  /* 0x000000ffffab7224 */ /* 0x000fe200078e0032 */
[----:B------:R-:W4:Y:S01]  /*35a80*/  LDL.LU R205, [R1+0x1ca8] ;  /* 0x001ca80001cd7983 */ /* 0x000f220000300800 */
[----:B------:R-:W-:-:S02]  /*35a90*/  IMAD.MOV.U32 R181, RZ, RZ, R180 ;  /* 0x000000ffffb57224 */ /* 0x000fc400078e00b4 */
[----:B------:R-:W-:Y:S01]  /*35aa0*/  IMAD.MOV.U32 R180, RZ, RZ, R179 ;  /* 0x000000ffffb47224 */ /* 0x000fe200078e00b3 */
[----:B------:R-:W3:Y:S04]  /*35ab0*/  LDL.LU R50, [R1+0x4bdc] ;  /* 0x004bdc0001327983 */ /* 0x000ee80000300800 */
[----:B------:R1:W-:Y:S04]  /*35ac0*/  STL.64 [R1+0x370], R96 ;  /* 0x0003706001007387 */ /* 0x0003e80000100a00 */
[----:B------:R-:W2:Y:S01]  /*35ad0*/  LDL.LU R179, [R1+0x1cb4] ;  /* 0x001cb40001b37983 */ /* 0x000ea20000300800 */
[----:B-1----:R-:W-:-:S02]  /*35ae0*/  LEA R98, P5, R195, R234, 0x2 ;  /* 0x000000eac3627211 */ /* 0x002fc400078a10ff */
        /* <DEDUP_REMOVED lines=17> */
[C---:B------:R-:W-:Y:S01]  /*35c00*/  LEA R96, P6, R204.reuse, R234, 0x2 ;  /* 0x000000eacc607211 */ /* 0x040fe200078c10ff */
        /* <DEDUP_REMOVED lines=13> */
[----:B--2---:R-:W-:Y:S01]  /*35ce0*/  IMAD.MOV.U32 R183, RZ, RZ, R179 ;  /* 0x000000ffffb77224 */ /* 0x004fe200078e00b3 */
[----:B------:R-:W2:Y:S01]  /*35cf0*/  LDC R149, c[0x0][0x240] ;  /* 0x00009000ff957b82 */ /* 0x000ea20000000800 */
[----:B------:R-:W-:-:S02]  /*35d00*/  IMAD.MOV.U32 R179, RZ, RZ, R51 ;  /* 0x000000ffffb37224 */ /* 0x000fc400078e0033 */
[----:B------:R-:W-:Y:S01]  /*35d10*/  IMAD.MOV.U32 R184, RZ, RZ, R183 ;  /* 0x000000ffffb87224 */ /* 0x000fe200078e00b7 */
[----:B------:R-:W3:Y:S01]  /*35d20*/  LDL.LU R51, [R1+0x4bd8] ;  /* 0x004bd80001337983 */ /* 0x000ee20000300800 */
[----:B------:R-:W-:Y:S01]  /*35d30*/  MOV R183, R180 ;  /* 0x000000b400b77202 */ /* 0x000fe20000000f00 */
[----:B------:R-:W-:Y:S02]  /*35d40*/  IMAD.MOV.U32 R180, RZ, RZ, R179 ;  /* 0x000000ffffb47224 */ /* 0x000fe400078e00b3 */
[----:B------:R4:W-:Y:S04]  /*35d50*/  STL.64 [R1+0x360], R96 ;  /* 0x0003606001007387 */ /* 0x0009e80000100a00 */
[----:B------:R-:W2:Y:S01]  /*35d60*/  LDL.LU R179, [R1+0x1cb8] ;  /* 0x001cb80001b37983 */ /* 0x000ea20000300800 */
[----:B-1----:R-:W-:Y:S01]  /*35d70*/  LEA R98, P5, R196, R234, 0x2 ;  /* 0x000000eac4627211 */ /* 0x002fe200078a10ff */
[----:B------:R-:W-:-:S03]  /*35d80*/  IMAD.MOV.U32 R204, RZ, RZ, R195 ;  /* 0x000000ffffcc7224 */ /* 0x000fc600078e00c3 */
[----:B------:R-:W-:Y:S02]  /*35d90*/  LEA.HI.X.SX32 R99, R196, R0, 0x2, P5 ;  /* 0x00000000c4637211 */ /* 0x000fe400028f16ff */
[----:B------:R-:W-:Y:S01]  /*35da0*/  MOV R196, R194 ;  /* 0x000000c200c47202 */ /* 0x000fe20000000f00 */
[----:B------:R-:W-:Y:S01]  /*35db0*/  IMAD.MOV.U32 R195, RZ, RZ, R193 ;  /* 0x000000ffffc37224 */ /* 0x000fe200078e00c1 */
[----:B------:R-:W-:Y:S01]  /*35dc0*/  MOV R193, R191 ;  /* 0x000000bf00c17202 */ /* 0x000fe20000000f00 */
[----:B------:R-:W-:Y:S02]  /*35dd0*/  IMAD.MOV.U32 R194, RZ, RZ, R192 ;  /* 0x000000ffffc27224 */ /* 0x000fe400078e00c0 */
        /* <DEDUP_REMOVED lines=20> */
[-C--:B----4-:R-:W-:Y:S01]  /*35f20*/  LEA R96, P6, R203, R234.reuse, 0x2 ;  /* 0x000000eacb607211 */ /* 0x090fe200078c10ff */
[----:B------:R-:W-:Y:S01]  /*35f30*/  IMAD.MOV.U32 R188, RZ, RZ, R187 ;  /* 0x000000ffffbc7224 */ /* 0x000fe200078e00bb */
[----:B------:R-:W4:Y:S01]  /*35f40*/  LDC R151, c[0x0][0x240] ;  /* 0x00009000ff977b82 */ /* 0x000f220000000800 */
[----:B------:R-:W-:Y:S01]  /*35f50*/  IMAD.MOV.U32 R187, RZ, RZ, R186 ;  /* 0x000000ffffbb7224 */ /* 0x000fe200078e00ba */
[----:B------:R-:W-:Y:S01]  /*35f60*/  MOV R186, R185 ;  /* 0x000000b900ba7202 */ /* 0x000fe20000000f00 */
[----:B------:R-:W-:Y:S01]  /*35f70*/  IMAD.MOV.U32 R185, RZ, RZ, R184 ;  /* 0x000000ffffb97224 */ /* 0x000fe200078e00b8 */
[----:B-1----:R-:W-:-:S02]  /*35f80*/  LEA R98, P5, R197, R234, 0x2 ;  /* 0x000000eac5627211 */ /* 0x002fc400078a10ff */
[-C--:B------:R-:W-:Y:S02]  /*35f90*/  LEA.HI.X.SX32 R97, R203, R0.reuse, 0x2, P6 ;  /* 0x00000000cb617211 */ /* 0x080fe400030f16ff */
[----:B------:R-:W-:Y:S01]  /*35fa0*/  LEA.HI.X.SX32 R99, R197, R0, 0x2, P5 ;  /* 0x00000000c5637211 */ /* 0x000fe200028f16ff */
[----:B------:R-:W-:Y:S02]  /*35fb0*/  IMAD.MOV.U32 R197, RZ, RZ, R195 ;  /* 0x000000ffffc57224 */ /* 0x000fe400078e00c3 */
[----:B------:R-:W-:Y:S01]  /*35fc0*/  IMAD.MOV.U32 R195, RZ, RZ, R193 ;  /* 0x000000ffffc37224 */ /* 0x000fe200078e00c1 */
[----:B------:R-:W-:Y:S01]  /*35fd0*/  MOV R193, R191 ;  /* 0x000000bf00c17202 */ /* 0x000fe20000000f00 */
[----:B------:R-:W-:Y:S02]  /*35fe0*/  IMAD.MOV.U32 R191, RZ, RZ, R189 ;  /* 0x000000ffffbf7224 */ /* 0x000fe400078e00bd */
[----:B------:R-:W-:Y:S01]  /*35ff0*/  IMAD.MOV.U32 R189, RZ, RZ, R187 ;  /* 0x000000ffffbd7224 */ /* 0x000fe200078e00bb */
[----:B------:R-:W-:Y:S01]  /*36000*/  MOV R187, R185 ;  /* 0x000000b900bb7202 */ /* 0x000fe20000000f00 */
[----:B--2---:R-:W-:Y:S01]  /*36010*/  IMAD.MOV.U32 R183, RZ, RZ, R179 ;  /* 0x000000ffffb77224 */ /* 0x004fe200078e00b3 */
[----:B------:R-:W-:-:S02]  /*36020*/  MOV R179, R48 ;  /* 0x0000003000b37202 */ /* 0x000fc40000000f00 */
[----:B------:R-:W2:Y:S01]  /*36030*/  LDL.LU R48, [R1+0x4bd4] ;  /* 0x004bd40001307983 */ /* 0x000ea20000300800 */
[----:B------:R-:W-:Y:S01]  /*36040*/  IMAD.MOV.U32 R184, RZ, RZ, R183 ;  /* 0x000000ffffb87224 */ /* 0x000fe200078e00b7 */
[----:B------:R-:W-:Y:S01]  /*36050*/  MOV R183, R180 ;  /* 0x000000b400b77202 */ /* 0x000fe20000000f00 */
[----:B------:R-:W-:Y:S02]  /*36060*/  IMAD.MOV.U32 R180, RZ, RZ, R179 ;  /* 0x000000ffffb47224 */ /* 0x000fe400078e00b3 */
[----:B------:R-:W-:Y:S01]  /*36070*/  IMAD.MOV.U32 R179, RZ, RZ, R177 ;  /* 0x000000ffffb37224 */ /* 0x000fe200078e00b1 */
[----:B------:R1:W-:Y:S01]  /*36080*/  STL.64 [R1+0x350], R96 ;  /* 0x0003506001007387 */ /* 0x0003e20000100a00 */
[----:B------:R-:W-:Y:S01]  /*36090*/  MOV R177, R49 ;  /* 0x0000003100b17202 */ /* 0x000fe20000000f00 */
[----:B------:R-:W-:Y:S02]  /*360a0*/  IMAD.MOV.U32 R185, RZ, RZ, R183 ;  /* 0x000000ffffb97224 */ /* 0x000fe400078e00b7 */
[----:B------:R-:W2:Y:S01]  /*360b0*/  LDL.LU R49, [R1+0x4bd0] ;  /* 0x004bd00001317983 */ /* 0x000ea20000300800 */
[----:B------:R-:W-:-:S03]  /*360c0*/  IMAD.MOV.U32 R183, RZ, RZ, R179 ;  /* 0x000000ffffb77224 */ /* 0x000fc600078e00b3 */
[----:B------:R4:W-:Y:S04]  /*360d0*/  STL.64 [R1+0x348], R98 ;  /* 0x0003486201007387 */ /* 0x0009e80000100a00 */
[----:B------:R-:W3:Y:S01]  /*360e0*/  LDL.LU R179, [R1+0x1cc4] ;  /* 0x001cc40001b37983 */ /* 0x000ee20000300800 */
[----:B------:R-:W-:Y:S01]  /*360f0*/  IMAD R145, R205, R145, RZ ;  /* 0x00000091cd917224 */ /* 0x000fe200078e02ff */
        /* <DEDUP_REMOVED lines=21> */
[C---:B----4-:R-:W-:Y:S01]  /*36250*/  LEA R98, P5, R199.reuse, R234, 0x2 ;  /* 0x000000eac7627211 */ /* 0x050fe200078a10ff */
        /* <DEDUP_REMOVED lines=8> */
[----:B---3--:R-:W-:Y:S01]  /*362e0*/  MOV R180, R179 ;  /* 0x000000b300b47202 */ /* 0x008fe20000000f00 */
[----:B------:R-:W-:-:S02]  /*362f0*/  IMAD.MOV.U32 R179, RZ, RZ, R175 ;  /* 0x000000ffffb37224 */ /* 0x000fc400078e00af */
[----:B------:R-:W-:Y:S01]  /*36300*/  IMAD.MOV.U32 R175, RZ, RZ, R167 ;  /* 0x000000ffffaf7224 */ /* 0x000fe200078e00a7 */
[----:B------:R-:W-:Y:S02]  /*36310*/  MOV R167, R46 ;  /* 0x0000002e00a77202 */ /* 0x000fe40000000f00 */
        /* <DEDUP_REMOVED lines=8> */
[----:B------:R-:W-:Y:S02]  /*363a0*/  IMAD.MOV.U32 R199, RZ, RZ, R198 ;  /* 0x000000ffffc77224 */ /* 0x000fe400078e00c6 */
[----:B------:R-:W-:Y:S01]  /*363b0*/  IMAD.MOV.U32 R198, RZ, RZ, R196 ;  /* 0x000000ffffc67224 */ /* 0x000fe200078e00c4 */
[----:B------:R-:W-:Y:S01]  /*363c0*/  MOV R196, R195 ;  /* 0x000000c300c47202 */ /* 0x000fe20000000f00 */
[----:B------:R-:W-:Y:S02]  /*363d0*/  IMAD.MOV.U32 R195, RZ, RZ, R194 ;  /* 0x000000ffffc37224 */ /* 0x000fe400078e00c2 */
        /* <DEDUP_REMOVED lines=37> */
[----:B------:R-:W-:-:S02]  /*36630*/  MOV R201, R195 ;  /* 0x000000c300c97202 */ /* 0x000fc40000000f00 */
[----:B------:R4:W-:Y:S01]  /*36640*/  STL.64 [R1+0x328], R98 ;  /* 0x0003286201007387 */ /* 0x0009e20000100a00 */
[----:B------:R-:W-:Y:S01]  /*36650*/  IMAD.MOV.U32 R196, RZ, RZ, R194 ;  /* 0x000000ffffc47224 */ /* 0x000fe200078e00c2 */
[----:B------:R-:W-:Y:S01]  /*36660*/  MOV R194, R192 ;  /* 0x000000c000c27202 */ /* 0x000fe20000000f00 */
[----:B------:R-:W-:Y:S01]  /*36670*/  IMAD.MOV.U32 R195, RZ, RZ, R193 ;  /* 0x000000ffffc37224 */ /* 0x000fe200078e00c1 */
[-C--:B-1----:R-:W-:Y:S01]  /*36680*/  LEA R96, P6, R209, R234.reuse, 0x2 ;  /* 0x000000ead1607211 */ /* 0x082fe200078c10ff */
[----:B------:R-:W-:Y:S02]  /*36690*/  IMAD.MOV.U32 R193, RZ, RZ, R191 ;  /* 0x000000ffffc17224 */ /* 0x000fe400078e00bf */
[----:B------:R-:W-:Y:S01]  /*366a0*/  IMAD.MOV.U32 R192, RZ, RZ, R190 ;  /* 0x000000ffffc07224 */ /* 0x000fe200078e00be */
[----:B----4-:R-:W-:Y:S01]  /*366b0*/  LEA R98, P5, R208, R234, 0x2 ;  /* 0x000000ead0627211 */ /* 0x010fe200078a10ff */
[----:B------:R-:W-:Y:S01]  /*366c0*/  IMAD.MOV.U32 R190, RZ, RZ, R188 ;  /* 0x000000ffffbe7224 */ /* 0x000fe200078e00bc */
[----:B------:R-:W-:-:S02]  /*366d0*/  MOV R191, R189 ;  /* 0x000000bd00bf7202 */ /* 0x000fc40000000f00 */
[----:B------:R-:W-:Y:S01]  /*366e0*/  LEA.HI.X.SX32 R99, R208, R0, 0x2, P5 ;  /* 0x00000000d0637211 */ /* 0x000fe200028f16ff */
[----:B------:R-:W-:Y:S01]  /*366f0*/  IMAD.MOV.U32 R208, RZ, RZ, R201 ;  /* 0x000000ffffd07224 */ /* 0x000fe200078e00c9 */
[----:B------:R-:W-:Y:S01]  /*36700*/  MOV R188, R186 ;  /* 0x000000ba00bc7202 */ /* 0x000fe20000000f00 */
[----:B------:R-:W-:Y:S01]  /*36710*/  IMAD.MOV.U32 R186, RZ, RZ, R184 ;  /* 0x000000ffffba7224 */ /* 0x000fe200078e00b8 */
[----:B------:R-:W-:Y:S02]  /*36720*/  LEA.HI.X.SX32 R97, R209, R0, 0x2, P6 ;  /* 0x00000000d1617211 */ /* 0x000fe400030f16ff */
[----:B------:R-:W-:Y:S01]  /*36730*/  MOV R201, R196 ;  /* 0x000000c400c97202 */ /* 0x000fe20000000f00 */
[----:B------:R-:W-:Y:S02]  /*36740*/  IMAD.MOV.U32 R196, RZ, RZ, R195 ;  /* 0x000000ffffc47224 */ /* 0x000fe400078e00c3 */
[----:B------:R-:W-:Y:S02]  /*36750*/  IMAD.MOV.U32 R184, RZ, RZ, R175 ;  /* 0x000000ffffb87224 */ /* 0x000fe400078e00af */
[----:B------:R-:W-:Y:S01]  /*36760*/  IMAD.MOV.U32 R195, RZ, RZ, R194 ;  /* 0x000000ffffc37224 */ /* 0x000fe200078e00c2 */
[----:B------:R-:W-:Y:S01]  /*36770*/  MOV R194, R193 ;  /* 0x000000c100c27202 */ /* 0x000fe20000000f00 */
[----:B------:R-:W-:-:S02]  /*36780*/  IMAD.MOV.U32 R189, RZ, RZ, R187 ;  /* 0x000000ffffbd7224 */ /* 0x000fc400078e00bb */
[----:B------:R-:W-:Y:S02]  /*36790*/  IMAD.MOV.U32 R175, RZ, RZ, R44 ;  /* 0x000000ffffaf7224 */ /* 0x000fe400078e002c */
[----:B------:R-:W-:Y:S01]  /*367a0*/  IMAD.MOV.U32 R187, RZ, RZ, R185 ;  /* 0x000000ffffbb7224 */ /* 0x000fe200078e00b9 */
[----:B------:R-:W4:Y:S01]  /*367b0*/  LDL.LU R44, [R1+0x4bc4] ;  /* 0x004bc400012c7983 */ /* 0x000f220000300800 */
[----:B------:R-:W-:Y:S02]  /*367c0*/  IMAD.MOV.U32 R193, RZ, RZ, R192 ;  /* 0x000000ffffc17224 */ /* 0x000fe400078e00c0 */
[----:B------:R-:W-:Y:S01]  /*367d0*/  IMAD R149, R208, R149, RZ ;  /* 0x00000095d0957224 */ /* 0x000fe200078e02ff */
[----:B------:R1:W-:Y:S01]  /*367e0*/  STL.64 [R1+0x320], R96 ;  /* 0x0003206001007387 */ /* 0x0003e20000100a00 */
        /* <DEDUP_REMOVED lines=8> */
[C---:B-1----:R-:W-:Y:S01]  /*36870*/  LEA R96, P6, R202.reuse, R234, 0x2 ;  /* 0x000000eaca607211 */ /* 0x042fe200078c10ff */
        /* <DEDUP_REMOVED lines=42> */
[----:B------:R-:W-:Y:S02]  /*36b20*/  IMAD.MOV.U32 R182, RZ, RZ, R45 ;  /* 0x000000ffffb67224 */ /* 0x000fe400078e002d */
[----:B------:R-:W-:Y:S01]  /*36b30*/  IMAD.MOV.U32 R187, RZ, RZ, R186 ;  /* 0x000000ffffbb7224 */ /* 0x000fe200078e00ba */
[----:B------:R-:W4:Y:S01]  /*36b40*/  LDL.LU R45, [R1+0x4bc0] ;  /* 0x004bc000012d7983 */ /* 0x000f220000300800 */
        /* <DEDUP_REMOVED lines=35> */
[----:B------:R-:W-:-:S03]  /*36d80*/  IMAD.MOV.U32 R181, RZ, RZ, R171 ;  /* 0x000000ffffb57224 */ /* 0x000fc600078e00ab */
[----:B------:R2:W-:Y:S04]  /*36d90*/  STL.64 [R1+0x308], R98 ;  /* 0x0003086201007387 */ /* 0x0005e80000100a00 */
[----:B------:R-:W4:Y:S04]  /*36da0*/  LDL.LU R43, [R1+0x4bb8] ;  /* 0x004bb800012b7983 */ /* 0x000f280000300800 */
[----:B------:R-:W2:Y:S01]  /*36db0*/  LDL.LU R171, [R1+0x1cd0] ;  /* 0x001cd00001ab7983 */ /* 0x000ea20000300800 */
[----:B-1----:R-:W-:-:S04]  /*36dc0*/  LEA R96, P6, R204, R234, 0x2 ;  /* 0x000000eacc607211 */ /* 0x002fc800078c10ff */
[----:B------:R-:W-:Y:S02]  /*36dd0*/  LEA.HI.X.SX32 R97, R204, R0, 0x2, P6 ;  /* 0x00000000cc617211 */ /* 0x000fe400030f16ff */
        /* <DEDUP_REMOVED lines=14> */
[----:B------:R1:W-:Y:S01]  /*36ec0*/  STL.64 [R1+0x300], R96 ;  /* 0x0003006001007387 */ /* 0x0003e20000100a00 */
[----:B--2---:R-:W-:-:S03]  /*36ed0*/  IMAD.MOV.U32 R181, RZ, RZ, R171 ;  /* 0x000000ffffb57224 */ /* 0x004fc600078e00ab */
[----:B------:R-:W2:Y:S01]  /*36ee0*/  LDL.LU R171, [R1+0x1cc0] ;  /* 0x001cc00001ab7983 */ /* 0x000ea20000300800 */
[----:B------:R-:W-:-:S04]  /*36ef0*/  LEA R98, P5, R206, R234, 0x2 ;  /* 0x000000eace627211 */ /* 0x000fc800078a10ff */
[----:B------:R-:W-:Y:S02]  /*36f00*/  LEA.HI.X.SX32 R99, R206, R0, 0x2, P5 ;  /* 0x00000000ce637211 */ /* 0x000fe400028f16ff */
[----:B------:R-:W-:Y:S01]  /*36f10*/  MOV R206, R204 ;  /* 0x000000cc00ce7202 */ /* 0x000fe20000000f00 */
[----:B------:R-:W-:Y:S02]  /*36f20*/  IMAD.MOV.U32 R204, RZ, RZ, R196 ;  /* 0x000000ffffcc7224 */ /* 0x000fe400078e00c4 */
[----:B------:R-:W-:Y:S01]  /*36f30*/  IMAD.MOV.U32 R196, RZ, RZ, R195 ;  /* 0x000000ffffc47224 */ /* 0x000fe200078e00c3 */
[----:B------:R-:W-:Y:S01]  /*36f40*/  MOV R195, R194 ;  /* 0x000000c200c37202 */ /* 0x000fe20000000f00 */
[----:B------:R-:W-:Y:S02]  /*36f50*/  IMAD.MOV.U32 R194, RZ, RZ, R193 ;  /* 0x000000ffffc27224 */ /* 0x000fe400078e00c1 */
[----:B------:R-:W-:Y:S02]  /*36f60*/  IMAD R151, R207, R151, RZ ;  /* 0x00000097cf977224 */ /* 0x000fe400078e02ff */
        /* <DEDUP_REMOVED lines=24> */
[----:B------:R-:W1:Y:S01]  /*370f0*/  LDC R155, c[0x0][0x240] ;  /* 0x00009000ff9b7b82 */ /* 0x000e620000000800 */
[----:B------:R-:W-:Y:S01]  /*37100*/  LEA.HI.X.SX32 R97, R205, R0, 0x2, P6 ;  /* 0x00000000cd617211 */ /* 0x000fe200030f16ff */
[----:B------:R3:W-:Y:S01]  /*37110*/  STL.64 [R1+0x2f8], R98 ;  /* 0x0002f86201007387 */ /* 0x0007e20000100a00 */
[----:B------:R-:W-:-:S02]  /*37120*/  IMAD R153, R206, R153, RZ ;  /* 0x00000099ce997224 */ /* 0x000fc400078e02ff */
[----:B------:R-:W-:Y:S01]  /*37130*/  IMAD.MOV.U32 R206, RZ, RZ, R204 ;  /* 0x000000ffffce7224 */ /* 0x000fe200078e00cc */
[----:B------:R-:W-:Y:S01]  /*37140*/  MOV R204, R196 ;  /* 0x000000c400cc7202 */ /* 0x000fe20000000f00 */
[----:B------:R-:W-:Y:S01]  /*37150*/  IMAD.MOV.U32 R196, RZ, RZ, R194 ;  /* 0x000000ffffc47224 */ /* 0x000fe200078e00c2 */
[----:B---3--:R-:W-:-:S04]  /*37160*/  LEA R98, P5, R197, R234, 0x2 ;  /* 0x000000eac5627211 */ /* 0x008fc800078a10ff */
        /* <DEDUP_REMOVED lines=10> */
[----:B--2---:R-:W-:Y:S01]  /*37210*/  IMAD.MOV.U32 R184, RZ, RZ, R171 ;  /* 0x000000ffffb87224 */ /* 0x004fe200078e00ab */
[----:B------:R-:W-:Y:S01]  /*37220*/  MOV R171, R165 ;  /* 0x000000a500ab7202 */ /* 0x000fe20000000f00 */
[----:B------:R-:W-:Y:S02]  /*37230*/  IMAD.MOV.U32 R165, RZ, RZ, R40 ;  /* 0x000000ffffa57224 */ /* 0x000fe400078e0028 */
[----:B------:R-:W2:Y:S01]  /*37240*/  LDL.LU R40, [R1+0x4bb4] ;  /* 0x004bb40001287983 */ /* 0x000ea20000300800 */
[----:B------:R-:W-:Y:S01]  /*37250*/  MOV R185, R184 ;  /* 0x000000b800b97202 */ /* 0x000fe20000000f00 */
[----:B------:R-:W-:Y:S02]  /*37260*/  IMAD.MOV.U32 R184, RZ, RZ, R171 ;  /* 0x000000ffffb87224 */ /* 0x000fe400078e00ab */
[----:B------:R-:W-:Y:S01]  /*37270*/  IMAD.MOV.U32 R171, RZ, RZ, R165 ;  /* 0x000000ffffab7224 */ /* 0x000fe200078e00a5 */
[----:B------:R-:W-:Y:S01]  /*37280*/  MOV R165, R157 ;  /* 0x0000009d00a57202 */ /* 0x000fe20000000f00 */
[----:B------:R-:W-:-:S02]  /*37290*/  IMAD.MOV.U32 R157, RZ, RZ, R41 ;  /* 0x000000ffff9d7224 */ /* 0x000fc400078e0029 */
[----:B------:R-:W2:Y:S04]  /*372a0*/  LDL.LU R41, [R1+0x4bb0] ;  /* 0x004bb00001297983 */ /* 0x000ea80000300800 */
[----:B------:R3:W-:Y:S04]  /*372b0*/  STL.64 [R1+0x2f0], R96 ;  /* 0x0002f06001007387 */ /* 0x0007e80000100a00 */
[----:B------:R4:W-:Y:S01]  /*372c0*/  STL.64 [R1+0x2e8], R98 ;  /* 0x0002e86201007387 */ /* 0x0009e20000100a00 */
[----:B---3--:R-:W-:-:S04]  /*372d0*/  LEA R96, P6, R199, R234, 0x2 ;  /* 0x000000eac7607211 */ /* 0x008fc800078c10ff */
[----:B------:R-:W-:Y:S01]  /*372e0*/  LEA.HI.X.SX32 R97, R199, R0, 0x2, P6 ;  /* 0x00000000c7617211 */ /* 0x000fe200030f16ff */
[----:B------:R-:W-:Y:S01]  /*372f0*/  IMAD.MOV.U32 R199, RZ, RZ, R197 ;  /* 0x000000ffffc77224 */ /* 0x000fe200078e00c5 */
[C---:B----4-:R-:W-:Y:S01]  /*37300*/  LEA R98, P5, R203.reuse, R234, 0x2 ;  /* 0x000000eacb627211 */ /* 0x050fe200078a10ff */
        /* <DEDUP_REMOVED lines=18> */
[----:B-1----:R-:W-:Y:S01]  /*37430*/  IMAD R155, R203, R155, RZ ;  /* 0x0000009bcb9b7224 */ /* 0x002fe200078e02ff */
        /* <DEDUP_REMOVED lines=8> */
[----:B------:R-:W1:Y:S01]  /*374c0*/  LDC R157, c[0x0][0x240] ;  /* 0x00009000ff9d7b82 */ /* 0x000e620000000800 */
        /* <DEDUP_REMOVED lines=22> */
[----:B----4-:R-:W-:Y:S01]  /*37630*/  LEA R96, P6, R200, R234, 0x2 ;  /* 0x000000eac8607211 */ /* 0x010fe200078c10ff */
        /* <DEDUP_REMOVED lines=8> */
[----:B------:R-:W-:Y:S01]  /*376c0*/  LEA R98, P5, R198, R234, 0x2 ;  /* 0x000000eac6627211 */ /* 0x000fe200078a10ff */
        /* <DEDUP_REMOVED lines=13> */
[----:B------:R-:W4:Y:S01]  /*377a0*/  LDL.LU R39, [R1+0x4ba8] ;  /* 0x004ba80001277983 */ /* 0x000f220000300800 */
        /* <DEDUP_REMOVED lines=14> */
[----:B------:R-:W4:Y:S01]  /*37890*/  LDL.LU R36, [R1+0x4ba4] ;  /* 0x004ba40001247983 */ /* 0x000f220000300800 */
[----:B------:R-:W-:-:S02]  /*378a0*/  IMAD.MOV.U32 R198, RZ, RZ, R197 ;  /* 0x000000ffffc67224 */ /* 0x000fc400078e00c5 */
        /* <DEDUP_REMOVED lines=19> */
[----:B------:R1:W-:Y:S01]  /*379e0*/  STL.64 [R1+0x2c8], R98 ;  /* 0x0002c86201007387 */ /* 0x0003e20000100a00 */
[----:B------:R-:W-:Y:S01]  /*379f0*/  IMAD.MOV.U32 R185, RZ, RZ, R159 ;  /* 0x000000ffffb97224 */ /* 0x000fe200078e009f */
[----:B------:R-:W-:Y:S02]  /*37a00*/  MOV R190, R189 ;  /* 0x000000bd00be7202 */ /* 0x000fe40000000f00 */
[C---:B-1----:R-:W-:Y:S01]  /*37a10*/  LEA R96, P6, R208.reuse, R234, 0x2 ;  /* 0x000000ead0607211 */ /* 0x042fe200078c10ff */
[----:B------:R-:W-:Y:S01]  /*37a20*/  IMAD.MOV.U32 R184, RZ, RZ, R34 ;  /* 0x000000ffffb87224 */ /* 0x000fe200078e0022 */
[----:B------:R-:W1:Y:S01]  /*37a30*/  LDC R159, c[0x0][0x240] ;  /* 0x00009000ff9f7b82 */ /* 0x000e620000000800 */
[----:B------:R-:W-:Y:S01]  /*37a40*/  IMAD.MOV.U32 R189, RZ, RZ, R188 ;  /* 0x000000ffffbd7224 */ /* 0x000fe200078e00bc */
[----:B------:R-:W-:Y:S01]  /*37a50*/  LEA.HI.X.SX32 R97, R208, R0, 0x2, P6 ;  /* 0x00000000d0617211 */ /* 0x000fe200030f16ff */
[----:B------:R-:W-:Y:S01]  /*37a60*/  IMAD.MOV.U32 R188, RZ, RZ, R187 ;  /* 0x000000ffffbc7224 */ /* 0x000fe200078e00bb */
[----:B------:R-:W-:-:S02]  /*37a70*/  MOV R187, R186 ;  /* 0x000000ba00bb7202 */ /* 0x000fc40000000f00 */
[C---:B------:R-:W-:Y:S01]  /*37a80*/  LEA R98, P5, R201.reuse, R234, 0x2 ;  /* 0x000000eac9627211 */ /* 0x040fe200078a10ff */
[----:B------:R-:W-:Y:S01]  /*37a90*/  IMAD.MOV.U32 R186, RZ, RZ, R185 ;  /* 0x000000ffffba7224 */ /* 0x000fe200078e00b9 */
[----:B------:R-:W4:Y:S01]  /*37aa0*/  LDL.LU R34, [R1+0x4b9c] ;  /* 0x004b9c0001227983 */ /* 0x000f220000300800 */
[----:B------:R-:W-:Y:S01]  /*37ab0*/  IMAD.MOV.U32 R185, RZ, RZ, R184 ;  /* 0x000000ffffb97224 */ /* 0x000fe200078e00b8 */
[----:B------:R-:W-:Y:S02]  /*37ac0*/  LEA.HI.X.SX32 R99, R201, R0, 0x2, P5 ;  /* 0x00000000c9637211 */ /* 0x000fe400028f16ff */
[----:B------:R-:W-:Y:S01]  /*37ad0*/  MOV R184, R175 ;  /* 0x000000af00b87202 */ /* 0x000fe20000000f00 */
[----:B------:R-:W-:Y:S01]  /*37ae0*/  IMAD.MOV.U32 R175, RZ, RZ, R167 ;  /* 0x000000ffffaf7224 */ /* 0x000fe200078e00a7 */
[----:B------:R1:W-:Y:S01]  /*37af0*/  STL.64 [R1+0x2c0], R96 ;  /* 0x0002c06001007387 */ /* 0x0003e20000100a00 */
[----:B------:R-:W-:Y:S01]  /*37b00*/  IMAD.MOV.U32 R167, RZ, RZ, R35 ;  /* 0x000000ffffa77224 */ /* 0x000fe200078e0023 */
[----:B------:R-:W-:Y:S01]  /*37b10*/  MOV R201, R198 ;  /* 0x000000c600c97202 */ /* 0x000fe20000000f00 */
[----:B------:R-:W-:Y:S01]  /*37b20*/  IMAD.MOV.U32 R198, RZ, RZ, R196 ;  /* 0x000000ffffc67224 */ /* 0x000fe200078e00c4 */
[----:B------:R-:W4:Y:S01]  /*37b30*/  LDL.LU R35, [R1+0x4b98] ;  /* 0x004b980001237983 */ /* 0x000f220000300800 */
[----:B------:R-:W-:Y:S01]  /*37b40*/  IMAD.MOV.U32 R196, RZ, RZ, R194 ;  /* 0x000000ffffc47224 */ /* 0x000fe200078e00c2 */
[----:B------:R-:W-:-:S02]  /*37b50*/  MOV R194, R192 ;  /* 0x000000c000c27202 */ /* 0x000fc40000000f00 */
[----:B------:R1:W-:Y:S01]  /*37b60*/  STL.64 [R1+0x2b8], R98 ;  /* 0x0002b86201007387 */ /* 0x0003e20000100a00 */
[----:B------:R-:W-:Y:S01]  /*37b70*/  IMAD.MOV.U32 R192, RZ, RZ, R190 ;  /* 0x000000ffffc07224 */ /* 0x000fe200078e00be */
[C---:B-1----:R-:W-:Y:S01]  /*37b80*/  LEA R96, P6, R210.reuse, R234, 0x2 ;  /* 0x000000ead2607211 */ /* 0x042fe200078c10ff */
[----:B------:R-:W-:Y:S01]  /*37b90*/  IMAD.MOV.U32 R190, RZ, RZ, R188 ;  /* 0x000000ffffbe7224 */ /* 0x000fe200078e00bc */
[----:B------:R-:W-:Y:S02]  /*37ba0*/  MOV R188, R186 ;  /* 0x000000ba00bc7202 */ /* 0x000fe40000000f00 */
[----:B------:R-:W-:Y:S02]  /*37bb0*/  LEA.HI.X.SX32 R97, R210, R0, 0x2, P6 ;  /* 0x00000000d2617211 */ /* 0x000fe400030f16ff */
[----:B------:R-:W-:Y:S01]  /*37bc0*/  LEA R98, P5, R202, R234, 0x2 ;  /* 0x000000eaca627211 */ /* 0x000fe200078a10ff */
[----:B------:R-:W-:-:S03]  /*37bd0*/  IMAD.MOV.U32 R186, RZ, RZ, R184 ;  /* 0x000000ffffba7224 */ /* 0x000fc600078e00b8 */
[----:B------:R-:W-:Y:S01]  /*37be0*/  LEA.HI.X.SX32 R99, R202, R0, 0x2, P5 ;  /* 0x00000000ca637211 */ /* 0x000fe200028f16ff */
[----:B------:R-:W-:Y:S01]  /*37bf0*/  IMAD.MOV.U32 R208, RZ, RZ, R197 ;  /* 0x000000ffffd07224 */ /* 0x000fe200078e00c5 */
[----:B------:R-:W-:Y:S01]  /*37c00*/  MOV R197, R195 ;  /* 0x000000c300c57202 */ /* 0x000fe20000000f00 */
[----:B------:R-:W-:Y:S02]  /*37c10*/  IMAD.MOV.U32 R184, RZ, RZ, R32 ;  /* 0x000000ffffb87224 */ /* 0x000fe400078e0020 */
[----:B------:R-:W4:Y:S01]  /*37c20*/  LDL.LU R32, [R1+0x4b94] ;  /* 0x004b940001207983 */ /* 0x000f220000300800 */
[----:B------:R-:W-:-:S03]  /*37c30*/  IMAD.MOV.U32 R195, RZ, RZ, R193 ;  /* 0x000000ffffc37224 */ /* 0x000fc600078e00c1 */
[----:B------:R-:W-:Y:S01]  /*37c40*/  STL.64 [R1+0x2b0], R96 ;  /* 0x0002b06001007387 */ /* 0x000fe20000100a00 */
        /* <DEDUP_REMOVED lines=8> */
[----:B------:R-:W-:Y:S02]  /*37cd0*/  IMAD.MOV.U32 R189, RZ, RZ, R187 ;  /* 0x000000ffffbd7224 */ /* 0x000fe400078e00bb */
[----:B------:R-:W-:Y:S01]  /*37ce0*/  IMAD.MOV.U32 R195, RZ, RZ, R193 ;  /* 0x000000ffffc37224 */ /* 0x000fe200078e00c1 */
[-C--:B-1----:R-:W-:Y:S01]  /*37cf0*/  LEA R98, P5, R206, R234.reuse, 0x2 ;  /* 0x000000eace627211 */ /* 0x082fe200078a10ff */
[----:B------:R-:W-:Y:S01]  /*37d00*/  IMAD.MOV.U32 R194, RZ, RZ, R192 ;  /* 0x000000ffffc27224 */ /* 0x000fe200078e00c0 */
[----:B------:R-:W-:-:S02]  /*37d10*/  LEA R96, P6, R207, R234, 0x2 ;  /* 0x000000eacf607211 */ /* 0x000fc400078c10ff */
[----:B------:R-:W-:Y:S01]  /*37d20*/  LEA.HI.X.SX32 R99, R206, R0, 0x2, P5 ;  /* 0x00000000ce637211 */ /* 0x000fe200028f16ff */
        /* <DEDUP_REMOVED lines=16> */
[----:B------:R-:W1:Y:S01]  /*37e30*/  LDC R161, c[0x0][0x240] ;  /* 0x00009000ffa17b82 */ /* 0x000e620000000800 */
[----:B------:R-:W-:-:S02]  /*37e40*/  IMAD.MOV.U32 R193, RZ, RZ, R192 ;  /* 0x000000ffffc17224 */ /* 0x000fc400078e00c0 */
        /* <DEDUP_REMOVED lines=8> */
[----:B------:R-:W2:Y:S01]  /*37ed0*/  LDL.LU R21, [R1+0x1d20] ;  /* 0x001d200001157983 */ /* 0x000ea20000300800 */
[----:B------:R-:W-:Y:S01]  /*37ee0*/  IMAD.MOV.U32 R190, RZ, RZ, R189 ;  /* 0x000000ffffbe7224 */ /* 0x000fe200078e00bd */
[----:B------:R-:W3:Y:S01]  /*37ef0*/  LDC R163, c[0x0][0x240] ;  /* 0x00009000ffa37b82 */ /* 0x000ee20000000800 */
[----:B------:R-:W-:-:S02]  /*37f00*/  IMAD.MOV.U32 R196, RZ, RZ, R195 ;  /* 0x000000ffffc47224 */ /* 0x000fc400078e00c3 */
[----:B------:R-:W-:Y:S01]  /*37f10*/  IMAD.MOV.U32 R189, RZ, RZ, R188 ;  /* 0x000000ffffbd7224 */ /* 0x000fe200078e00bc */
[----:B------:R-:W-:Y:S01]  /*37f20*/  MOV R188, R187 ;  /* 0x000000bb00bc7202 */ /* 0x000fe20000000f00 */
[----:B------:R-:W-:Y:S02]  /*37f30*/  IMAD R157, R206, R157, RZ ;  /* 0x0000009dce9d7224 */ /* 0x000fe400078e02ff */
        /* <DEDUP_REMOVED lines=33> */
[C---:B-1----:R-:W-:Y:S01]  /*38150*/  LEA R96, P6, R204.reuse, R234, 0x2 ;  /* 0x000000eacc607211 */ /* 0x042fe200078c10ff */
        /* <DEDUP_REMOVED lines=12> */
[C---:B-1----:R-:W-:Y:S01]  /*38220*/  LEA R98, P5, R199.reuse, R234, 0x2 ;  /* 0x000000eac7627211 */ /* 0x042fe200078a10ff */
        /* <DEDUP_REMOVED lines=11> */
[----:B------:R-:W4:Y:S04]  /*382e0*/  LDL.LU R30, [R1+0x4b8c] ;  /* 0x004b8c00011e7983 */ /* 0x000f280000300800 */
[----:B------:R3:W-:Y:S04]  /*382f0*/  STL.64 [R1+0x288], R98 ;  /* 0x0002886201007387 */ /* 0x0007e80000100a00 */
[----:B------:R-:W2:Y:S01]  /*38300*/  LDL.LU R181, [R1+0x1cdc] ;  /* 0x001cdc0001b57983 */ /* 0x000ea20000300800 */
[C---:B-1----:R-:W-:Y:S01]  /*38310*/  LEA R96, P6, R203.reuse, R234, 0x2 ;  /* 0x000000eacb607211 */ /* 0x042fe200078c10ff */
[----:B------:R-:W-:Y:S01]  /*38320*/  IMAD.MOV.U32 R199, RZ, RZ, R197 ;  /* 0x000000ffffc77224 */ /* 0x000fe200078e00c5 */
[----:B------:R-:W-:Y:S01]  /*38330*/  MOV R197, R195 ;  /* 0x000000c300c57202 */ /* 0x000fe20000000f00 */
[----:B------:R-:W-:Y:S01]  /*38340*/  IMAD.MOV.U32 R195, RZ, RZ, R193 ;  /* 0x000000ffffc37224 */ /* 0x000fe200078e00c1 */
[----:B------:R-:W-:Y:S01]  /*38350*/  LEA.HI.X.SX32 R97, R203, R0, 0x2, P6 ;  /* 0x00000000cb617211 */ /* 0x000fe200030f16ff */
[----:B------:R-:W-:-:S02]  /*38360*/  IMAD.MOV.U32 R203, RZ, RZ, R199 ;  /* 0x000000ffffcb7224 */ /* 0x000fc400078e00c7 */
        /* <DEDUP_REMOVED lines=27> */
[----:B------:R-:W3:Y:S01]  /*38520*/  LDC R165, c[0x0][0x240] ;  /* 0x00009000ffa57b82 */ /* 0x000ee20000000800 */
[----:B------:R-:W-:Y:S01]  /*38530*/  IMAD.MOV.U32 R186, RZ, RZ, R185 ;  /* 0x000000ffffba7224 */ /* 0x000fe200078e00b9 */
[----:B------:R-:W-:Y:S01]  /*38540*/  MOV R185, R184 ;  /* 0x000000b800b97202 */ /* 0x000fe20000000f00 */
[----:B------:R-:W-:Y:S01]  /*38550*/  IMAD.MOV.U32 R195, RZ, RZ, R194 ;  /* 0x000000ffffc37224 */ /* 0x000fe200078e00c2 */
[----:B------:R-:W-:Y:S01]  /*38560*/  MOV R194, R193 ;  /* 0x000000c100c27202 */ /* 0x000fe20000000f00 */
[----:B------:R-:W-:Y:S01]  /*38570*/  IMAD R159, R205, R159, RZ ;  /* 0x0000009fcd9f7224 */ /* 0x000fe200078e02ff */
[----:B------:R-:W-:Y:S01]  /*38580*/  MOV R205, R199 ;  /* 0x000000c700cd7202 */ /* 0x000fe20000000f00 */
[----:B------:R-:W-:-:S02]  /*38590*/  IMAD.MOV.U32 R184, RZ, RZ, R183 ;  /* 0x000000ffffb87224 */ /* 0x000fc400078e00b7 */
[----:B------:R-:W-:Y:S01]  /*385a0*/  IMAD.MOV.U32 R193, RZ, RZ, R192 ;  /* 0x000000ffffc17224 */ /* 0x000fe200078e00c0 */
[----:B-1----:R-:W-:Y:S01]  /*385b0*/  LEA R96, P6, R200, R234, 0x2 ;  /* 0x000000eac8607211 */ /* 0x002fe200078c10ff */
        /* <DEDUP_REMOVED lines=12> */
[----:B------:R-:W-:Y:S01]  /*38680*/  MOV R194, R193 ;  /* 0x000000c100c27202 */ /* 0x000fe20000000f00 */
[----:B------:R-:W-:Y:S02]  /*38690*/  IMAD.MOV.U32 R186, RZ, RZ, R185 ;  /* 0x000000ffffba7224 */ /* 0x000fe400078e00b9 */
[----:B------:R-:W-:Y:S02]  /*386a0*/  IMAD.MOV.U32 R193, RZ, RZ, R192 ;  /* 0x000000ffffc17224 */ /* 0x000fe400078e00c0 */
        /* <DEDUP_REMOVED lines=18> */
[----:B------:R-:W-:Y:S01]  /*387d0*/  MOV R189, R188 ;  /* 0x000000bc00bd7202 */ /* 0x000fe20000000f00 */
[----:B------:R-:W-:Y:S01]  /*387e0*/  IMAD.MOV.U32 R188, RZ, RZ, R186 ;  /* 0x000000ffffbc7224 */ /* 0x000fe200078e00ba */
[----:B--2---:R-:W-:Y:S01]  /*387f0*/  MOV R182, R181 ;  /* 0x000000b500b67202 */ /* 0x004fe20000000f00 */
[----:B------:R-:W-:-:S02]  /*38800*/  IMAD.MOV.U32 R181, RZ, RZ, R171 ;  /* 0x000000ffffb57224 */ /* 0x000fc400078e00ab */
[----:B------:R-:W-:Y:S02]  /*38810*/  IMAD.MOV.U32 R171, RZ, RZ, R31 ;  /* 0x000000ffffab7224 */ /* 0x000fe400078e001f */
[----:B------:R-:W2:Y:S01]  /*38820*/  LDL.LU R31, [R1+0x4b88] ;  /* 0x004b8800011f7983 */ /* 0x000ea20000300800 */
[----:B------:R-:W-:-:S03]  /*38830*/  MOV R183, R182 ;  /* 0x000000b600b77202 */ /* 0x000fc60000000f00 */
[----:B------:R1:W-:Y:S01]  /*38840*/  STL.64 [R1+0x278], R98 ;  /* 0x0002786201007387 */ /* 0x0003e20000100a00 */
[----:B------:R-:W-:Y:S02]  /*38850*/  IMAD.MOV.U32 R182, RZ, RZ, R181 ;  /* 0x000000ffffb67224 */ /* 0x000fe400078e00b5 */
[----:B------:R-:W-:Y:S02]  /*38860*/  IMAD.MOV.U32 R181, RZ, RZ, R177 ;  /* 0x000000ffffb57224 */ /* 0x000fe400078e00b1 */
[----:B------:R-:W-:Y:S01]  /*38870*/  IMAD.MOV.U32 R185, RZ, RZ, R183 ;  /* 0x000000ffffb97224 */ /* 0x000fe200078e00b7 */
[C---:B-1----:R-:W-:Y:S01]  /*38880*/  LEA R98, P5, R209.reuse, R234, 0x2 ;  /* 0x000000ead1627211 */ /* 0x042fe200078a10ff */
[----:B------:R-:W4:Y:S03]  /*38890*/  LDL.LU R177, [R1+0x1d24] ;  /* 0x001d240001b17983 */ /* 0x000f260000300800 */
        /* <DEDUP_REMOVED lines=11> */
[----:B------:R-:W-:Y:S01]  /*38950*/  IMAD R161, R209, R161, RZ ;  /* 0x000000a1d1a17224 */ /* 0x000fe200078e02ff */
[----:B------:R-:W2:Y:S01]  /*38960*/  LDL.LU R28, [R1+0x4b84] ;  /* 0x004b8400011c7983 */ /* 0x000ea20000300800 */
[----:B------:R-:W-:Y:S02]  /*38970*/  IMAD.MOV.U32 R194, RZ, RZ, R193 ;  /* 0x000000ffffc27224 */ /* 0x000fe400078e00c1 */
        /* <DEDUP_REMOVED lines=51> */
[----:B------:R-:W-:Y:S01]  /*38cb0*/  MOV R180, R26 ;  /* 0x0000001a00b47202 */ /* 0x000fe20000000f00 */
[----:B------:R-:W-:Y:S01]  /*38cc0*/  IMAD.MOV.U32 R183, RZ, RZ, R182 ;  /* 0x000000ffffb77224 */ /* 0x000fe200078e00b6 */
[----:B------:R-:W-:Y:S01]  /*38cd0*/  MOV R182, R181 ;  /* 0x000000b500b67202 */ /* 0x000fe20000000f00 */
[----:B------:R-:W2:Y:S01]  /*38ce0*/  LDL.LU R26, [R1+0x4b7c] ;  /* 0x004b7c00011a7983 */ /* 0x000ea20000300800 */
[----:B------:R-:W-:-:S03]  /*38cf0*/  IMAD.MOV.U32 R181, RZ, RZ, R179 ;  /* 0x000000ffffb57224 */ /* 0x000fc600078e00b3 */
[----:B------:R-:W2:Y:S04]  /*38d00*/  LDL.LU R27, [R1+0x4b78] ;  /* 0x004b7800011b7983 */ /* 0x000ea80000300800 */
[----:B------:R3:W-:Y:S04]  /*38d10*/  STL.64 [R1+0x260], R96 ;  /* 0x0002606001007387 */ /* 0x0007e80000100a00 */
[----:B------:R-:W3:Y:S01]  /*38d20*/  LDL.LU R179, [R1+0x1d1c] ;  /* 0x001d1c0001b37983 */ /* 0x000ee20000300800 */
[----:B-1----:R-:W-:-:S04]  /*38d30*/  LEA R98, P5, R208, R234, 0x2 ;  /* 0x000000ead0627211 */ /* 0x002fc800078a10ff */
[----:B------:R-:W-:Y:S01]  /*38d40*/  LEA.HI.X.SX32 R99, R208, R0, 0x2, P5 ;  /* 0x00000000d0637211 */ /* 0x000fe200028f16ff */
        /* <DEDUP_REMOVED lines=16> */
[----:B---3--:R-:W-:Y:S01]  /*38e50*/  IMAD.MOV.U32 R181, RZ, RZ, R179 ;  /* 0x000000ffffb57224 */ /* 0x008fe200078e00b3 */
[----:B------:R-:W-:Y:S02]  /*38e60*/  MOV R179, R175 ;  /* 0x000000af00b37202 */ /* 0x000fe40000000f00 */
[----:B------:R-:W3:Y:S01]  /*38e70*/  LDL.LU R175, [R1+0x1cd4] ;  /* 0x001cd40001af7983 */ /* 0x000ee20000300800 */
[----:B------:R-:W-:-:S02]  /*38e80*/  IMAD R163, R208, R163, RZ ;  /* 0x000000a3d0a37224 */ /* 0x000fc400078e02ff */
        /* <DEDUP_REMOVED lines=15> */
[----:B---3--:R-:W-:Y:S02]  /*38f80*/  IMAD.MOV.U32 R179, RZ, RZ, R175 ;  /* 0x000000ffffb37224 */ /* 0x008fe400078e00af */
[----:B------:R-:W-:Y:S02]  /*38f90*/  IMAD.MOV.U32 R175, RZ, RZ, R167 ;  /* 0x000000ffffaf7224 */ /* 0x000fe400078e00a7 */
[----:B------:R-:W3:Y:S01]  /*38fa0*/  LDL.LU R167, [R1+0x1d28] ;  /* 0x001d280001a77983 */ /* 0x000ee20000300800 */
[----:B------:R-:W-:Y:S01]  /*38fb0*/  MOV R211, R199 ;  /* 0x000000c700d37202 */ /* 0x000fe20000000f00 */
[----:B------:R-:W-:-:S02]  /*38fc0*/  IMAD.MOV.U32 R199, RZ, RZ, R198 ;  /* 0x000000ffffc77224 */ /* 0x000fc400078e00c6 */
[----:B------:R-:W-:Y:S01]  /*38fd0*/  IMAD.MOV.U32 R198, RZ, RZ, R197 ;  /* 0x000000ffffc67224 */ /* 0x000fe200078e00c5 */
[----:B------:R-:W-:Y:S01]  /*38fe0*/  MOV R197, R196 ;  /* 0x000000c400c57202 */ /* 0x000fe20000000f00 */
[----:B------:R-:W-:Y:S01]  /*38ff0*/  IMAD.MOV.U32 R196, RZ, RZ, R195 ;  /* 0x000000ffffc47224 */ /* 0x000fe200078e00c3 */
[-C--:B------:R-:W-:Y:S01]  /*39000*/  LEA R96, P6, R210, R234.reuse, 0x2 ;  /* 0x000000ead2607211 */ /* 0x080fe200078c10ff */
[----:B------:R-:W-:Y:S01]  /*39010*/  IMAD.MOV.U32 R195, RZ, RZ, R194 ;  /* 0x000000ffffc37224 */ /* 0x000fe200078e00c2 */
[----:B------:R-:W-:Y:S01]  /*39020*/  MOV R194, R193 ;  /* 0x000000c100c27202 */ /* 0x000fe20000000f00 */
[----:B------:R-:W-:Y:S01]  /*39030*/  IMAD.MOV.U32 R193, RZ, RZ, R192 ;  /* 0x000000ffffc17224 */ /* 0x000fe200078e00c0 */
[----:B-1----:R-:W-:Y:S01]  /*39040*/  LEA R98, P5, R202, R234, 0x2 ;  /* 0x000000eaca627211 */ /* 0x002fe200078a10ff */
        /* <DEDUP_REMOVED lines=8> */
[----:B------:R1:W-:Y:S01]  /*390d0*/  STL.64 [R1+0x250], R96 ;  /* 0x0002506001007387 */ /* 0x0003e20000100a00 */
[----:B------:R-:W-:Y:S01]  /*390e0*/  IMAD.MOV.U32 R210, RZ, RZ, R199 ;  /* 0x000000ffffd27224 */ /* 0x000fe200078e00c7 */
[----:B------:R-:W-:Y:S01]  /*390f0*/  MOV R199, R197 ;  /* 0x000000c500c77202 */ /* 0x000fe20000000f00 */
[----:B------:R-:W-:-:S02]  /*39100*/  IMAD.MOV.U32 R197, RZ, RZ, R195 ;  /* 0x000000ffffc57224 */ /* 0x000fc400078e00c3 */
        /* <DEDUP_REMOVED lines=14> */
[----:B---3--:R-:W-:Y:S01]  /*391f0*/  IMAD.MOV.U32 R175, RZ, RZ, R167 ;  /* 0x000000ffffaf7224 */ /* 0x008fe200078e00a7 */
[----:B------:R-:W-:-:S02]  /*39200*/  MOV R167, R24 ;  /* 0x0000001800a77202 */ /* 0x000fc40000000f00 */
[----:B------:R-:W3:Y:S04]  /*39210*/  LDL.LU R24, [R1+0x4b74] ;  /* 0x004b740001187983 */ /* 0x000ee80000300800 */
[----:B------:R1:W-:Y:S04]  /*39220*/  STL.64 [R1+0x248], R98 ;  /* 0x0002486201007387 */ /* 0x0003e80000100a00 */
[----:B------:R-:W3:Y:S01]  /*39230*/  LDL.LU R25, [R1+0x4b70] ;  /* 0x004b700001197983 */ /* 0x000ee20000300800 */
[----:B-1----:R-:W-:-:S04]  /*39240*/  LEA R98, P5, R206, R234, 0x2 ;  /* 0x000000eace627211 */ /* 0x002fc800078a10ff */
[----:B------:R-:W-:Y:S01]  /*39250*/  LEA.HI.X.SX32 R99, R206, R0, 0x2, P5 ;  /* 0x00000000ce637211 */ /* 0x000fe200028f16ff */
[----:B------:R1:W-:Y:S04]  /*39260*/  STL.64 [R1+0x240], R96 ;  /* 0x0002406001007387 */ /* 0x0003e80000100a00 */
[----:B------:R4:W-:Y:S04]  /*39270*/  STL.64 [R1+0x238], R98 ;  /* 0x0002386201007387 */ /* 0x0009e80000100a00 */
[----:B------:R-:W2:Y:S01]  /*39280*/  LDL.LU R187, [R1+0x1cd8] ;  /* 0x001cd80001bb7983 */ /* 0x000ea20000300800 */
[----:B------:R-:W-:-:S02]  /*39290*/  IMAD.MOV.U32 R202, RZ, RZ, R198 ;  /* 0x000000ffffca7224 */ /* 0x000fc400078e00c6 */
[----:B------:R-:W-:Y:S01]  /*392a0*/  IMAD.MOV.U32 R198, RZ, RZ, R196 ;  /* 0x000000ffffc67224 */ /* 0x000fe200078e00c4 */
[----:B------:R-:W-:Y:S01]  /*392b0*/  MOV R196, R194 ;  /* 0x000000c200c47202 */ /* 0x000fe20000000f00 */
[----:B------:R-:W-:Y:S01]  /*392c0*/  IMAD.MOV.U32 R194, RZ, RZ, R192 ;  /* 0x000000ffffc27224 */ /* 0x000fe200078e00c0 */
[C---:B-1----:R-:W-:Y:S01]  /*392d0*/  LEA R96, P6, R204.reuse, R234, 0x2 ;  /* 0x000000eacc607211 */ /* 0x042fe200078c10ff */
        /* <DEDUP_REMOVED lines=12> */
[----:B------:R-:W-:Y:S01]  /*393a0*/  MOV R197, R196 ;  /* 0x000000c400c57202 */ /* 0x000fe20000000f00 */
[----:B------:R-:W-:Y:S01]  /*393b0*/  IMAD.MOV.U32 R192, RZ, RZ, R190 ;  /* 0x000000ffffc07224 */ /* 0x000fe200078e00be */
[----:B------:R-:W-:Y:S01]  /*393c0*/  MOV R190, R188 ;  /* 0x000000bc00be7202 */ /* 0x000fe20000000f00 */
[----:B------:R-:W-:Y:S01]  /*393d0*/  IMAD.MOV.U32 R196, RZ, RZ, R195 ;  /* 0x000000ffffc47224 */ /* 0x000fe200078e00c3 */
[----:B------:R-:W1:Y:S01]  /*393e0*/  LDC R167, c[0x0][0x240] ;  /* 0x00009000ffa77b82 */ /* 0x000e620000000800 */
[----:B------:R-:W-:Y:S01]  /*393f0*/  IMAD.MOV.U32 R195, RZ, RZ, R194 ;  /* 0x000000ffffc37224 */ /* 0x000fe200078e00c2 */
[----:B------:R-:W-:Y:S01]  /*39400*/  MOV R194, R193 ;  /* 0x000000c100c27202 */ /* 0x000fe20000000f00 */
[----:B------:R-:W-:Y:S01]  /*39410*/  IMAD.MOV.U32 R188, RZ, RZ, R7 ;  /* 0x000000ffffbc7224 */ /* 0x000fe200078e0007 */
[----:B------:R-:W-:Y:S01]  /*39420*/  LEA.HI.X.SX32 R99, R203, R0, 0x2, P5 ;  /* 0x00000000cb637211 */ /* 0x000fe200028f16ff */
[----:B------:R-:W-:Y:S01]  /*39430*/  IMAD.MOV.U32 R193, RZ, RZ, R192 ;  /* 0x000000ffffc17224 */ /* 0x000fe200078e00c0 */
[----:B------:R-:W4:Y:S01]  /*39440*/  LDL.LU R7, [R1+0x1d04] ;  /* 0x001d040001077983 */ /* 0x000f220000300800 */
        /* <DEDUP_REMOVED lines=9> */
[----:B------:R-:W-:Y:S01]  /*394e0*/  IMAD R165, R206, R165, RZ ;  /* 0x000000a5cea57224 */ /* 0x000fe200078e02ff */
[----:B------:R1:W-:Y:S01]  /*394f0*/  STL.64 [R1+0x230], R96 ;  /* 0x0002306001007387 */ /* 0x0003e20000100a00 */
        /* <DEDUP_REMOVED lines=10> */
[----:B------:R-:W-:Y:S02]  /*395a0*/  MOV R190, R189 ;  /* 0x000000bd00be7202 */ /* 0x000fe40000000f00 */
[----:B------:R-:W-:Y:S01]  /*395b0*/  MOV R196, R195 ;  /* 0x000000c300c47202 */ /* 0x000fe20000000f00 */
[----:B------:R-:W-:Y:S01]  /*395c0*/  IMAD.MOV.U32 R195, RZ, RZ, R194 ;  /* 0x000000ffffc37224 */ /* 0x000fe200078e00c2 */
[----:B------:R-:W-:Y:S01]  /*395d0*/  LEA.HI.X.SX32 R97, R205, R0, 0x2, P6 ;  /* 0x00000000cd617211 */ /* 0x000fe200030f16ff */
        /* <DEDUP_REMOVED lines=9> */
[----:B--2---:R-:W-:Y:S01]  /*39670*/  MOV R188, R187 ;  /* 0x000000bb00bc7202 */ /* 0x004fe20000000f00 */
[----:B------:R-:W-:-:S02]  /*39680*/  IMAD.MOV.U32 R187, RZ, RZ, R22 ;  /* 0x000000ffffbb7224 */ /* 0x000fc400078e0016 */
[----:B------:R-:W2:Y:S04]  /*39690*/  LDL.LU R22, [R1+0x4b6c] ;  /* 0x004b6c0001167983 */ /* 0x000ea80000300800 */
[----:B------:R1:W-:Y:S01]  /*396a0*/  STL.64 [R1+0x228], R98 ;  /* 0x0002286201007387 */ /* 0x0003e20000100a00 */
[----:B------:R-:W-:Y:S02]  /*396b0*/  IMAD.MOV.U32 R189, RZ, RZ, R188 ;  /* 0x000000ffffbd7224 */ /* 0x000fe400078e00bc */
[----:B------:R-:W-:Y:S01]  /*396c0*/  IMAD.MOV.U32 R188, RZ, RZ, R187 ;  /* 0x000000ffffbc7224 */ /* 0x000fe200078e00bb */
[----:B------:R-:W-:Y:S02]  /*396d0*/  MOV R187, R184 ;  /* 0x000000b800bb7202 */ /* 0x000fe40000000f00 */
[----:B-1----:R-:W-:-:S04]  /*396e0*/  LEA R98, P5, R200, R234, 0x2 ;  /* 0x000000eac8627211 */ /* 0x002fc800078a10ff */
[----:B------:R-:W-:Y:S02]  /*396f0*/  LEA.HI.X.SX32 R99, R200, R0, 0x2, P5 ;  /* 0x00000000c8637211 */ /* 0x000fe400028f16ff */
        /* <DEDUP_REMOVED lines=25> */
[C---:B-1----:R-:W-:Y:S01]  /*39890*/  LEA R96, P6, R209.reuse, R234, 0x2 ;  /* 0x000000ead1607211 */ /* 0x042fe200078c10ff */
[----:B------:R-:W-:Y:S01]  /*398a0*/  IMAD.MOV.U32 R193, RZ, RZ, R192 ;  /* 0x000000ffffc17224 */ /* 0x000fe200078e00c0 */
[----:B------:R1:W-:Y:S01]  /*398b0*/  STL.64 [R1+0x218], R98 ;  /* 0x0002186201007387 */ /* 0x0003e20000100a00 */
        /* <DEDUP_REMOVED lines=11> */
[C---:B-1----:R-:W-:Y:S01]  /*39970*/  LEA R98, P5, R201.reuse, R234, 0x2 ;  /* 0x000000eac9627211 */ /* 0x042fe200078a10ff */
[----:B------:R-:W1:Y:S01]  /*39980*/  LDC R169, c[0x0][0x240] ;  /* 0x00009000ffa97b82 */ /* 0x000e620000000800 */
[----:B------:R-:W2:Y:S01]  /*39990*/  LDL.LU R177, [R1+0x1ce0] ;  /* 0x001ce00001b17983 */ /* 0x000ea20000300800 */
[----:B------:R-:W-:Y:S01]  /*399a0*/  MOV R209, R200 ;  /* 0x000000c800d17202 */ /* 0x000fe20000000f00 */
[----:B------:R-:W-:Y:S01]  /*399b0*/  IMAD.MOV.U32 R200, RZ, RZ, R198 ;  /* 0x000000ffffc87224 */ /* 0x000fe200078e00c6 */
[----:B------:R-:W-:Y:S01]  /*399c0*/  LEA.HI.X.SX32 R99, R201, R0, 0x2, P5 ;  /* 0x00000000c9637211 */ /* 0x000fe200028f16ff */
[----:B------:R-:W-:Y:S01]  /*399d0*/  IMAD.MOV.U32 R201, RZ, RZ, R199 ;  /* 0x000000ffffc97224 */ /* 0x000fe200078e00c7 */
[----:B------:R-:W-:-:S02]  /*399e0*/  MOV R199, R197 ;  /* 0x000000c500c77202 */ /* 0x000fc40000000f00 */
[----:B------:R-:W3:Y:S01]  /*399f0*/  LDC R171, c[0x0][0x240] ;  /* 0x00009000ffab7b82 */ /* 0x000ee20000000800 */
[C---:B----4-:R-:W-:Y:S01]  /*39a00*/  LEA R96, P6, R208.reuse, R234, 0x2 ;  /* 0x000000ead0607211 */ /* 0x050fe200078c10ff */
[----:B------:R-:W-:Y:S01]  /*39a10*/  IMAD.MOV.U32 R198, RZ, RZ, R196 ;  /* 0x000000ffffc67224 */ /* 0x000fe200078e00c4 */
[----:B------:R4:W-:Y:S01]  /*39a20*/  STL.64 [R1+0x208], R98 ;  /* 0x0002086201007387 */ /* 0x0009e20000100a00 */
        /* <DEDUP_REMOVED lines=32> */
[----:B------:R-:W4:Y:S01]  /*39c30*/  LDC R173, c[0x0][0x240] ;  /* 0x00009000ffad7b82 */ /* 0x000f220000000800 */
[----:B------:R-:W-:-:S02]  /*39c40*/  IMAD R167, R211, R167, RZ ;  /* 0x000000a7d3a77224 */ /* 0x000fc400078e02ff */
[----:B------:R-:W-:Y:S02]  /*39c50*/  IMAD.MOV.U32 R190, RZ, RZ, R189 ;  /* 0x000000ffffbe7224 */ /* 0x000fe400078e00bd */
        /* <DEDUP_REMOVED lines=17> */
[----:B--2---:R-:W-:Y:S02]  /*39d70*/  MOV R188, R177 ;  /* 0x000000b100bc7202 */ /* 0x004fe40000000f00 */
[----:B------:R-:W2:Y:S02]  /*39d80*/  LDL.LU R177, [R1+0x1cf8] ;  /* 0x001cf80001b17983 */ /* 0x000ea40000300800 */
[----:B------:R-:W-:Y:S01]  /*39d90*/  MOV R189, R188 ;  /* 0x000000bc00bd7202 */ /* 0x000fe20000000f00 */
[----:B------:R-:W-:Y:S02]  /*39da0*/  IMAD.MOV.U32 R188, RZ, RZ, R186 ;  /* 0x000000ffffbc7224 */ /* 0x000fe400078e00ba */
[----:B------:R-:W-:Y:S01]  /*39db0*/  IMAD.MOV.U32 R186, RZ, RZ, R183 ;  /* 0x000000ffffba7224 */ /* 0x000fe200078e00b7 */
[----:B------:R-:W-:Y:S01]  /*39dc0*/  MOV R183, R180 ;  /* 0x000000b400b77202 */ /* 0x000fe20000000f00 */
[----:B------:R1:W-:Y:S01]  /*39dd0*/  STL.64 [R1+0x200], R96 ;  /* 0x0002006001007387 */ /* 0x0003e20000100a00 */
[----:B------:R-:W-:-:S02]  /*39de0*/  IMAD.MOV.U32 R190, RZ, RZ, R189 ;  /* 0x000000ffffbe7224 */ /* 0x000fc400078e00bd */
[----:B------:R-:W-:Y:S01]  /*39df0*/  IMAD.MOV.U32 R189, RZ, RZ, R188 ;  /* 0x000000ffffbd7224 */ /* 0x000fe200078e00bc */
[----:B------:R-:W2:Y:S01]  /*39e00*/  LDL.LU R180, [R1+0x1d3c] ;  /* 0x001d3c0001b47983 */ /* 0x000ea20000300800 */
[----:B------:R-:W-:Y:S01]  /*39e10*/  MOV R188, R186 ;  /* 0x000000ba00bc7202 */ /* 0x000fe20000000f00 */
[----:B------:R-:W-:Y:S02]  /*39e20*/  IMAD.MOV.U32 R186, RZ, RZ, R183 ;  /* 0x000000ffffba7224 */ /* 0x000fe400078e00b7 */
[----:B------:R4:W-:Y:S01]  /*39e30*/  STL.64 [R1+0x1f8], R98 ;  /* 0x0001f86201007387 */ /* 0x0009e20000100a00 */
[----:B------:R-:W-:Y:S01]  /*39e40*/  IMAD.MOV.U32 R183, RZ, RZ, R182 ;  /* 0x000000ffffb77224 */ /* 0x000fe200078e00b6 */
[----:B------:R-:W-:Y:S02]  /*39e50*/  MOV R182, R11 ;  /* 0x0000000b00b67202 */ /* 0x000fe40000000f00 */
[----:B------:R-:W-:Y:S01]  /*39e60*/  MOV R191, R190 ;  /* 0x000000be00bf7202 */ /* 0x000fe20000000f00 */
[----:B------:R-:W-:Y:S01]  /*39e70*/  IMAD.MOV.U32 R190, RZ, RZ, R189 ;  /* 0x000000ffffbe7224 */ /* 0x000fe200078e00bd */
[-C--:B-1----:R-:W-:Y:S01]  /*39e80*/  LEA R96, P6, R210, R234.reuse, 0x2 ;  /* 0x000000ead2607211 */ /* 0x082fe200078c10ff */
[----:B------:R-:W-:Y:S01]  /*39e90*/  IMAD.MOV.U32 R189, RZ, RZ, R188 ;  /* 0x000000ffffbd7224 */ /* 0x000fe200078e00bc */
[----:B----4-:R-:W-:Y:S01]  /*39ea0*/  LEA R98, P5, R202, R234, 0x2 ;  /* 0x000000eaca627211 */ /* 0x010fe200078a10ff */
[----:B------:R-:W4:Y:S01]  /*39eb0*/  LDL.LU R11, [R1+0x4b64] ;  /* 0x004b6400010b7983 */ /* 0x000f220000300800 */
[----:B------:R-:W-:-:S02]  /*39ec0*/  MOV R188, R186 ;  /* 0x000000ba00bc7202 */ /* 0x000fc40000000f00 */
[----:B------:R-:W-:Y:S01]  /*39ed0*/  LEA.HI.X.SX32 R99, R202, R0, 0x2, P5 ;  /* 0x00000000ca637211 */ /* 0x000fe200028f16ff */
        /* <DEDUP_REMOVED lines=9> */
[----:B------:R-:W-:-:S02]  /*39f70*/  IMAD.MOV.U32 R181, RZ, RZ, R2 ;  /* 0x000000ffffb57224 */ /* 0x000fc400078e0002 */
[----:B------:R-:W-:Y:S01]  /*39f80*/  IMAD.MOV.U32 R192, RZ, RZ, R190 ;  /* 0x000000ffffc07224 */ /* 0x000fe200078e00be */
[----:B------:R-:W4:Y:S01]  /*39f90*/  LDL.LU R2, [R1+0x4b60] ;  /* 0x004b600001027983 */ /* 0x000f220000300800 */
[----:B------:R-:W-:Y:S01]  /*39fa0*/  MOV R190, R188 ;  /* 0x000000bc00be7202 */ /* 0x000fe20000000f00 */
[----:B------:R-:W-:Y:S01]  /*39fb0*/  IMAD.MOV.U32 R188, RZ, RZ, R183 ;  /* 0x000000ffffbc7224 */ /* 0x000fe200078e00b7 */
[----:B------:R-:W-:Y:S01]  /*39fc0*/  MOV R183, R182 ;  /* 0x000000b600b77202 */ /* 0x000fe20000000f00 */
[----:B------:R1:W-:Y:S04]  /*39fd0*/  STL.64 [R1+0x1f0], R96 ;  /* 0x0001f06001007387 */ /* 0x0003e80000100a00 */
[----:B------:R3:W-:Y:S04]  /*39fe0*/  STL.64 [R1+0x1e8], R98 ;  /* 0x0001e86201007387 */ /* 0x0007e80000100a00 */
[----:B------:R-:W2:Y:S01]  /*39ff0*/  LDL.LU R182, [R1+0x1ce4] ;  /* 0x001ce40001b67983 */ /* 0x000ea20000300800 */
[----:B------:R-:W-:Y:S01]  /*3a000*/  IMAD.MOV.U32 R210, RZ, RZ, R201 ;  /* 0x000000ffffd27224 */ /* 0x000fe200078e00c9 */
[----:B-1----:R-:W-:Y:S01]  /*3a010*/  LEA R96, P6, R207, R234, 0x2 ;  /* 0x000000eacf607211 */ /* 0x002fe200078c10ff */
[----:B------:R-:W-:Y:S01]  /*3a020*/  IMAD.MOV.U32 R201, RZ, RZ, R199 ;  /* 0x000000ffffc97224 */ /* 0x000fe200078e00c7 */
[----:B------:R-:W-:-:S02]  /*3a030*/  MOV R199, R197 ;  /* 0x000000c500c77202 */ /* 0x000fc40000000f00 */
        /* <DEDUP_REMOVED lines=13> */
[C---:B---3--:R-:W-:Y:S01]  /*3a110*/  LEA R98, P5, R204.reuse, R234, 0x2 ;  /* 0x000000eacc627211 */ /* 0x048fe200078a10ff */
[----:B------:R-:W-:Y:S01]  /*3a120*/  IMAD.MOV.U32 R195, RZ, RZ, R194 ;  /* 0x000000ffffc37224 */ /* 0x000fe200078e00c2 */
[----:B------:R-:W-:Y:S01]  /*3a130*/  MOV R194, R193 ;  /* 0x000000c100c27202 */ /* 0x000fe20000000f00 */
[----:B------:R-:W-:Y:S02]  /*3a140*/  IMAD.MOV.U32 R189, RZ, RZ, R186 ;  /* 0x000000ffffbd7224 */ /* 0x000fe400078e00ba */
[----:B------:R-:W-:Y:S02]  /*3a150*/  IMAD.MOV.U32 R186, RZ, RZ, R181 ;  /* 0x000000ffffba7224 */ /* 0x000fe400078e00b5 */
[----:B------:R-:W-:Y:S02]  /*3a160*/  IMAD.MOV.U32 R193, RZ, RZ, R192 ;  /* 0x000000ffffc17224 */ /* 0x000fe400078e00c0 */
[----:B------:R-:W-:Y:S01]  /*3a170*/  IMAD.MOV.U32 R192, RZ, RZ, R191 ;  /* 0x000000ffffc07224 */ /* 0x000fe200078e00bf */
[----:B------:R-:W-:Y:S01]  /*3a180*/  MOV R191, R190 ;  /* 0x000000be00bf7202 */ /* 0x000fe20000000f00 */
[----:B------:R-:W-:Y:S01]  /*3a190*/  IMAD.MOV.U32 R190, RZ, RZ, R188 ;  /* 0x000000ffffbe7224 */ /* 0x000fe200078e00bc */
[----:B------:R-:W-:Y:S01]  /*3a1a0*/  LEA.HI.X.SX32 R99, R204, R0, 0x2, P5 ;  /* 0x00000000cc637211 */ /* 0x000fe200028f16ff */
[----:B------:R-:W-:Y:S01]  /*3a1b0*/  IMAD.MOV.U32 R188, RZ, RZ, R186 ;  /* 0x000000ffffbc7224 */ /* 0x000fe200078e00ba */
[----:B------:R-:W-:Y:S01]  /*3a1c0*/  MOV R204, R201 ;  /* 0x000000c900cc7202 */ /* 0x000fe20000000f00 */
[----:B------:R1:W-:Y:S01]  /*3a1d0*/  STL.64 [R1+0x1e0], R96 ;  /* 0x0001e06001007387 */ /* 0x0003e20000100a00 */
[----:B------:R-:W-:-:S02]  /*3a1e0*/  IMAD.MOV.U32 R201, RZ, RZ, R200 ;  /* 0x000000ffffc97224 */ /* 0x000fc400078e00c8 */
[----:B------:R-:W-:Y:S01]  /*3a1f0*/  IMAD.MOV.U32 R200, RZ, RZ, R199 ;  /* 0x000000ffffc87224 */ /* 0x000fe200078e00c7 */
[----:B------:R-:W-:Y:S01]  /*3a200*/  MOV R199, R198 ;  /* 0x000000c600c77202 */ /* 0x000fe20000000f00 */
[----:B------:R-:W-:Y:S02]  /*3a210*/  IMAD.MOV.U32 R198, RZ, RZ, R197 ;  /* 0x000000ffffc67224 */ /* 0x000fe400078e00c5 */
[----:B------:R-:W-:Y:S01]  /*3a220*/  IMAD.MOV.U32 R197, RZ, RZ, R196 ;  /* 0x000000ffffc57224 */ /* 0x000fe200078e00c4 */
[----:B------:R-:W-:Y:S01]  /*3a230*/  MOV R196, R195 ;  /* 0x000000c300c47202 */ /* 0x000fe20000000f00 */
[----:B------:R-:W-:Y:S01]  /*3a240*/  IMAD R169, R204, R169, RZ ;  /* 0x000000a9cca97224 */ /* 0x000fe200078e02ff */
        /* <DEDUP_REMOVED lines=20> */
[----:B--2---:R-:W-:Y:S01]  /*3a390*/  MOV R186, R182 ;  /* 0x000000b600ba7202 */ /* 0x004fe20000000f00 */
[----:B------:R-:W-:Y:S02]  /*3a3a0*/  IMAD.MOV.U32 R182, RZ, RZ, R179 ;  /* 0x000000ffffb67224 */ /* 0x000fe400078e00b3 */
[----:B------:R-:W-:Y:S02]  /*3a3b0*/  IMAD.MOV.U32 R179, RZ, RZ, R18 ;  /* 0x000000ffffb37224 */ /* 0x000fe400078e0012 */
[----:B------:R-:W2:Y:S04]  /*3a3c0*/  LDL.LU R18, [R1+0x1d14] ;  /* 0x001d140001127983 */ /* 0x000ea80000300800 */
[----:B------:R1:W-:Y:S01]  /*3a3d0*/  STL.64 [R1+0x1d8], R98 ;  /* 0x0001d86201007387 */ /* 0x0003e20000100a00 */
[----:B------:R-:W-:-:S02]  /*3a3e0*/  IMAD.MOV.U32 R188, RZ, RZ, R186 ;  /* 0x000000ffffbc7224 */ /* 0x000fc400078e00ba */
[----:B------:R-:W-:Y:S01]  /*3a3f0*/  IMAD.MOV.U32 R186, RZ, RZ, R182 ;  /* 0x000000ffffba7224 */ /* 0x000fe200078e00b6 */
[----:B-1----:R-:W-:-:S04]  /*3a400*/  LEA R98, P5, R206, R234, 0x2 ;  /* 0x000000eace627211 */ /* 0x002fc800078a10ff */
[----:B------:R-:W-:Y:S02]  /*3a410*/  LEA.HI.X.SX32 R99, R206, R0, 0x2, P5 ;  /* 0x00000000ce637211 */ /* 0x000fe400028f16ff */
[----:B------:R-:W-:Y:S01]  /*3a420*/  MOV R206, R201 ;  /* 0x000000c900ce7202 */ /* 0x000fe20000000f00 */
[----:B------:R-:W-:Y:S02]  /*3a430*/  IMAD.MOV.U32 R201, RZ, RZ, R200 ;  /* 0x000000ffffc97224 */ /* 0x000fe400078e00c8 */
[----:B------:R-:W-:Y:S01]  /*3a440*/  IMAD.MOV.U32 R200, RZ, RZ, R199 ;  /* 0x000000ffffc87224 */ /* 0x000fe200078e00c7 */
[----:B------:R-:W-:Y:S01]  /*3a450*/  MOV R199, R198 ;  /* 0x000000c600c77202 */ /* 0x000fe20000000f00 */
[----:B------:R-:W-:Y:S01]  /*3a460*/  IMAD.MOV.U32 R198, RZ, RZ, R197 ;  /* 0x000000ffffc67224 */ /* 0x000fe200078e00c5 */
[----:B------:R-:W-:Y:S01]  /*3a470*/  MOV R182, R15 ;  /* 0x0000000f00b67202 */ /* 0x000fe20000000f00 */
[----:B------:R-:W-:Y:S01]  /*3a480*/  IMAD.MOV.U32 R197, RZ, RZ, R196 ;  /* 0x000000ffffc57224 */ /* 0x000fe200078e00c4 */
[----:B------:R-:W3:Y:S01]  /*3a490*/  LDL.LU R15, [R1+0x4b5c] ;  /* 0x004b5c00010f7983 */ /* 0x000ee20000300800 */
[----:B------:R-:W-:Y:S01]  /*3a4a0*/  IMAD R171, R206, R171, RZ ;  /* 0x000000abceab7224 */ /* 0x000fe200078e02ff */
[----:B------:R-:W-:Y:S01]  /*3a4b0*/  MOV R196, R195 ;  /* 0x000000c300c47202 */ /* 0x000fe20000000f00 */
        /* <DEDUP_REMOVED lines=19> */
[----:B------:R-:W4:Y:S01]  /*3a5f0*/  LDL.LU R7, [R1+0x1d58] ;  /* 0x001d580001077983 */ /* 0x000f220000300800 */
[----:B------:R-:W-:Y:S01]  /*3a600*/  IMAD.MOV.U32 R197, RZ, RZ, R196 ;  /* 0x000000ffffc57224 */ /* 0x000fe200078e00c4 */
[----:B------:R-:W-:Y:S01]  /*3a610*/  MOV R190, R188 ;  /* 0x000000bc00be7202 */ /* 0x000fe20000000f00 */
[----:B------:R-:W-:Y:S01]  /*3a620*/  IMAD.MOV.U32 R188, RZ, RZ, R186 ;  /* 0x000000ffffbc7224 */ /* 0x000fe200078e00ba */
[----:B------:R-:W-:Y:S01]  /*3a630*/  MOV R196, R195 ;  /* 0x000000c300c47202 */ /* 0x000fe20000000f00 */
[----:B------:R-:W3:Y:S01]  /*3a640*/  LDL.LU R9, [R1+0x1d38] ;  /* 0x001d380001097983 */ /* 0x000ee20000300800 */
[----:B------:R-:W-:Y:S02]  /*3a650*/  IMAD.MOV.U32 R195, RZ, RZ, R194 ;  /* 0x000000ffffc37224 */ /* 0x000fe400078e00c2 */
[----:B------:R-:W-:Y:S01]  /*3a660*/  IMAD.MOV.U32 R201, RZ, RZ, R200 ;  /* 0x000000ffffc97224 */ /* 0x000fe200078e00c8 */
[----:B------:R1:W-:Y:S01]  /*3a670*/  STL.64 [R1+0x1c8], R98 ;  /* 0x0001c86201007387 */ /* 0x0003e20000100a00 */
[----:B------:R-:W-:Y:S01]  /*3a680*/  IMAD.MOV.U32 R194, RZ, RZ, R193 ;  /* 0x000000ffffc27224 */ /* 0x000fe200078e00c1 */
[----:B------:R-:W-:Y:S01]  /*3a690*/  MOV R193, R192 ;  /* 0x000000c000c17202 */ /* 0x000fe20000000f00 */
[----:B------:R-:W-:Y:S01]  /*3a6a0*/  IMAD.MOV.U32 R200, RZ, RZ, R199 ;  /* 0x000000ffffc87224 */ /* 0x000fe200078e00c7 */
[----:B------:R-:W-:Y:S01]  /*3a6b0*/  MOV R199, R198 ;  /* 0x000000c600c77202 */ /* 0x000fe20000000f00 */
[----:B------:R-:W-:-:S02]  /*3a6c0*/  IMAD.MOV.U32 R186, RZ, RZ, R184 ;  /* 0x000000ffffba7224 */ /* 0x000fc400078e00b8 */
[----:B------:R-:W-:Y:S01]  /*3a6d0*/  IMAD.MOV.U32 R192, RZ, RZ, R191 ;  /* 0x000000ffffc07224 */ /* 0x000fe200078e00bf */
[----:B------:R-:W4:Y:S01]  /*3a6e0*/  LDL.LU R184, [R1+0x1d34] ;  /* 0x001d340001b87983 */ /* 0x000f220000300800 */
        /* <DEDUP_REMOVED lines=21> */
[----:B------:R-:W-:Y:S01]  /*3a840*/  MOV R196, R194 ;  /* 0x000000c200c47202 */ /* 0x000fe20000000f00 */
[----:B------:R-:W-:Y:S01]  /*3a850*/  IMAD.MOV.U32 R197, RZ, RZ, R195 ;  /* 0x000000ffffc57224 */ /* 0x000fe200078e00c3 */
[----:B------:R-:W4:Y:S01]  /*3a860*/  LDL.LU R19, [R1+0x1d4c] ;  /* 0x001d4c0001137983 */ /* 0x000f220000300800 */
[----:B------:R-:W-:-:S02]  /*3a870*/  IMAD.MOV.U32 R213, RZ, RZ, R201 ;  /* 0x000000ffffd57224 */ /* 0x000fc400078e00c9 */
[----:B------:R-:W-:Y:S01]  /*3a880*/  IMAD.MOV.U32 R201, RZ, RZ, R200 ;  /* 0x000000ffffc97224 */ /* 0x000fe200078e00c8 */
[----:B------:R-:W-:Y:S01]  /*3a890*/  MOV R200, R199 ;  /* 0x000000c700c87202 */ /* 0x000fe20000000f00 */
[----:B------:R-:W-:Y:S01]  /*3a8a0*/  IMAD.MOV.U32 R195, RZ, RZ, R193 ;  /* 0x000000ffffc37224 */ /* 0x000fe200078e00c1 */
[----:B------:R1:W-:Y:S01]  /*3a8b0*/  STL.64 [R1+0x1c0], R96 ;  /* 0x0001c06001007387 */ /* 0x0003e20000100a00 */
[----:B------:R-:W-:Y:S01]  /*3a8c0*/  IMAD.MOV.U32 R194, RZ, RZ, R192 ;  /* 0x000000ffffc27224 */ /* 0x000fe200078e00c0 */
[----:B------:R-:W-:Y:S01]  /*3a8d0*/  MOV R193, R191 ;  /* 0x000000bf00c17202 */ /* 0x000fe20000000f00 */
[----:B------:R-:W-:Y:S02]  /*3a8e0*/  IMAD.MOV.U32 R199, RZ, RZ, R198 ;  /* 0x000000ffffc77224 */ /* 0x000fe400078e00c6 */
[----:B------:R-:W-:Y:S02]  /*3a8f0*/  IMAD.MOV.U32 R188, RZ, RZ, R186 ;  /* 0x000000ffffbc7224 */ /* 0x000fe400078e00ba */
[----:B------:R-:W-:Y:S01]  /*3a900*/  IMAD.MOV.U32 R198, RZ, RZ, R197 ;  /* 0x000000ffffc67224 */ /* 0x000fe200078e00c5 */
[----:B------:R-:W4:Y:S01]  /*3a910*/  LDL.LU R186, [R1+0x1d2c] ;  /* 0x001d2c0001ba7983 */ /* 0x000f220000300800 */
[----:B------:R-:W-:Y:S01]  /*3a920*/  IMAD.MOV.U32 R192, RZ, RZ, R190 ;  /* 0x000000ffffc07224 */ /* 0x000fe200078e00be */
[----:B------:R-:W-:Y:S01]  /*3a930*/  MOV R197, R196 ;  /* 0x000000c400c57202 */ /* 0x000fe20000000f00 */
[----:B------:R-:W-:Y:S01]  /*3a940*/  IMAD.MOV.U32 R191, RZ, RZ, R185 ;  /* 0x000000ffffbf7224 */ /* 0x000fe200078e00b9 */
[C---:B-1----:R-:W-:Y:S01]  /*3a950*/  LEA R96, P6, R209.reuse, R234, 0x2 ;  /* 0x000000ead1607211 */ /* 0x042fe200078c10ff */
        /* <DEDUP_REMOVED lines=9> */
[----:B------:R-:W4:Y:S01]  /*3a9f0*/  LDL.LU R185, [R1+0x1d30] ;  /* 0x001d300001b97983 */ /* 0x000f220000300800 */
[----:B-1----:R-:W-:Y:S01]  /*3aa00*/  LEA R98, P5, R208, R234, 0x2 ;  /* 0x000000ead0627211 */ /* 0x002fe200078a10ff */
[----:B------:R-:W-:-:S02]  /*3aa10*/  IMAD.MOV.U32 R190, RZ, RZ, R13 ;  /* 0x000000ffffbe7224 */ /* 0x000fc400078e000d */
[----:B------:R-:W3:Y:S01]  /*3aa20*/  LDL.LU R17, [R1+0x4b58] ;  /* 0x004b580001117983 */ /* 0x000ee20000300800 */
[----:B------:R-:W-:Y:S01]  /*3aa30*/  LEA.HI.X.SX32 R99, R208, R0, 0x2, P5 ;  /* 0x00000000d0637211 */ /* 0x000fe200028f16ff */
[----:B------:R-:W-:Y:S01]  /*3aa40*/  IMAD.MOV.U32 R208, RZ, RZ, R199 ;  /* 0x000000ffffd07224 */ /* 0x000fe200078e00c7 */
[----:B------:R-:W-:Y:S01]  /*3aa50*/  MOV R209, R200 ;  /* 0x000000c800d17202 */ /* 0x000fe20000000f00 */
[----:B------:R1:W-:Y:S01]  /*3aa60*/  STL.64 [R1+0x1b0], R96 ;  /* 0x0001b06001007387 */ /* 0x0003e20000100a00 */
[----:B------:R-:W-:Y:S01]  /*3aa70*/  MOV R200, R197 ;  /* 0x000000c500c87202 */ /* 0x000fe20000000f00 */
[----:B------:R-:W-:Y:S01]  /*3aa80*/  IMAD.MOV.U32 R199, RZ, RZ, R196 ;  /* 0x000000ffffc77224 */ /* 0x000fe200078e00c4 */
[----:B------:R-:W-:Y:S01]  /*3aa90*/  MOV R197, R194 ;  /* 0x000000c200c57202 */ /* 0x000fe20000000f00 */
[----:B------:R-:W4:Y:S01]  /*3aaa0*/  LDL.LU R13, [R1+0x4b54] ;  /* 0x004b5400010d7983 */ /* 0x000f220000300800 */
[----:B------:R-:W-:Y:S01]  /*3aab0*/  IMAD.MOV.U32 R196, RZ, RZ, R193 ;  /* 0x000000ffffc47224 */ /* 0x000fe200078e00c1 */
[----:B------:R-:W-:Y:S01]  /*3aac0*/  MOV R194, R191 ;  /* 0x000000bf00c27202 */ /* 0x000fe20000000f00 */
[----:B------:R-:W-:Y:S01]  /*3aad0*/  IMAD.MOV.U32 R193, RZ, RZ, R190 ;  /* 0x000000ffffc17224 */ /* 0x000fe200078e00be */
[----:B------:R1:W-:Y:S04]  /*3aae0*/  STL.64 [R1+0x1a8], R98 ;  /* 0x0001a86201007387 */ /* 0x0003e80000100a00 */
[----:B------:R-:W2:Y:S04]  /*3aaf0*/  LDL.LU R191, [R1+0x1cf4] ;  /* 0x001cf40001bf7983 */ /* 0x000ea80000300800 */
[----:B------:R-:W3:Y:S01]  /*3ab00*/  LDL.LU R190, [R1+0x1d08] ;  /* 0x001d080001be7983 */ /* 0x000ee20000300800 */
[----:B------:R-:W-:Y:S01]  /*3ab10*/  IMAD R173, R212, R173, RZ ;  /* 0x000000add4ad7224 */ /* 0x000fe200078e02ff */
[----:B-1----:R-:W-:Y:S01]  /*3ab20*/  LEA R96, P6, R211, R234, 0x2 ;  /* 0x000000ead3607211 */ /* 0x002fe200078c10ff */
[----:B------:R-:W-:-:S02]  /*3ab30*/  IMAD.MOV.U32 R212, RZ, RZ, R201 ;  /* 0x000000ffffd47224 */ /* 0x000fc400078e00c9 */
[----:B------:R-:W-:Y:S01]  /*3ab40*/  IMAD.MOV.U32 R201, RZ, RZ, R198 ;  /* 0x000000ffffc97224 */ /* 0x000fe200078e00c6 */
[----:B------:R-:W-:Y:S01]  /*3ab50*/  LEA.HI.X.SX32 R97, R211, R0, 0x2, P6 ;  /* 0x00000000d3617211 */ /* 0x000fe200030f16ff */
        /* <DEDUP_REMOVED lines=9> */
[----:B------:R-:W-:Y:S02]  /*3abf0*/  IMAD.MOV.U32 R192, RZ, RZ, R177 ;  /* 0x000000ffffc07224 */ /* 0x000fe400078e00b1 */
[----:B------:R-:W-:Y:S01]  /*3ac00*/  IMAD.MOV.U32 R196, RZ, RZ, R195 ;  /* 0x000000ffffc47224 */ /* 0x000fe200078e00c3 */
[----:B------:R-:W-:Y:S01]  /*3ac10*/  STL.64 [R1+0x1a0], R96 ;  /* 0x0001a06001007387 */ /* 0x000fe20000100a00 */
[----:B------:R-:W-:Y:S01]  /*3ac20*/  IMAD.MOV.U32 R195, RZ, RZ, R194 ;  /* 0x000000ffffc37224 */ /* 0x000fe200078e00c2 */
[----:B------:R-:W-:Y:S01]  /*3ac30*/  MOV R194, R193 ;  /* 0x000000c100c27202 */ /* 0x000fe20000000f00 */
[----:B------:R-:W-:Y:S02]  /*3ac40*/  IMAD.MOV.U32 R193, RZ, RZ, R192 ;  /* 0x000000ffffc17224 */ /* 0x000fe400078e00c0 */
[----:B------:R-:W-:Y:S01]  /*3ac50*/  IMAD.MOV.U32 R181, RZ, RZ, R175 ;  /* 0x000000ffffb57224 */ /* 0x000fe200078e00af */
[----:B------:R-:W-:Y:S01]  /*3ac60*/  LEA R98, P5, R210, R234, 0x2 ;  /* 0x000000ead2627211 */ /* 0x000fe200078a10ff */
[----:B------:R-:W1:Y:S08]  /*3ac70*/  LDC R175, c[0x0][0x240] ;  /* 0x00009000ffaf7b82 */ /* 0x000e700000000800 */
[----:B------:R-:W4:Y:S01]  /*3ac80*/  LDC R177, c[0x0][0x240] ;  /* 0x00009000ffb17b82 */ /* 0x000f220000000800 */
[----:B--2---:R-:W-:Y:S01]  /*3ac90*/  IMAD.MOV.U32 R192, RZ, RZ, R191 ;  /* 0x000000ffffc07224 */ /* 0x004fe200078e00bf */
[----:B---3--:R-:W-:Y:S01]  /*3aca0*/  MOV R191, R190 ;  /* 0x000000be00bf7202 */ /* 0x008fe20000000f00 */
[----:B------:R-:W-:-:S02]  /*3acb0*/  IMAD.MOV.U32 R190, RZ, RZ, R189 ;  /* 0x000000ffffbe7224 */ /* 0x000fc400078e00bd */
[----:B------:R-:W2:Y:S01]  /*3acc0*/  LDL.LU R189, [R1+0x1cec] ;  /* 0x001cec0001bd7983 */ /* 0x000ea20000300800 */
        /* <DEDUP_REMOVED lines=9> */
[----:B-1----:R-:W-:Y:S01]  /*3ad60*/  IMAD R175, R208, R175, RZ ;  /* 0x000000afd0af7224 */ /* 0x002fe200078e02ff */
        /* <DEDUP_REMOVED lines=13> */
[----:B------:R-:W-:Y:S01]  /*3ae40*/  IMAD.MOV.U32 R194, RZ, RZ, R193 ;  /* 0x000000ffffc27224 */ /* 0x000fe200078e00c1 */
[----:B------:R-:W-:Y:S01]  /*3ae50*/  MOV R193, R192 ;  /* 0x000000c000c17202 */ /* 0x000fe20000000f00 */
[----:B------:R1:W-:Y:S01]  /*3ae60*/  STL.64 [R1+0x198], R98 ;  /* 0x0001986201007387 */ /* 0x0003e20000100a00 */
[----:B--2---:R-:W-:Y:S01]  /*3ae70*/  MOV R190, R189 ;  /* 0x000000bd00be7202 */ /* 0x004fe20000000f00 */
[----:B------:R-:W-:Y:S02]  /*3ae80*/  IMAD.MOV.U32 R189, RZ, RZ, R183 ;  /* 0x000000ffffbd7224 */ /* 0x000fe400078e00b7 */
[----:B------:R-:W-:-:S02]  /*3ae90*/  IMAD.MOV.U32 R183, RZ, RZ, R20 ;  /* 0x000000ffffb77224 */ /* 0x000fc400078e0014 */
[----:B------:R-:W-:Y:S01]  /*3aea0*/  IMAD.MOV.U32 R192, RZ, RZ, R190 ;  /* 0x000000ffffc07224 */ /* 0x000fe200078e00be */
[----:B------:R-:W2:Y:S01]  /*3aeb0*/  LDL.LU R20, [R1+0x1d40] ;  /* 0x001d400001147983 */ /* 0x000ea20000300800 */
[----:B------:R-:W-:Y:S01]  /*3aec0*/  IMAD.MOV.U32 R190, RZ, RZ, R189 ;  /* 0x000000ffffbe7224 */ /* 0x000fe200078e00bd */
[----:B------:R-:W-:Y:S01]  /*3aed0*/  MOV R189, R183 ;  /* 0x000000b700bd7202 */ /* 0x000fe20000000f00 */
[----:B------:R-:W-:Y:S02]  /*3aee0*/  IMAD.MOV.U32 R183, RZ, RZ, R181 ;  /* 0x000000ffffb77224 */ /* 0x000fe400078e00b5 */
[----:B------:R-:W3:Y:S01]  /*3aef0*/  LDL.LU R181, [R1+0x1cfc] ;  /* 0x001cfc0001b57983 */ /* 0x000ee20000300800 */
[CC--:B-1----:R-:W-:Y:S02]  /*3af00*/  LEA R98, P5, R202.reuse, R234.reuse, 0x2 ;  /* 0x000000eaca627211 */ /* 0x0c2fe400078a10ff */
[----:B------:R-:W-:Y:S02]  /*3af10*/  LEA R96, P6, R207, R234, 0x2 ;  /* 0x000000eacf607211 */ /* 0x000fe400078c10ff */
[----:B------:R-:W-:Y:S01]  /*3af20*/  LEA.HI.X.SX32 R99, R202, R0, 0x2, P5 ;  /* 0x00000000ca637211 */ /* 0x000fe200028f16ff */
        /* <DEDUP_REMOVED lines=20> */
[----:B------:R-:W-:Y:S02]  /*3b070*/  IMAD.MOV.U32 R189, RZ, RZ, R183 ;  /* 0x000000ffffbd7224 */ /* 0x000fe400078e00b7 */
[----:B------:R-:W-:Y:S01]  /*3b080*/  IMAD.MOV.U32 R197, RZ, RZ, R196 ;  /* 0x000000ffffc57224 */ /* 0x000fe200078e00c4 */
[----:B------:R-:W-:Y:S01]  /*3b090*/  MOV R196, R195 ;  /* 0x000000c300c47202 */ /* 0x000fe20000000f00 */
[----:B------:R-:W-:-:S02]  /*3b0a0*/  IMAD.MOV.U32 R195, RZ, RZ, R194 ;  /* 0x000000ffffc37224 */ /* 0x000fc400078e00c2 */
[----:B------:R-:W-:Y:S01]  /*3b0b0*/  IMAD.MOV.U32 R194, RZ, RZ, R193 ;  /* 0x000000ffffc27224 */ /* 0x000fe200078e00c1 */
[C---:B-1----:R-:W-:Y:S02]  /*3b0c0*/  LEA R96, P6, R204.reuse, R234, 0x2 ;  /* 0x000000eacc607211 */ /* 0x042fe400078c10ff */
[----:B------:R-:W-:Y:S01]  /*3b0d0*/  MOV R193, R192 ;  /* 0x000000c000c17202 */ /* 0x000fe20000000f00 */
[----:B------:R-:W-:Y:S01]  /*3b0e0*/  IMAD.MOV.U32 R192, RZ, RZ, R190 ;  /* 0x000000ffffc07224 */ /* 0x000fe200078e00be */
[----:B------:R-:W-:Y:S01]  /*3b0f0*/  LEA.HI.X.SX32 R97, R204, R0, 0x2, P6 ;  /* 0x00000000cc617211 */ /* 0x000fe200030f16ff */
[----:B------:R1:W-:Y:S04]  /*3b100*/  STL.64 [R1+0x188], R98 ;  /* 0x0001886201007387 */ /* 0x0003e80000100a00 */
[----:B------:R4:W-:Y:S01]  /*3b110*/  STL.64 [R1+0x180], R96 ;  /* 0x0001806001007387 */ /* 0x0009e20000100a00 */
[----:B---3--:R-:W-:Y:S01]  /*3b120*/  MOV R183, R181 ;  /* 0x000000b500b77202 */ /* 0x008fe20000000f00 */
[----:B------:R-:W-:Y:S01]  /*3b130*/  IMAD.MOV.U32 R181, RZ, RZ, R179 ;  /* 0x000000ffffb57224 */ /* 0x000fe200078e00b3 */
[-C--:B-1----:R-:W-:Y:S01]  /*3b140*/  LEA R98, P5, R203, R234.reuse, 0x2 ;  /* 0x000000eacb627211 */ /* 0x082fe200078a10ff */
[----:B------:R-:W-:Y:S01]  /*3b150*/  IMAD.MOV.U32 R204, RZ, RZ, R202 ;  /* 0x000000ffffcc7224 */ /* 0x000fe200078e00ca */
[----:B----4-:R-:W-:Y:S01]  /*3b160*/  LEA R96, P6, R206, R234, 0x2 ;  /* 0x000000eace607211 */ /* 0x010fe200078c10ff */
[----:B------:R-:W-:Y:S01]  /*3b170*/  IMAD.MOV.U32 R190, RZ, RZ, R183 ;  /* 0x000000ffffbe7224 */ /* 0x000fe200078e00b7 */
[----:B------:R-:W-:Y:S01]  /*3b180*/  MOV R183, R181 ;  /* 0x000000b500b77202 */ /* 0x000fe20000000f00 */
[----:B------:R-:W-:Y:S01]  /*3b190*/  IMAD.MOV.U32 R181, RZ, RZ, R21 ;  /* 0x000000ffffb57224 */ /* 0x000fe200078e0015 */
[----:B------:R-:W1:Y:S01]  /*3b1a0*/  LDC R179, c[0x0][0x240] ;  /* 0x00009000ffb37b82 */ /* 0x000e620000000800 */
[----:B------:R-:W-:Y:S01]  /*3b1b0*/  IMAD.MOV.U32 R21, RZ, RZ, R18 ;  /* 0x000000ffff157224 */ /* 0x000fe200078e0012 */
[----:B------:R-:W-:-:S02]  /*3b1c0*/  MOV R18, R13 ;  /* 0x0000000d00127202 */ /* 0x000fc40000000f00 */
[----:B------:R-:W3:Y:S01]  /*3b1d0*/  LDL.LU R13, [R1+0x4b50] ;  /* 0x004b5000010d7983 */ /* 0x000ee20000300800 */
[-C--:B------:R-:W-:Y:S01]  /*3b1e0*/  LEA.HI.X.SX32 R99, R203, R0.reuse, 0x2, P5 ;  /* 0x00000000cb637211 */ /* 0x080fe200028f16ff */
[----:B------:R-:W-:Y:S02]  /*3b1f0*/  IMAD.MOV.U32 R203, RZ, RZ, R200 ;  /* 0x000000ffffcb7224 */ /* 0x000fe400078e00c8 */
[----:B------:R-:W-:Y:S02]  /*3b200*/  IMAD.MOV.U32 R200, RZ, RZ, R197 ;  /* 0x000000ffffc87224 */ /* 0x000fe400078e00c5 */
        /* <DEDUP_REMOVED lines=8> */
[----:B------:R-:W-:-:S02]  /*3b290*/  MOV R198, R196 ;  /* 0x000000c400c67202 */ /* 0x000fc40000000f00 */
[C---:B----4-:R-:W-:Y:S01]  /*3b2a0*/  LEA R98, P5, R205.reuse, R234, 0x2 ;  /* 0x000000eacd627211 */ /* 0x050fe200078a10ff */
[----:B------:R-:W-:Y:S01]  /*3b2b0*/  IMAD.MOV.U32 R196, RZ, RZ, R195 ;  /* 0x000000ffffc47224 */ /* 0x000fe200078e00c3 */
[----:B------:R-:W-:Y:S01]  /*3b2c0*/  MOV R21, R8 ;  /* 0x0000000800157202 */ /* 0x000fe20000000f00 */
[----:B------:R-:W-:Y:S01]  /*3b2d0*/  IMAD.MOV.U32 R8, RZ, RZ, R17 ;  /* 0x000000ffff087224 */ /* 0x000fe200078e0011 */
[----:B------:R-:W-:Y:S01]  /*3b2e0*/  LEA.HI.X.SX32 R99, R205, R0, 0x2, P5 ;  /* 0x00000000cd637211 */ /* 0x000fe200028f16ff */
[----:B------:R-:W4:Y:S01]  /*3b2f0*/  LDL.LU R17, [R1+0x4b4c] ;  /* 0x004b4c0001117983 */ /* 0x000f220000300800 */
[----:B------:R-:W-:Y:S01]  /*3b300*/  MOV R195, R193 ;  /* 0x000000c100c37202 */ /* 0x000fe20000000f00 */
[----:B------:R-:W-:Y:S02]  /*3b310*/  IMAD.MOV.U32 R193, RZ, RZ, R190 ;  /* 0x000000ffffc17224 */ /* 0x000fe400078e00be */
[----:B------:R2:W-:Y:S01]  /*3b320*/  STL.64 [R1+0x170], R96 ;  /* 0x0001706001007387 */ /* 0x0005e20000100a00 */
[----:B------:R-:W-:-:S02]  /*3b330*/  IMAD.MOV.U32 R190, RZ, RZ, R181 ;  /* 0x000000ffffbe7224 */ /* 0x000fc400078e00b5 */
[----:B------:R-:W-:Y:S01]  /*3b340*/  IMAD.MOV.U32 R206, RZ, RZ, R203 ;  /* 0x000000ffffce7224 */ /* 0x000fe200078e00cb */
[----:B------:R1:W-:Y:S01]  /*3b350*/  STL.64 [R1+0x168], R98 ;  /* 0x0001686201007387 */ /* 0x0003e20000100a00 */
[----:B------:R-:W-:Y:S01]  /*3b360*/  IMAD.MOV.U32 R203, RZ, RZ, R198 ;  /* 0x000000ffffcb7224 */ /* 0x000fe200078e00c6 */
[----:B------:R-:W-:Y:S01]  /*3b370*/  MOV R198, R195 ;  /* 0x000000c300c67202 */ /* 0x000fe20000000f00 */
[----:B------:R-:W-:Y:S01]  /*3b380*/  IMAD.MOV.U32 R195, RZ, RZ, R193 ;  /* 0x000000ffffc37224 */ /* 0x000fe200078e00c1 */
[----:B------:R-:W-:Y:S02]  /*3b390*/  MOV R205, R202 ;  /* 0x000000ca00cd7202 */ /* 0x000fe40000000f00 */
[CC--:B--2---:R-:W-:Y:S01]  /*3b3a0*/  LEA R96, P6, R214.reuse, R234.reuse, 0x2 ;  /* 0x000000ead6607211 */ /* 0x0c4fe200078c10ff */
[----:B------:R-:W-:Y:S01]  /*3b3b0*/  IMAD.MOV.U32 R202, RZ, RZ, R197 ;  /* 0x000000ffffca7224 */ /* 0x000fe200078e00c5 */
[----:B------:R-:W2:Y:S01]  /*3b3c0*/  LDC R181, c[0x0][0x240] ;  /* 0x00009000ffb57b82 */ /* 0x000ea20000000800 */
[C---:B-1----:R-:W-:Y:S01]  /*3b3d0*/  LEA R98, P5, R213.reuse, R234, 0x2 ;  /* 0x000000ead5627211 */ /* 0x042fe200078a10ff */
[----:B------:R-:W-:Y:S01]  /*3b3e0*/  IMAD.MOV.U32 R193, RZ, RZ, R190 ;  /* 0x000000ffffc17224 */ /* 0x000fe200078e00be */
[----:B------:R-:W-:Y:S01]  /*3b3f0*/  LEA.HI.X.SX32 R97, R214, R0, 0x2, P6 ;  /* 0x00000000d6617211 */ /* 0x000fe200030f16ff */
[----:B------:R-:W-:Y:S01]  /*3b400*/  IMAD.MOV.U32 R197, RZ, RZ, R194 ;  /* 0x000000ffffc57224 */ /* 0x000fe200078e00c2 */
[----:B------:R-:W-:Y:S01]  /*3b410*/  MOV R190, R182 ;  /* 0x000000b600be7202 */ /* 0x000fe20000000f00 */
[----:B------:R-:W-:Y:S01]  /*3b420*/  IMAD.MOV.U32 R182, RZ, RZ, R9 ;  /* 0x000000ffffb67224 */ /* 0x000fe200078e0009 */
[----:B------:R-:W-:Y:S01]  /*3b430*/  LEA.HI.X.SX32 R99, R213, R0, 0x2, P5 ;  /* 0x00000000d5637211 */ /* 0x000fe200028f16ff */
[----:B------:R-:W-:Y:S01]  /*3b440*/  IMAD.MOV.U32 R9, RZ, RZ, R15 ;  /* 0x000000ffff097224 */ /* 0x000fe200078e000f */
[----:B------:R-:W-:Y:S01]  /*3b450*/  MOV R194, R192 ;  /* 0x000000c000c27202 */ /* 0x000fe20000000f00 */
[----:B------:R-:W4:Y:S01]  /*3b460*/  LDL.LU R15, [R1+0x4b48] ;  /* 0x004b4800010f7983 */ /* 0x000f220000300800 */
[----:B------:R-:W-:Y:S01]  /*3b470*/  MOV R213, R206 ;  /* 0x000000ce00d57202 */ /* 0x000fe20000000f00 */
[----:B------:R-:W-:-:S02]  /*3b480*/  IMAD.MOV.U32 R206, RZ, RZ, R202 ;  /* 0x000000ffffce7224 */ /* 0x000fc400078e00ca */
[----:B------:R1:W-:Y:S01]  /*3b490*/  STL.64 [R1+0x160], R96 ;  /* 0x0001606001007387 */ /* 0x0003e20000100a00 */
[----:B------:R-:W-:Y:S01]  /*3b4a0*/  IMAD.MOV.U32 R202, RZ, RZ, R198 ;  /* 0x000000ffffca7224 */ /* 0x000fe200078e00c6 */
[----:B------:R-:W-:Y:S01]  /*3b4b0*/  MOV R198, R197 ;  /* 0x000000c500c67202 */ /* 0x000fe20000000f00 */
[----:B------:R-:W-:Y:S02]  /*3b4c0*/  IMAD.MOV.U32 R192, RZ, RZ, R183 ;  /* 0x000000ffffc07224 */ /* 0x000fe400078e00b7 */
        /* <DEDUP_REMOVED lines=8> */
[----:B------:R-:W-:-:S02]  /*3b550*/  LEA.HI.X.SX32 R97, R212, R0, 0x2, P6 ;  /* 0x00000000d4617211 */ /* 0x000fc400030f16ff */
[----:B------:R-:W-:Y:S02]  /*3b560*/  MOV R190, R188 ;  /* 0x000000bc00be7202 */ /* 0x000fe40000000f00 */
[----:B------:R-:W-:-:S04]  /*3b570*/  LEA R98, P5, R209, R234, 0x2 ;  /* 0x000000ead1627211 */ /* 0x000fc800078a10ff */
[----:B------:R-:W-:Y:S01]  /*3b580*/  LEA.HI.X.SX32 R99, R209, R0, 0x2, P5 ;  /* 0x00000000d1637211 */ /* 0x000fe200028f16ff */
[----:B------:R-:W-:Y:S01]  /*3b590*/  IMAD.MOV.U32 R209, RZ, RZ, R206 ;  /* 0x000000ffffd17224 */ /* 0x000fe200078e00ce */
[----:B------:R-:W-:Y:S01]  /*3b5a0*/  MOV R206, R202 ;  /* 0x000000ca00ce7202 */ /* 0x000fe20000000f00 */
[----:B------:R-:W-:Y:S02]  /*3b5b0*/  IMAD.MOV.U32 R202, RZ, RZ, R198 ;  /* 0x000000ffffca7224 */ /* 0x000fe400078e00c6 */
[----:B---3--:R-:W-:Y:S02]  /*3b5c0*/  IMAD.MOV.U32 R188, RZ, RZ, R13 ;  /* 0x000000ffffbc7224 */ /* 0x008fe400078e000d */
[----:B------:R-:W5:Y:S04]  /*3b5d0*/  LDL.LU R13, [R1+0x4b44] ;  /* 0x004b4400010d7983 */ /* 0x000f680000300800 */
[----:B------:R3:W-:Y:S04]  /*3b5e0*/  STL.64 [R1+0x150], R96 ;  /* 0x0001506001007387 */ /* 0x0007e80000100a00 */
[----:B------:R2:W-:Y:S01]  /*3b5f0*/  STL.64 [R1+0x148], R98 ;  /* 0x0001486201007387 */ /* 0x0005e20000100a00 */
[----:B---3--:R-:W-:-:S04]  /*3b600*/  LEA R96, P6, R211, R234, 0x2 ;  /* 0x000000ead3607211 */ /* 0x008fc800078c10ff */
[----:B------:R-:W-:Y:S02]  /*3b610*/  LEA.HI.X.SX32 R97, R211, R0, 0x2, P6 ;  /* 0x00000000d3617211 */ /* 0x000fe400030f16ff */
[C---:B--2---:R-:W-:Y:S01]  /*3b620*/  LEA R98, P5, R210.reuse, R234, 0x2 ;  /* 0x000000ead2627211 */ /* 0x044fe200078a10ff */
[----:B------:R-:W-:Y:S01]  /*3b630*/  IMAD.MOV.U32 R198, RZ, RZ, R197 ;  /* 0x000000ffffc67224 */ /* 0x000fe200078e00c5 */
[----:B------:R-:W2:Y:S01]  /*3b640*/  LDC R211, c[0x0][0x240] ;  /* 0x00009000ffd37b82 */ /* 0x000ea20000000800 */
[----:B------:R3:W-:Y:S01]  /*3b650*/  STL.64 [R1+0x140], R96 ;  /* 0x0001406001007387 */ /* 0x0007e20000100a00 */
[----:B------:R-:W-:-:S05]  /*3b660*/  LEA.HI.X.SX32 R99, R210, R0, 0x2, P5 ;  /* 0x00000000d2637211 */ /* 0x000fca00028f16ff */
[----:B------:R1:W-:Y:S01]  /*3b670*/  STL.64 [R1+0x138], R98 ;  /* 0x0001386201007387 */ /* 0x0003e20000100a00 */
[----:B---3--:R-:W-:-:S04]  /*3b680*/  LEA R96, P6, R208, R234, 0x2 ;  /* 0x000000ead0607211 */ /* 0x008fc800078c10ff */
[----:B------:R-:W-:Y:S02]  /*3b690*/  LEA.HI.X.SX32 R97, R208, R0, 0x2, P6 ;  /* 0x00000000d0617211 */ /* 0x000fe400030f16ff */
[----:B-1----:R-:W-:-:S03]  /*3b6a0*/  LEA R98, P5, R207, R234, 0x2 ;  /* 0x000000eacf627211 */ /* 0x002fc600078a10ff */
[----:B------:R1:W-:Y:S01]  /*3b6b0*/  STL.64 [R1+0x130], R96 ;  /* 0x0001306001007387 */ /* 0x0003e20000100a00 */
[----:B------:R-:W-:Y:S02]  /*3b6c0*/  LEA.HI.X.SX32 R99, R207, R0, 0x2, P5 ;  /* 0x00000000cf637211 */ /* 0x000fe400028f16ff */
[----:B------:R-:W-:Y:S01]  /*3b6d0*/  MOV R197, R195 ;  /* 0x000000c300c57202 */ /* 0x000fe20000000f00 */
[----:B------:R-:W-:Y:S01]  /*3b6e0*/  IMAD R177, R213, R177, RZ ;  /* 0x000000b1d5b17224 */ /* 0x000fe200078e02ff */
[----:B------:R-:W3:Y:S01]  /*3b6f0*/  LDC R207, c[0x0][0x240] ;  /* 0x00009000ffcf7b82 */ /* 0x000ee20000000800 */
[----:B------:R4:W-:Y:S01]  /*3b700*/  STL.64 [R1+0x128], R98 ;  /* 0x0001286201007387 */ /* 0x0009e20000100a00 */
[----:B-1----:R-:W-:Y:S01]  /*3b710*/  LEA R96, P6, R205, R234, 0x2 ;  /* 0x000000eacd607211 */ /* 0x002fe200078c10ff */
[----:B------:R-:W-:-:S05]  /*3b720*/  IMAD.MOV.U32 R195, RZ, RZ, R193 ;  /* 0x000000ffffc37224 */ /* 0x000fca00078e00c1 */
[----:B------:R-:W1:Y:S01]  /*3b730*/  LDC R213, c[0x0][0x240] ;  /* 0x00009000ffd57b82 */ /* 0x000e620000000800 */
[----:B------:R-:W-:Y:S02]  /*3b740*/  LEA.HI.X.SX32 R97, R205, R0, 0x2, P6 ;  /* 0x00000000cd617211 */ /* 0x000fe400030f16ff */
[----:B----4-:R-:W-:-:S03]  /*3b750*/  LEA R98, P5, R204, R234, 0x2 ;  /* 0x000000eacc627211 */ /* 0x010fc600078a10ff */
[----:B------:R4:W-:Y:S01]  /*3b760*/  STL.64 [R1+0x120], R96 ;  /* 0x0001206001007387 */ /* 0x0009e20000100a00 */
[----:B------:R-:W-:Y:S01]  /*3b770*/  LEA.HI.X.SX32 R99, R204, R0, 0x2, P5 ;  /* 0x00000000cc637211 */ /* 0x000fe200028f16ff */
[----:B------:R-:W-:Y:S01]  /*3b780*/  IMAD.MOV.U32 R193, RZ, RZ, R192 ;  /* 0x000000ffffc17224 */ /* 0x000fe200078e00c0 */
[----:B------:R-:W3:Y:S03]  /*3b790*/  LDC R205, c[0x0][0x240] ;  /* 0x00009000ffcd7b82 */ /* 0x000ee60000000800 */
[----:B------:R2:W-:Y:S01]  /*3b7a0*/  STL.64 [R1+0x118], R98 ;  /* 0x0001186201007387 */ /* 0x0005e20000100a00 */
[----:B----4-:R-:W-:-:S04]  /*3b7b0*/  LEA R96, P6, R202, R234, 0x2 ;  /* 0x000000eaca607211 */ /* 0x010fc800078c10ff */
[----:B------:R-:W-:Y:S02]  /*3b7c0*/  LEA.HI.X.SX32 R97, R202, R0, 0x2, P6 ;  /* 0x00000000ca617211 */ /* 0x000fe400030f16ff */
[----:B--2---:R-:W-:-:S03]  /*3b7d0*/  LEA R98, P5, R199, R234, 0x2 ;  /* 0x000000eac7627211 */ /* 0x004fc600078a10ff */
[----:B------:R2:W-:Y:S01]  /*3b7e0*/  STL.64 [R1+0x110], R96 ;  /* 0x0001106001007387 */ /* 0x0005e20000100a00 */
[----:B------:R-:W-:-:S05]  /*3b7f0*/  LEA.HI.X.SX32 R99, R199, R0, 0x2, P5 ;  /* 0x00000000c7637211 */ /* 0x000fca00028f16ff */
[----:B------:R4:W-:Y:S01]  /*3b800*/  STL.64 [R1+0x108], R98 ;  /* 0x0001086201007387 */ /* 0x0009e20000100a00 */
[----:B--2---:R-:W-:-:S04]  /*3b810*/  LEA R96, P6, R201, R234, 0x2 ;  /* 0x000000eac9607211 */ /* 0x004fc800078c10ff */
[----:B------:R-:W-:Y:S02]  /*3b820*/  LEA.HI.X.SX32 R97, R201, R0, 0x2, P6 ;  /* 0x00000000c9617211 */ /* 0x000fe400030f16ff */
[----:B----4-:R-:W-:-:S03]  /*3b830*/  LEA R98, P5, R178, R234, 0x2 ;  /* 0x000000eab2627211 */ /* 0x010fc600078a10ff */
        /* <DEDUP_REMOVED lines=91> */
[----:B------:R-:W-:Y:S02]  /*3bdf0*/  LEA.HI.X.SX32 R99, R86, R0, 0x2, P5 ;  /* 0x0000000056637211 */ /* 0x000fe400028f16ff */
[----:B------:R-:W-:-:S04]  /*3be00*/  LEA R86, P5, R87, R234, 0x2 ;  /* 0x000000ea57567211 */ /* 0x000fc800078a10ff */
[----:B------:R-:W-:Y:S02]  /*3be10*/  LEA.HI.X.SX32 R87, R87, R0, 0x2, P5 ;  /* 0x0000000057577211 */ /* 0x000fe400028f16ff */
[CC--:B--2---:R-:W-:Y:S02]  /*3be20*/  LEA R96, P6, R88.reuse, R234.reuse, 0x2 ;  /* 0x000000ea58607211 */ /* 0x0c4fe400078c10ff */
[----:B------:R-:W-:Y:S02]  /*3be30*/  LEA R90, P5, R91, R234, 0x2 ;  /* 0x000000ea5b5a7211 */ /* 0x000fe400078a10ff */
[----:B------:R-:W-:Y:S02]  /*3be40*/  LEA.HI.X.SX32 R97, R88, R0, 0x2, P6 ;  /* 0x0000000058617211 */ /* 0x000fe400030f16ff */
[----:B------:R-:W-:Y:S02]  /*3be50*/  LEA R88, P6, R89, R234, 0x2 ;  /* 0x000000ea59587211 */ /* 0x000fe400078c10ff */
[----:B------:R-:W-:-:S02]  /*3be60*/  LEA.HI.X.SX32 R91, R91, R0, 0x2, P5 ;  /* 0x000000005b5b7211 */ /* 0x000fc400028f16ff */
[----:B------:R-:W-:Y:S02]  /*3be70*/  LEA.HI.X.SX32 R89, R89, R0, 0x2, P6 ;  /* 0x0000000059597211 */ /* 0x000fe400030f16ff */
[-C--:B------:R-:W-:Y:S02]  /*3be80*/  LEA R92, P6, R93, R234.reuse, 0x2 ;  /* 0x000000ea5d5c7211 */ /* 0x080fe400078c10ff */
[----:B------:R-:W-:Y:S01]  /*3be90*/  LEA R94, P5, R95, R234, 0x2 ;  /* 0x000000ea5f5e7211 */ /* 0x000fe200078a10ff */
[----:B------:R2:W-:Y:S01]  /*3bea0*/  STL.64 [R1+0x8], R98 ;  /* 0x0000086201007387 */ /* 0x0005e20000100a00 */
[-C--:B------:R-:W-:Y:S02]  /*3beb0*/  LEA.HI.X.SX32 R93, R93, R0.reuse, 0x2, P6 ;  /* 0x000000005d5d7211 */ /* 0x080fe400030f16ff */
[----:B------:R-:W-:Y:S01]  /*3bec0*/  LEA.HI.X.SX32 R95, R95, R0, 0x2, P5 ;  /* 0x000000005f5f7211 */ /* 0x000fe200028f16ff */
[----:B------:R4:W-:Y:S01]  /*3bed0*/  STL.64 [R1], R96 ;  /* 0x0000006001007387 */ /* 0x0009e20000100a00 */
[----:B--2---:R-:W-:-:S02]  /*3bee0*/  LEA R98, P5, R4, R234, 0x2 ;  /* 0x000000ea04627211 */ /* 0x004fc400078a10ff */
[C---:B----4-:R-:W-:Y:S02]  /*3bef0*/  LEA R96, P6, R3.reuse, R234, 0x2 ;  /* 0x000000ea03607211 */ /* 0x050fe400078c10ff */
[-C--:B------:R-:W-:Y:S02]  /*3bf00*/  LEA.HI.X.SX32 R99, R4, R0.reuse, 0x2, P5 ;  /* 0x0000000004637211 */ /* 0x080fe400028f16ff */
[----:B------:R-:W-:Y:S01]  /*3bf10*/  LEA.HI.X.SX32 R97, R3, R0, 0x2, P6 ;  /* 0x0000000003617211 */ /* 0x000fe200030f16ff */
[----:B------:R-:W-:Y:S01]  /*3bf20*/  IMAD.MOV.U32 R199, RZ, RZ, R198 ;  /* 0x000000ffffc77224 */ /* 0x000fe200078e00c6 */
[-C--:B------:R-:W-:Y:S01]  /*3bf30*/  LEA R100, P6, R5, R234.reuse, 0x2 ;  /* 0x000000ea05647211 */ /* 0x080fe200078c10ff */
[----:B------:R-:W-:Y:S01]  /*3bf40*/  IMAD R179, R209, R179, RZ ;  /* 0x000000b3d1b37224 */ /* 0x000fe200078e02ff */
[----:B------:R-:W-:Y:S02]  /*3bf50*/  LEA R102, P5, R12, R234, 0x2 ;  /* 0x000000ea0c667211 */ /* 0x000fe400078a10ff */
[----:B------:R-:W-:Y:S01]  /*3bf60*/  MOV R192, R190 ;  /* 0x000000be00c07202 */ /* 0x000fe20000000f00 */
[----:B------:R-:W-:Y:S01]  /*3bf70*/  IMAD.MOV.U32 R198, RZ, RZ, R197 ;  /* 0x000000ffffc67224 */ /* 0x000fe200078e00c5 */
[----:B------:R-:W-:Y:S01]  /*3bf80*/  LEA.HI.X.SX32 R101, R5, R0, 0x2, P6 ;  /* 0x0000000005657211 */ /* 0x000fe200030f16ff */
[----:B------:R-:W-:Y:S01]  /*3bf90*/  IMAD.MOV.U32 R201, RZ, RZ, R199 ;  /* 0x000000ffffc97224 */ /* 0x000fe200078e00c7 */
[----:B------:R-:W-:Y:S01]  /*3bfa0*/  LEA R104, P6, R14, R234, 0x2 ;  /* 0x000000ea0e687211 */ /* 0x000fe200078c10ff */
[----:B------:R-:W2:Y:S01]  /*3bfb0*/  LDC R209, c[0x0][0x240] ;  /* 0x00009000ffd17b82 */ /* 0x000ea20000000800 */
[----:B------:R-:W-:-:S02]  /*3bfc0*/  LEA.HI.X.SX32 R103, R12, R0, 0x2, P5 ;  /* 0x000000000c677211 */ /* 0x000fc400028f16ff */
[----:B------:R-:W-:Y:S02]  /*3bfd0*/  LEA R106, P5, R16, R234, 0x2 ;  /* 0x000000ea106a7211 */ /* 0x000fe400078a10ff */
[----:B------:R-:W-:Y:S02]  /*3bfe0*/  LEA.HI.X.SX32 R105, R14, R0, 0x2, P6 ;  /* 0x000000000e697211 */ /* 0x000fe400030f16ff */
[----:B------:R-:W-:Y:S01]  /*3bff0*/  LEA R108, P6, R109, R234, 0x2 ;  /* 0x000000ea6d6c7211 */ /* 0x000fe200078c10ff */
[----:B------:R-:W-:Y:S01]  /*3c000*/  IMAD.MOV.U32 R190, RZ, RZ, R188 ;  /* 0x000000ffffbe7224 */ /* 0x000fe200078e00bc */
[----:B------:R-:W-:Y:S01]  /*3c010*/  LEA.HI.X.SX32 R107, R16, R0, 0x2, P5 ;  /* 0x00000000106b7211 */ /* 0x000fe200028f16ff */
[----:B------:R-:W-:Y:S01]  /*3c020*/  IMAD R183, R203, R183, RZ ;  /* 0x000000b7cbb77224 */ /* 0x000fe200078e02ff */
[----:B------:R-:W-:Y:S01]  /*3c030*/  LEA R110, P5, R111, R234, 0x2 ;  /* 0x000000ea6f6e7211 */ /* 0x000fe200078a10ff */
[----:B------:R-:W-:Y:S01]  /*3c040*/  IMAD R181, R206, R181, RZ ;  /* 0x000000b5ceb57224 */ /* 0x000fe200078e02ff */
[----:B------:R-:W-:Y:S01]  /*3c050*/  LEA.HI.X.SX32 R109, R109, R0, 0x2, P6 ;  /* 0x000000006d6d7211 */ /* 0x000fe200030f16ff */
[----:B------:R-:W-:Y:S01]  /*3c060*/  IMAD R215, R182, R215, RZ ;  /* 0x000000d7b6d77224 */ /* 0x000fe200078e02ff */
[----:B------:R-:W-:Y:S01]  /*3c070*/  LEA R112, P6, R113, R234, 0x2 ;  /* 0x000000ea71707211 */ /* 0x000fe200078c10ff */
[----:B-1----:R-:W-:Y:S01]  /*3c080*/  IMAD R213, R184, R213, RZ ;  /* 0x000000d5b8d57224 */ /* 0x002fe200078e02ff */
[----:B------:R-:W-:Y:S01]  /*3c090*/  LEA.HI.X.SX32 R111, R111, R0, 0x2, P5 ;  /* 0x000000006f6f7211 */ /* 0x000fe200028f16ff */
[----:B------:R-:W1:Y:S01]  /*3c0a0*/  LDC R4, c[0x0][0x240] ;  /* 0x00009000ff047b82 */ /* 0x000e620000000800 */
[----:B------:R-:W-:-:S02]  /*3c0b0*/  LEA R114, P5, R115, R234, 0x2 ;  /* 0x000000ea73727211 */ /* 0x000fc400078a10ff */
[----:B------:R-:W-:Y:S02]  /*3c0c0*/  LEA.HI.X.SX32 R113, R113, R0, 0x2, P6 ;  /* 0x0000000071717211 */ /* 0x000fe400030f16ff */
[----:B------:R-:W-:Y:S02]  /*3c0d0*/  LEA R116, P6, R117, R234, 0x2 ;  /* 0x000000ea75747211 */ /* 0x000fe400078c10ff */
[----:B------:R-:W-:Y:S01]  /*3c0e0*/  LEA.HI.X.SX32 R115, R115, R0, 0x2, P5 ;  /* 0x0000000073737211 */ /* 0x000fe200028f16ff */
[----:B------:R-:W4:Y:S01]  /*3c0f0*/  LDC R3, c[0x0][0x240] ;  /* 0x00009000ff037b82 */ /* 0x000f220000000800 */
[----:B------:R-:W-:Y:S02]  /*3c100*/  LEA R118, P5, R119, R234, 0x2 ;  /* 0x000000ea77767211 */ /* 0x000fe400078a10ff */
[----:B------:R-:W-:Y:S02]  /*3c110*/  LEA.HI.X.SX32 R117, R117, R0, 0x2, P6 ;  /* 0x0000000075757211 */ /* 0x000fe400030f16ff */
[----:B------:R-:W-:-:S02]  /*3c120*/  LEA R120, P6, R121, R234, 0x2 ;  /* 0x000000ea79787211 */ /* 0x000fc400078c10ff */
[----:B------:R-:W-:Y:S02]  /*3c130*/  LEA.HI.X.SX32 R119, R119, R0, 0x2, P5 ;  /* 0x0000000077777211 */ /* 0x000fe400028f16ff */
[----:B------:R-:W-:Y:S01]  /*3c140*/  MOV R197, R195 ;  /* 0x000000c300c57202 */ /* 0x000fe20000000f00 */
[----:B------:R-:W-:Y:S01]  /*3c150*/  IMAD.MOV.U32 R188, RZ, RZ, R186 ;  /* 0x000000ffffbc7224 */ /* 0x000fe200078e00ba */
[----:B------:R-:W-:Y:S01]  /*3c160*/  LEA R122, P5, R123, R234, 0x2 ;  /* 0x000000ea7b7a7211 */ /* 0x000fe200078a10ff */
[----:B------:R-:W4:Y:S01]  /*3c170*/  LDC R5, c[0x0][0x240] ;  /* 0x00009000ff057b82 */ /* 0x000f220000000800 */
[----:B------:R-:W-:Y:S02]  /*3c180*/  LEA.HI.X.SX32 R121, R121, R0, 0x2, P6 ;  /* 0x0000000079797211 */ /* 0x000fe400030f16ff */
[----:B------:R-:W-:Y:S02]  /*3c190*/  LEA R124, P6, R125, R234, 0x2 ;  /* 0x000000ea7d7c7211 */ /* 0x000fe400078c10ff */
[----:B------:R-:W-:-:S02]  /*3c1a0*/  LEA.HI.X.SX32 R123, R123, R0, 0x2, P5 ;  /* 0x000000007b7b7211 */ /* 0x000fc400028f16ff */
[----:B------:R-:W-:Y:S01]  /*3c1b0*/  LEA R126, P5, R127, R234, 0x2 ;  /* 0x000000ea7f7e7211 */ /* 0x000fe200078a10ff */
[----:B------:R-:W-:Y:S01]  /*3c1c0*/  IMAD.MOV.U32 R195, RZ, RZ, R193 ;  /* 0x000000ffffc37224 */ /* 0x000fe200078e00c1 */
[----:B------:R-:W-:Y:S01]  /*3c1d0*/  LEA.HI.X.SX32 R125, R125, R0, 0x2, P6 ;  /* 0x000000007d7d7211 */ /* 0x000fe200030f16ff */
[----:B------:R-:W-:Y:S01]  /*3c1e0*/  IMAD.MOV.U32 R193, RZ, RZ, R192 ;  /* 0x000000ffffc17224 */ /* 0x000fe200078e00c0 */
[----:B------:R-:W-:Y:S02]  /*3c1f0*/  LEA R128, P6, R129, R234, 0x2 ;  /* 0x000000ea81807211 */ /* 0x000fe400078c10ff */
[----:B------:R-:W-:Y:S01]  /*3c200*/  MOV R199, R198 ;  /* 0x000000c600c77202 */ /* 0x000fe20000000f00 */
[----:B------:R-:W-:Y:S01]  /*3c210*/  IMAD.MOV.U32 R202, RZ, RZ, R201 ;  /* 0x000000ffffca7224 */ /* 0x000fe200078e00c9 */
[----:B------:R-:W-:Y:S01]  /*3c220*/  LEA.HI.X.SX32 R127, R127, R0, 0x2, P5 ;  /* 0x000000007f7f7211 */ /* 0x000fe200028f16ff */
[----:B------:R-:W3:Y:S01]  /*3c230*/  LDC R14, c[0x0][0x240] ;  /* 0x00009000ff0e7b82 */ /* 0x000ee20000000800 */
[----:B------:R-:W-:Y:S01]  /*3c240*/  MOV R192, R190 ;  /* 0x000000be00c07202 */ /* 0x000fe20000000f00 */
[----:B------:R-:W-:Y:S01]  /*3c250*/  IMAD.MOV.U32 R190, RZ, RZ, R187 ;  /* 0x000000ffffbe7224 */ /* 0x000fe200078e00bb */
[----:B------:R-:W-:-:S02]  /*3c260*/  LEA R130, P5, R131, R234, 0x2 ;  /* 0x000000ea83827211 */ /* 0x000fc400078a10ff */
[----:B------:R-:W-:-:S03]  /*3c270*/  LEA.HI.X.SX32 R129, R129, R0, 0x2, P6 ;  /* 0x0000000081817211 */ /* 0x000fc600030f16ff */
[----:B------:R-:W2:Y:S01]  /*3c280*/  LDC R187, c[0x0][0x240] ;  /* 0x00009000ffbb7b82 */ /* 0x000ea20000000800 */
[----:B------:R-:W-:Y:S02]  /*3c290*/  LEA R132, P6, R133, R234, 0x2 ;  /* 0x000000ea85847211 */ /* 0x000fe400078c10ff */
[----:B------:R-:W-:Y:S02]  /*3c2a0*/  LEA.HI.X.SX32 R131, R131, R0, 0x2, P5 ;  /* 0x0000000083837211 */ /* 0x000fe400028f16ff */
[----:B------:R-:W-:Y:S02]  /*3c2b0*/  LEA R134, P5, R135, R234, 0x2 ;  /* 0x000000ea87867211 */ /* 0x000fe400078a10ff */
[----:B------:R-:W-:Y:S01]  /*3c2c0*/  MOV R186, R185 ;  /* 0x000000b900ba7202 */ /* 0x000fe20000000f00 */
[----:B------:R-:W1:Y:S01]  /*3c2d0*/  LDC R203, c[0x0][0x240] ;  /* 0x00009000ffcb7b82 */ /* 0x000e620000000800 */
[----:B------:R-:W-:Y:S02]  /*3c2e0*/  LEA.HI.X.SX32 R133, R133, R0, 0x2, P6 ;  /* 0x0000000085857211 */ /* 0x000fe400030f16ff */
[----:B------:R-:W-:-:S02]  /*3c2f0*/  LEA R136, P6, R137, R234, 0x2 ;  /* 0x000000ea89887211 */ /* 0x000fc400078c10ff */
[----:B------:R-:W-:-:S03]  /*3c300*/  LEA.HI.X.SX32 R135, R135, R0, 0x2, P5 ;  /* 0x0000000087877211 */ /* 0x000fc600028f16ff */
[----:B------:R-:W4:Y:S01]  /*3c310*/  LDC R185, c[0x0][0x240] ;  /* 0x00009000ffb97b82 */ /* 0x000f220000000800 */
[----:B------:R-:W-:Y:S02]  /*3c320*/  LEA R138, P5, R139, R234, 0x2 ;  /* 0x000000ea8b8a7211 */ /* 0x000fe400078a10ff */
[----:B------:R-:W-:Y:S02]  /*3c330*/  LEA.HI.X.SX32 R137, R137, R0, 0x2, P6 ;  /* 0x0000000089897211 */ /* 0x000fe400030f16ff */
[----:B------:R-:W-:Y:S02]  /*3c340*/  LEA R140, P6, R141, R234, 0x2 ;  /* 0x000000ea8d8c7211 */ /* 0x000fe400078c10ff */
[----:B------:R-:W-:Y:S01]  /*3c350*/  LEA.HI.X.SX32 R139, R139, R0, 0x2, P5 ;  /* 0x000000008b8b7211 */ /* 0x000fe200028f16ff */
[----:B------:R-:W1:Y:S01]  /*3c360*/  LDC R12, c[0x0][0x240] ;  /* 0x00009000ff0c7b82 */ /* 0x000e620000000800 */
[----:B------:R-:W-:Y:S01]  /*3c370*/  LEA R142, P5, R143, R234, 0x2 ;  /* 0x000000ea8f8e7211 */ /* 0x000fe200078a10ff */
[----:B------:R-:W-:Y:S01]  /*3c380*/  IMAD.MOV.U32 R198, RZ, RZ, R195 ;  /* 0x000000ffffc67224 */ /* 0x000fe200078e00c3 */
[----:B------:R-:W-:Y:S01]  /*3c390*/  LEA.HI.X.SX32 R141, R141, R0, 0x2, P6 ;  /* 0x000000008d8d7211 */ /* 0x000fe200030f16ff */
[----:B------:R-:W-:Y:S01]  /*3c3a0*/  IMAD.MOV.U32 R195, RZ, RZ, R193 ;  /* 0x000000ffffc37224 */ /* 0x000fe200078e00c1 */
[----:B------:R-:W-:-:S02]  /*3c3b0*/  LEA R144, P6, R145, R234, 0x2 ;  /* 0x000000ea91907211 */ /* 0x000fc400078c10ff */
[----:B------:R-:W-:Y:S01]  /*3c3c0*/  LEA.HI.X.SX32 R143, R143, R0, 0x2, P5 ;  /* 0x000000008f8f7211 */ /* 0x000fe200028f16ff */
[----:B------:R-:W1:Y:S01]  /*3c3d0*/  LDC R16, c[0x0][0x240] ;  /* 0x00009000ff107b82 */ /* 0x000e620000000800 */
[----:B------:R-:W-:Y:S02]  /*3c3e0*/  LEA R146, P5, R147, R234, 0x2 ;  /* 0x000000ea93927211 */ /* 0x000fe400078a10ff */
[----:B------:R-:W-:Y:S02]  /*3c3f0*/  MOV R193, R192 ;  /* 0x000000c000c17202 */ /* 0x000fe40000000f00 */
[----:B------:R-:W-:Y:S01]  /*3c400*/  MOV R201, R199 ;  /* 0x000000c700c97202 */ /* 0x000fe20000000f00 */
[----:B------:R-:W-:Y:S01]  /*3c410*/  IMAD.MOV.U32 R199, RZ, RZ, R198 ;  /* 0x000000ffffc77224 */ /* 0x000fe200078e00c6 */
[----:B------:R-:W-:Y:S01]  /*3c420*/  LEA.HI.X.SX32 R145, R145, R0, 0x2, P6 ;  /* 0x0000000091917211 */ /* 0x000fe200030f16ff */
[----:B------:R-:W-:Y:S01]  /*3c430*/  IMAD.MOV.U32 R198, RZ, RZ, R195 ;  /* 0x000000ffffc67224 */ /* 0x000fe200078e00c3 */
[----:B------:R-:W-:-:S02]  /*3c440*/  LEA R148, P6, R149, R234, 0x2 ;  /* 0x000000ea95947211 */ /* 0x000fc400078c10ff */
[----:B------:R-:W-:Y:S01]  /*3c450*/  LEA.HI.X.SX32 R147, R147, R0, 0x2, P5 ;  /* 0x0000000093937211 */ /* 0x000fe200028f16ff */
[----:B--2---:R-:W-:Y:S01]  /*3c460*/  IMAD R187, R202, R187, RZ ;  /* 0x000000bbcabb7224 */ /* 0x004fe200078e02ff */
[----:B------:R-:W-:Y:S02]  /*3c470*/  MOV R195, R193 ;  /* 0x000000c100c37202 */ /* 0x000fe40000000f00 */
[----:B------:R-:W-:Y:S01]  /*3c480*/  LEA R150, P5, R151, R234, 0x2 ;  /* 0x000000ea97967211 */ /* 0x000fe200078a10ff */
[----:B------:R-:W-:Y:S01]  /*3c490*/  IMAD.MOV.U32 R202, RZ, RZ, R201 ;  /* 0x000000ffffca7224 */ /* 0x000fe200078e00c9 */
[----:B------:R-:W-:Y:S01]  /*3c4a0*/  LEA.HI.X.SX32 R149, R149, R0, 0x2, P6 ;  /* 0x0000000095957211 */ /* 0x000fe200030f16ff */
[----:B------:R-:W-:Y:S01]  /*3c4b0*/  IMAD.MOV.U32 R201, RZ, RZ, R199 ;  /* 0x000000ffffc97224 */ /* 0x000fe200078e00c7 */
[----:B------:R-:W2:Y:S01]  /*3c4c0*/  LDC R193, c[0x0][0x240] ;  /* 0x00009000ffc17b82 */ /* 0x000ea20000000800 */
[----:B------:R-:W-:Y:S01]  /*3c4d0*/  MOV R199, R198 ;  /* 0x000000c600c77202 */ /* 0x000fe20000000f00 */
[----:B------:R-:W-:Y:S01]  /*3c4e0*/  IMAD.MOV.U32 R198, RZ, RZ, R195 ;  /* 0x000000ffffc67224 */ /* 0x000fe200078e00c3 */
[----:B------:R-:W-:-:S02]  /*3c4f0*/  LEA R152, P6, R153, R234, 0x2 ;  /* 0x000000ea99987211 */ /* 0x000fc400078c10ff */
[----:B------:R-:W-:Y:S01]  /*3c500*/  LEA.HI.X.SX32 R151, R151, R0, 0x2, P5 ;  /* 0x0000000097977211 */ /* 0x000fe200028f16ff */
[----:B----4-:R-:W-:Y:S01]  /*3c510*/  IMAD R185, R200, R185, RZ ;  /* 0x000000b9c8b97224 */ /* 0x010fe200078e02ff */
[----:B------:R-:W-:Y:S01]  /*3c520*/  LEA R154, P5, R155, R234, 0x2 ;  /* 0x000000ea9b9a7211 */ /* 0x000fe200078a10ff */
[----:B------:R-:W4:Y:S01]  /*3c530*/  LDC R195, c[0x0][0x240] ;  /* 0x00009000ffc37b82 */ /* 0x000f220000000800 */
[----:B------:R-:W-:Y:S01]  /*3c540*/  MOV R200, R196 ;  /* 0x000000c400c87202 */ /* 0x000fe20000000f00 */
[----:B------:R-:W-:Y:S01]  /*3c550*/  IMAD.MOV.U32 R196, RZ, RZ, R191 ;  /* 0x000000ffffc47224 */ /* 0x000fe200078e00bf */
[----:B------:R-:W-:Y:S02]  /*3c560*/  LEA.HI.X.SX32 R153, R153, R0, 0x2, P6 ;  /* 0x0000000099997211 */ /* 0x000fe400030f16ff */
[----:B------:R-:W-:Y:S02]  /*3c570*/  LEA R156, P6, R157, R234, 0x2 ;  /* 0x000000ea9d9c7211 */ /* 0x000fe400078c10ff */
[----:B------:R-:W-:Y:S01]  /*3c580*/  LEA.HI.X.SX32 R155, R155, R0, 0x2, P5 ;  /* 0x000000009b9b7211 */ /* 0x000fe200028f16ff */
[----:B------:R-:W3:Y:S01]  /*3c590*/  LDC R191, c[0x0][0x240] ;  /* 0x00009000ffbf7b82 */ /* 0x000ee20000000800 */
[----:B------:R-:W-:-:S02]  /*3c5a0*/  LEA R158, P5, R159, R234, 0x2 ;  /* 0x000000ea9f9e7211 */ /* 0x000fc400078a10ff */
[----:B------:R-:W-:Y:S02]  /*3c5b0*/  LEA.HI.X.SX32 R157, R157, R0, 0x2, P6 ;  /* 0x000000009d9d7211 */ /* 0x000fe400030f16ff */
[----:B------:R-:W-:Y:S02]  /*3c5c0*/  LEA R160, P6, R161, R234, 0x2 ;  /* 0x000000eaa1a07211 */ /* 0x000fe400078c10ff */
[----:B------:R-:W-:Y:S02]  /*3c5d0*/  LEA.HI.X.SX32 R159, R159, R0, 0x2, P5 ;  /* 0x000000009f9f7211 */ /* 0x000fe400028f16ff */
[----:B------:R-:W-:Y:S01]  /*3c5e0*/  LEA R162, P5, R163, R234, 0x2 ;  /* 0x000000eaa3a27211 */ /* 0x000fe200078a10ff */
[----:B------:R-:W-:Y:S01]  /*3c5f0*/  IMAD.MOV.U32 R192, RZ, RZ, R190 ;  /* 0x000000ffffc07224 */ /* 0x000fe200078e00be */
[----:B------:R-:W-:Y:S01]  /*3c600*/  LEA.HI.X.SX32 R161, R161, R0, 0x2, P6 ;  /* 0x00000000a1a17211 */ /* 0x000fe200030f16ff */
[----:B------:R-:W-:Y:S01]  /*3c610*/  IMAD.MOV.U32 R190, RZ, RZ, R189 ;  /* 0x000000ffffbe7224 */ /* 0x000fe200078e00bd */
[----:B------:R-:W-:Y:S01]  /*3c620*/  LEA R164, P6, R165, R234, 0x2 ;  /* 0x000000eaa5a47211 */ /* 0x000fe200078c10ff */
[----:B------:R-:W1:Y:S01]  /*3c630*/  LDC R189, c[0x0][0x240] ;  /* 0x00009000ffbd7b82 */ /* 0x000e620000000800 */
[----:B------:R-:W-:-:S02]  /*3c640*/  LEA.HI.X.SX32 R163, R163, R0, 0x2, P5 ;  /* 0x00000000a3a37211 */ /* 0x000fc400028f16ff */
[----:B------:R-:W-:Y:S02]  /*3c650*/  LEA R166, P5, R167, R234, 0x2 ;  /* 0x000000eaa7a67211 */ /* 0x000fe400078a10ff */
[----:B------:R-:W-:Y:S02]  /*3c660*/  LEA.HI.X.SX32 R165, R165, R0, 0x2, P6 ;  /* 0x00000000a5a57211 */ /* 0x000fe400030f16ff */
[----:B------:R-:W-:Y:S02]  /*3c670*/  LEA R168, P6, R169, R234, 0x2 ;  /* 0x000000eaa9a87211 */ /* 0x000fe400078c10ff */
[----:B------:R-:W-:Y:S02]  /*3c680*/  LEA.HI.X.SX32 R167, R167, R0, 0x2, P5 ;  /* 0x00000000a7a77211 */ /* 0x000fe400028f16ff */
[----:B------:R-:W-:Y:S01]  /*3c690*/  LEA R170, P5, R171, R234, 0x2 ;  /* 0x000000eaabaa7211 */ /* 0x000fe200078a10ff */
[----:B--2---:R-:W-:Y:S01]  /*3c6a0*/  IMAD R193, R200, R193, RZ ;  /* 0x000000c1c8c17224 */ /* 0x004fe200078e02ff */
[----:B------:R-:W-:Y:S01]  /*3c6b0*/  LEA.HI.X.SX32 R169, R169, R0, 0x2, P6 ;  /* 0x00000000a9a97211 */ /* 0x000fe200030f16ff */
[----:B------:R-:W-:Y:S01]  /*3c6c0*/  IMAD.MOV.U32 R200, RZ, RZ, R197 ;  /* 0x000000ffffc87224 */ /* 0x000fe200078e00c5 */
[----:B------:R-:W-:Y:S01]  /*3c6d0*/  LEA R172, P6, R173, R234, 0x2 ;  /* 0x000000eaadac7211 */ /* 0x000fe200078c10ff */
[----:B------:R-:W2:Y:S01]  /*3c6e0*/  LDC R197, c[0x0][0x240] ;  /* 0x00009000ffc57b82 */ /* 0x000ea20000000800 */
[----:B------:R-:W-:Y:S01]  /*3c6f0*/  LEA.HI.X.SX32 R171, R171, R0, 0x2, P5 ;  /* 0x00000000abab7211 */ /* 0x000fe200028f16ff */
[----:B----4-:R-:W-:Y:S01]  /*3c700*/  IMAD R195, R199, R195, RZ ;  /* 0x000000c3c7c37224 */ /* 0x010fe200078e02ff */
[----:B------:R-:W-:Y:S01]  /*3c710*/  LEA R174, P5, R175, R234, 0x2 ;  /* 0x000000eaafae7211 */ /* 0x000fe200078a10ff */
[----:B---3--:R-:W-:Y:S01]  /*3c720*/  IMAD R191, R201, R191, RZ ;  /* 0x000000bfc9bf7224 */ /* 0x008fe200078e02ff */
[----:B------:R-:W-:-:S03]  /*3c730*/  LEA.HI.X.SX32 R173, R173, R0, 0x2, P6 ;  /* 0x00000000adad7211 */ /* 0x000fc600030f16ff */
[----:B------:R-:W3:Y:S01]  /*3c740*/  LDC R199, c[0x0][0x240] ;  /* 0x00009000ffc77b82 */ /* 0x000ee20000000800 */
[----:B------:R-:W-:Y:S02]  /*3c750*/  LEA R176, P6, R177, R234, 0x2 ;  /* 0x000000eab1b07211 */ /* 0x000fe400078c10ff */
[----:B------:R-:W-:Y:S02]  /*3c760*/  LEA.HI.X.SX32 R175, R175, R0, 0x2, P5 ;  /* 0x00000000afaf7211 */ /* 0x000fe400028f16ff */
[----:B------:R-:W-:-:S03]  /*3c770*/  LEA R178, P5, R179, R234, 0x2 ;  /* 0x000000eab3b27211 */ /* 0x000fc600078a10ff */
[----:B------:R-:W4:Y:S01]  /*3c780*/  LDC R201, c[0x0][0x240] ;  /* 0x00009000ffc97b82 */ /* 0x000f220000000800 */
[----:B------:R-:W-:Y:S01]  /*3c790*/  IMAD R14, R180, R14, RZ ;  /* 0x0000000eb40e7224 */ /* 0x000fe200078e02ff */
[----:B------:R-:W-:Y:S02]  /*3c7a0*/  LEA.HI.X.SX32 R177, R177, R0, 0x2, P6 ;  /* 0x00000000b1b17211 */ /* 0x000fe400030f16ff */
[----:B------:R-:W-:Y:S02]  /*3c7b0*/  LEA R180, P6, R181, R234, 0x2 ;  /* 0x000000eab5b47211 */ /* 0x000fe400078c10ff */
[----:B------:R-:W-:Y:S02]  /*3c7c0*/  LEA.HI.X.SX32 R179, R179, R0, 0x2, P5 ;  /* 0x00000000b3b37211 */ /* 0x000fe400028f16ff */
[----:B------:R-:W-:Y:S01]  /*3c7d0*/  LEA R182, P5, R183, R234, 0x2 ;  /* 0x000000eab7b67211 */ /* 0x000fe200078a10ff */
[----:B-1----:R-:W-:Y:S01]  /*3c7e0*/  IMAD R189, R202, R189, RZ ;  /* 0x000000bdcabd7224 */ /* 0x002fe200078e02ff */
[----:B------:R-:W-:Y:S01]  /*3c7f0*/  LEA.HI.X.SX32 R181, R181, R0, 0x2, P6 ;  /* 0x00000000b5b57211 */ /* 0x000fe200030f16ff */
[----:B------:R-:W-:Y:S01]  /*3c800*/  IMAD R211, R186, R211, RZ ;  /* 0x000000d3bad37224 */ /* 0x000fe200078e02ff */
[----:B------:R-:W-:-:S02]  /*3c810*/  LEA R184, P6, R185, R234, 0x2 ;  /* 0x000000eab9b87211 */ /* 0x000fc400078c10ff */
[----:B------:R-:W-:Y:S02]  /*3c820*/  LEA.HI.X.SX32 R183, R183, R0, 0x2, P5 ;  /* 0x00000000b7b77211 */ /* 0x000fe400028f16ff */
[----:B------:R-:W-:Y:S01]  /*3c830*/  LEA R186, P5, R187, R234, 0x2 ;  /* 0x000000eabbba7211 */ /* 0x000fe200078a10ff */
[----:B------:R-:W-:Y:S01]  /*3c840*/  IMAD R209, R188, R209, RZ ;  /* 0x000000d1bcd17224 */ /* 0x000fe200078e02ff */
[----:B------:R-:W-:Y:S01]  /*3c850*/  LEA.HI.X.SX32 R185, R185, R0, 0x2, P6 ;  /* 0x00000000b9b97211 */ /* 0x000fe200030f16ff */
[----:B------:R-:W-:Y:S01]  /*3c860*/  IMAD R207, R190, R207, RZ ;  /* 0x000000cfbecf7224 */ /* 0x000fe200078e02ff */
[----:B------:R-:W-:Y:S02]  /*3c870*/  LEA R188, P6, R189, R234, 0x2 ;  /* 0x000000eabdbc7211 */ /* 0x000fe400078c10ff */
[----:B------:R-:W-:Y:S02]  /*3c880*/  LEA.HI.X.SX32 R187, R187, R0, 0x2, P5 ;  /* 0x00000000bbbb7211 */ /* 0x000fe400028f16ff */
[----:B------:R-:W-:Y:S01]  /*3c890*/  LEA R190, P5, R191, R234, 0x2 ;  /* 0x000000eabfbe7211 */ /* 0x000fe200078a10ff */
[----:B------:R-:W-:Y:S01]  /*3c8a0*/  IMAD R205, R192, R205, RZ ;  /* 0x000000cdc0cd7224 */ /* 0x000fe200078e02ff */
[----:B------:R-:W-:Y:S01]  /*3c8b0*/  LEA.HI.X.SX32 R189, R189, R0, 0x2, P6 ;  /* 0x00000000bdbd7211 */ /* 0x000fe200030f16ff */
[----:B--2---:R-:W-:Y:S01]  /*3c8c0*/  IMAD R197, R200, R197, RZ ;  /* 0x000000c5c8c57224 */ /* 0x004fe200078e02ff */
[----:B------:R-:W-:Y:S01]  /*3c8d0*/  LEA R192, P6, R193, R234, 0x2 ;  /* 0x000000eac1c07211 */ /* 0x000fe200078c10ff */
[----:B------:R-:W-:Y:S01]  /*3c8e0*/  IMAD R203, R194, R203, RZ ;  /* 0x000000cbc2cb7224 */ /* 0x000fe200078e02ff */
[----:B------:R-:W-:Y:S01]  /*3c8f0*/  LEA.HI.X.SX32 R191, R191, R0, 0x2, P5 ;  /* 0x00000000bfbf7211 */ /* 0x000fe200028f16ff */
[----:B---3--:R-:W-:Y:S01]  /*3c900*/  IMAD R199, R198, R199, RZ ;  /* 0x000000c7c6c77224 */ /* 0x008fe200078e02ff */
[----:B------:R-:W-:Y:S01]  /*3c910*/  LEA R194, P5, R195, R234, 0x2 ;  /* 0x000000eac3c27211 */ /* 0x000fe200078a10ff */
[----:B----4-:R-:W-:Y:S01]  /*3c920*/  IMAD R201, R196, R201, RZ ;  /* 0x000000c9c4c97224 */ /* 0x010fe200078e02ff */
[----:B------:R-:W-:-:S02]  /*3c930*/  LEA.HI.X.SX32 R193, R193, R0, 0x2, P6 ;  /* 0x00000000c1c17211 */ /* 0x000fc400030f16ff */
[----:B------:R-:W-:Y:S02]  /*3c940*/  LEA R196, P6, R197, R234, 0x2 ;  /* 0x000000eac5c47211 */ /* 0x000fe400078c10ff */
[----:B------:R-:W-:Y:S02]  /*3c950*/  LEA.HI.X.SX32 R195, R195, R0, 0x2, P5 ;  /* 0x00000000c3c37211 */ /* 0x000fe400028f16ff */
[----:B------:R-:W-:Y:S02]  /*3c960*/  LEA R198, P5, R199, R234, 0x2 ;  /* 0x000000eac7c67211 */ /* 0x000fe400078a10ff */
[----:B------:R-:W-:Y:S02]  /*3c970*/  LEA.HI.X.SX32 R197, R197, R0, 0x2, P6 ;  /* 0x00000000c5c57211 */ /* 0x000fe400030f16ff */
[----:B------:R-:W-:Y:S02]  /*3c980*/  LEA R200, P6, R201, R234, 0x2 ;  /* 0x000000eac9c87211 */ /* 0x000fe400078c10ff */
        /* <DEDUP_REMOVED lines=10> */
[----:B------:R-:W-:Y:S01]  /*3ca30*/  LEA.HI.X.SX32 R209, R209, R0, 0x2, P6 ;  /* 0x00000000d1d17211 */ /* 0x000fe200030f16ff */
[----:B------:R-:W-:Y:S01]  /*3ca40*/  IMAD R4, R20, R4, RZ ;  /* 0x0000000414047224 */ /* 0x000fe200078e02ff */
[----:B------:R-:W-:Y:S02]  /*3ca50*/  LEA R212, P6, R213, R234, 0x2 ;  /* 0x000000ead5d47211 */ /* 0x000fe400078c10ff */
[----:B------:R-:W-:-:S02]  /*3ca60*/  LEA.HI.X.SX32 R211, R211, R0, 0x2, P5 ;  /* 0x00000000d3d37211 */ /* 0x000fc400028f16ff */
        /* <DEDUP_REMOVED lines=9> */
[----:B------:R-:W-:Y:S01]  /*3cb00*/  IMAD R16, R8, R16, RZ ;  /* 0x0000001008107224 */ /* 0x000fe200078e02ff */
[----:B------:R-:W-:Y:S01]  /*3cb10*/  LEA R220, P6, R3, R234, 0x2 ;  /* 0x000000ea03dc7211 */ /* 0x000fe200078c10ff */
[----:B------:R-:W-:Y:S01]  /*3cb20*/  IMAD R229, R9, R229, RZ ;  /* 0x000000e509e57224 */ /* 0x000fe200078e02ff */
[----:B------:R-:W-:Y:S01]  /*3cb30*/  LEA.HI.X.SX32 R219, R4, R0, 0x2, P5 ;  /* 0x0000000004db7211 */ /* 0x000fe200028f16ff */
[----:B------:R-:W-:Y:S01]  /*3cb40*/  IMAD R231, R7, R231, RZ ;  /* 0x000000e707e77224 */ /* 0x000fe200078e02ff */
[----:B------:R-:W-:Y:S01]  /*3cb50*/  LEA R222, P5, R5, R234, 0x2 ;  /* 0x000000ea05de7211 */ /* 0x000fe200078a10ff */
[----:B------:R-:W1:Y:S01]  /*3cb60*/  LDC R14, c[0x0][0x230] ;  /* 0x00008c00ff0e7b82 */ /* 0x000e620000000800 */
[----:B------:R-:W-:-:S02]  /*3cb70*/  LEA.HI.X.SX32 R221, R3, R0, 0x2, P6 ;  /* 0x0000000003dd7211 */ /* 0x000fc400030f16ff */
[----:B------:R-:W-:Y:S02]  /*3cb80*/  LEA R224, P6, R12, R234, 0x2 ;  /* 0x000000ea0ce07211 */ /* 0x000fe400078c10ff */
[----:B------:R-:W-:Y:S02]  /*3cb90*/  LEA.HI.X.SX32 R223, R5, R0, 0x2, P5 ;  /* 0x0000000005df7211 */ /* 0x000fe400028f16ff */
[----:B------:R-:W-:Y:S01]  /*3cba0*/  LEA R226, P5, R16, R234, 0x2 ;  /* 0x000000ea10e27211 */ /* 0x000fe200078a10ff */
[----:B------:R-:W-:Y:S01]  /*3cbb0*/  IMAD R3, R11, R225, RZ ;  /* 0x000000e10b037224 */ /* 0x000fe200078e02ff */
[----:B------:R-:W-:Y:S01]  /*3cbc0*/  LEA.HI.X.SX32 R225, R12, R0, 0x2, P6 ;  /* 0x000000000ce17211 */ /* 0x000fe200030f16ff */
[----:B------:R-:W-:Y:S01]  /*3cbd0*/  IMAD R233, R2, R233, RZ ;  /* 0x000000e902e97224 */ /* 0x000fe200078e02ff */
[----:B------:R-:W-:Y:S01]  /*3cbe0*/  LEA R228, P6, R229, R234, 0x2 ;  /* 0x000000eae5e47211 */ /* 0x000fe200078c10ff */
[----:B------:R-:W2:Y:S01]  /*3cbf0*/  LDC R5, c[0x0][0x230] ;  /* 0x00008c00ff057b82 */ /* 0x000ea20000000800 */
[----:B------:R-:W-:Y:S01]  /*3cc00*/  LEA.HI.X.SX32 R227, R16, R0, 0x2, P5 ;  /* 0x0000000010e37211 */ /* 0x000fe200028f16ff */
[----:B------:R-:W3:Y:S01]  /*3cc10*/  LDL.LU R2, [R1+0x4b40] ;  /* 0x004b400001027983 */ /* 0x000ee20000300800 */
[----:B------:R-:W-:-:S02]  /*3cc20*/  LEA R230, P5, R231, R234, 0x2 ;  /* 0x000000eae7e67211 */ /* 0x000fc400078a10ff */
[----:B------:R-:W-:Y:S02]  /*3cc30*/  LEA.HI.X.SX32 R229, R229, R0, 0x2, P6 ;  /* 0x00000000e5e57211 */ /* 0x000fe400030f16ff */
[----:B------:R-:W-:Y:S01]  /*3cc40*/  LEA R232, P6, R233, R234, 0x2 ;  /* 0x000000eae9e87211 */ /* 0x000fe200078c10ff */
[----:B------:R-:W4:Y:S01]  /*3cc50*/  LDC R16, c[0x0][0x230] ;  /* 0x00008c00ff107b82 */ /* 0x000f220000000800 */
[----:B------:R-:W-:Y:S02]  /*3cc60*/  LEA.HI.X.SX32 R231, R231, R0, 0x2, P5 ;  /* 0x00000000e7e77211 */ /* 0x000fe400028f16ff */
[----:B------:R-:W-:Y:S02]  /*3cc70*/  IADD3 R4, R10, -0x81, RZ ;  /* 0xffffff7f0a047810 */ /* 0x000fe40007ffe0ff */
[----:B------:R-:W-:Y:S02]  /*3cc80*/  LEA R234, P5, R3, R234, 0x2 ;  /* 0x000000ea03ea7211 */ /* 0x000fe400078a10ff */
[----:B------:R-:W-:-:S02]  /*3cc90*/  LEA.HI.X.SX32 R233, R233, R0, 0x2, P6 ;  /* 0x00000000e9e97211 */ /* 0x000fc400030f16ff */
[----:B------:R-:W-:Y:S01]  /*3cca0*/  LEA.HI.X.SX32 R235, R3, R0, 0x2, P5 ;  /* 0x0000000003eb7211 */ /* 0x000fe200028f16ff */
[----:B------:R-:W-:Y:S01]  /*3ccb0*/  IMAD R0, R6, 0x7d, RZ ;  /* 0x0000007d06007824 */ /* 0x000fe200078e02ff */
[----:B------:R-:W-:Y:S02]  /*3ccc0*/  ISETP.GE.U32.AND P6, PT, R4, 0x7fffff00, PT ;  /* 0x7fffff000400780c */ /* 0x000fe40003fc6070 */
[----:B------:R-:W4:Y:S01]  /*3ccd0*/  LDC R4, c[0x0][0x230] ;  /* 0x00008c00ff047b82 */ /* 0x000f220000000800 */
[----:B------:R-:W-:-:S04]  /*3cce0*/  IMAD.WIDE R20, R0, 0x4, R242 ;  /* 0x0000000400147825 */ /* 0x000fc800078e02f2 */
[C---:B------:R-:W-:Y:S01]  /*3ccf0*/  IMAD.WIDE R18, R0.reuse, 0x4, R236 ;  /* 0x0000000400127825 */ /* 0x040fe200078e02ec */
[----:B------:R1:W-:Y:S03]  /*3cd00*/  STL.64 [R1+0xc88], R20 ;  /* 0x000c881401007387 */ /* 0x0003e60000100a00 */
[----:B------:R-:W-:Y:S01]  /*3cd10*/  IMAD.WIDE R10, R0, 0x4, R238 ;  /* 0x00000004000a7825 */ /* 0x000fe200078e02ee */
[----:B------:R2:W-:Y:S03]  /*3cd20*/  STL.64 [R1+0xc90], R18 ;  /* 0x000c901201007387 */ /* 0x0005e60000100a00 */
[----:B------:R-:W-:Y:S01]  /*3cd30*/  IMAD R3, R6, 0x7e, RZ ;  /* 0x0000007e06037824 */ /* 0x000fe200078e02ff */
[----:B------:R-:W-:Y:S01]  /*3cd40*/  LDGSTS.E [R244+0x30004], desc[UR60][R20.64], !P4 ;  /* 0x3000400014f47fae */ /* 0x000fe2000e12187c */
[----:B------:R-:W-:-:S03]  /*3cd50*/  IMAD.WIDE R8, R0, 0x4, R240 ;  /* 0x0000000400087825 */ /* 0x000fc600078e02f0 */
[----:B------:R2:W-:Y:S01]  /*3cd60*/  LDGSTS.E [R244+0x34004], desc[UR60][R18.64], !P4 ;  /* 0x3400400012f47fae */ /* 0x0005e2000e12187c */
[----:B-1----:R-:W-:-:S03]  /*3cd70*/  VIADD R0, R14, 0xffffff7e ;  /* 0xffffff7e0e007836 */ /* 0x002fc60000000000 */
[----:B------:R1:W-:Y:S04]  /*3cd80*/  LDGSTS.E [R244+0x38004], desc[UR60][R10.64], !P4 ;  /* 0x380040000af47fae */ /* 0x0003e8000e12187c */
[----:B------:R-:W3:Y:S04]  /*3cd90*/  LDL.LU.64 R20, [R1+0x4b38] ;  /* 0x004b380001147983 */ /* 0x000ee80000300a00 */
[----:B------:R1:W-:Y:S01]  /*3cda0*/  STL.64 [R1+0xc98], R10 ;  /* 0x000c980a01007387 */ /* 0x0003e20000100a00 */
[----:B--2---:R-:W-:-:S03]  /*3cdb0*/  IMAD.WIDE R18, R3, 0x4, R242 ;  /* 0x0000000403127825 */ /* 0x004fc600078e02f2 */
[----:B------:R2:W-:Y:S01]  /*3cdc0*/  LDGSTS.E [R244+0x3c004], desc[UR60][R8.64], !P4 ;  /* 0x3c00400008f47fae */ /* 0x0005e2000e12187c */
[----:B------:R-:W-:Y:S01]  /*3cdd0*/  ISETP.GE.U32.AND P4, PT, R0, 0x7ffffeff, PT ;  /* 0x7ffffeff0000780c */ /* 0x000fe20003f86070 */
[----:B------:R-:W-:Y:S02]  /*3cde0*/  IMAD R0, R6, 0x7f, RZ ;  /* 0x0000007f06007824 */ /* 0x000fe400078e02ff */
[----:B------:R2:W-:Y:S01]  /*3cdf0*/  STL.64 [R1+0xca0], R8 ;  /* 0x000ca00801007387 */ /* 0x0005e20000100a00 */
[----:B------:R-:W-:-:S04]  /*3ce00*/  IMAD.WIDE R6, R3, 0x4, R240 ;  /* 0x0000000403067825 */ /* 0x000fc800078e02f0 */
[C---:B-1----:R-:W-:Y:S01]  /*3ce10*/  IMAD.WIDE R10, R3.reuse, 0x4, R236 ;  /* 0x00000004030a7825 */ /* 0x042fe200078e02ec */
[----:B------:R1:W-:Y:S04]  /*3ce20*/  STL.64 [R1+0xca8], R18 ;  /* 0x000ca81201007387 */ /* 0x0003e80000100a00 */
[----:B------:R-:W-:Y:S01]  /*3ce30*/  LDGSTS.E [R244+0x30008], desc[UR60][R18.64], !P2 ;  /* 0x3000800012f47fae */ /* 0x000fe2000d12187c */
[----:B--2---:R-:W-:-:S03]  /*3ce40*/  IMAD.WIDE R8, R3, 0x4, R238 ;  /* 0x0000000403087825 */ /* 0x004fc600078e02ee */
[----:B------:R2:W-:Y:S01]  /*3ce50*/  STL.64 [R1+0xcb0], R10 ;  /* 0x000cb00a01007387 */ /* 0x0005e20000100a00 */
[----:B------:R-:W-:-:S03]  /*3ce60*/  VIADD R3, R5, 0xffffff7d ;  /* 0xffffff7d05037836 */ /* 0x000fc60000000000 */
[----:B------:R2:W-:Y:S04]  /*3ce70*/  LDGSTS.E [R244+0x34008], desc[UR60][R10.64], !P2 ;  /* 0x340080000af47fae */ /* 0x0005e8000d12187c */
[----:B-1----:R-:W3:Y:S04]  /*3ce80*/  LDL.LU.64 R18, [R1+0x4b30] ;  /* 0x004b300001127983 */ /* 0x002ee80000300a00 */
[----:B------:R1:W-:Y:S04]  /*3ce90*/  STL.64 [R1+0xcb8], R8 ;  /* 0x000cb80801007387 */ /* 0x0003e80000100a00 */
[----:B------:R1:W-:Y:S01]  /*3cea0*/  LDGSTS.E [R244+0x38008], desc[UR60][R8.64], !P2 ;  /* 0x3800800008f47fae */ /* 0x0003e2000d12187c */
[----:B--2---:R-:W-:-:S03]  /*3ceb0*/  IMAD.WIDE R10, R0, 0x4, R238 ;  /* 0x00000004000a7825 */ /* 0x004fc600078e02ee */
[----:B------:R2:W-:Y:S04]  /*3cec0*/  STL.64 [R1+0xcc0], R6 ;  /* 0x000cc00601007387 */ /* 0x0005e80000100a00 */
[----:B------:R2:W-:Y:S01]  /*3ced0*/  LDGSTS.E [R244+0x3c008], desc[UR60][R6.64], !P2 ;  /* 0x3c00800006f47fae */ /* 0x0005e2000d12187c */
[----:B------:R-:W-:Y:S01]  /*3cee0*/  ISETP.GE.U32.AND P2, PT, R3, 0x7ffffefe, PT ;  /* 0x7ffffefe0300780c */ /* 0x000fe20003f46070 */
[----:B-1----:R-:W-:Y:S01]  /*3cef0*/  IMAD.WIDE R8, R0, 0x4, R242 ;  /* 0x0000000400087825 */ /* 0x002fe200078e02f2 */
[----:B----4-:R-:W-:-:S03]  /*3cf00*/  IADD3 R3, R4, -0x84, RZ ;  /* 0xffffff7c04037810 */ /* 0x010fc60007ffe0ff */
[----:B------:R-:W-:-:S04]  /*3cf10*/  IMAD.WIDE R4, R0, 0x4, R240 ;  /* 0x0000000400047825 */ /* 0x000fc800078e02f0 */
[----:B--2---:R-:W-:Y:S01]  /*3cf20*/  IMAD.WIDE R6, R0, 0x4, R236 ;  /* 0x0000000400067825 */ /* 0x004fe200078e02ec */
[----:B------:R1:W-:Y:S04]  /*3cf30*/  STL.64 [R1+0xcc8], R8 ;  /* 0x000cc80801007387 */ /* 0x0003e80000100a00 */
[----:B------:R2:W-:Y:S04]  /*3cf40*/  STL.64 [R1+0xcd0], R6 ;  /* 0x000cd00601007387 */ /* 0x0005e80000100a00 */
[----:B------:R-:W-:Y:S04]  /*3cf50*/  LDGSTS.E [R244+0x3000c], desc[UR60][R8.64], !P3 ;  /* 0x3000c00008f47fae */ /* 0x000fe8000d92187c */
[----:B------:R-:W-:Y:S04]  /*3cf60*/  LDGSTS.E [R244+0x3400c], desc[UR60][R6.64], !P3 ;  /* 0x3400c00006f47fae */ /* 0x000fe8000d92187c */
[----:B------:R-:W-:Y:S04]  /*3cf70*/  LDGSTS.E [R244+0x3800c], desc[UR60][R10.64], !P3 ;  /* 0x3800c0000af47fae */ /* 0x000fe8000d92187c */
[----:B-1----:R-:W4:Y:S04]  /*3cf80*/  LDL.LU.64 R8, [R1+0x4b28] ;  /* 0x004b280001087983 */ /* 0x002f280000300a00 */
[----:B------:R1:W-:Y:S04]  /*3cf90*/  STL.64 [R1+0xcd8], R10 ;  /* 0x000cd80a01007387 */ /* 0x0003e80000100a00 */
[----:B--2---:R-:W2:Y:S04]  /*3cfa0*/  LDL.LU.64 R6, [R1+0x4b20] ;  /* 0x004b200001067983 */ /* 0x004ea80000300a00 */
[----:B------:R-:W-:Y:S04]  /*3cfb0*/  STL.64 [R1+0xce0], R4 ;  /* 0x000ce00401007387 */ /* 0x000fe80000100a00 */
[----:B-1----:R-:W4:Y:S04]  /*3cfc0*/  LDL.LU.64 R10, [R1+0x4b18] ;  /* 0x004b1800010a7983 */ /* 0x002f280000300a00 */
[----:B------:R1:W-:Y:S01]  /*3cfd0*/  STL.64 [R1+0x4c10], R238 ;  /* 0x004c10ee01007387 */ /* 0x0003e20000100a00 */
[----:B------:R-:W-:Y:S01]  /*3cfe0*/  VIADD R0, R16, 0xffffff5f ;  /* 0xffffff5f10007836 */ /* 0x000fe20000000000 */
[----:B------:R-:W-:-:S02]  /*3cff0*/  ISETP.GE.U32.AND P5, PT, R3, 0x7ffffefd, PT ;  /* 0x7ffffefd0300780c */ /* 0x000fc40003fa6070 */
[----:B------:R3:W-:Y:S04]  /*3d000*/  LDGSTS.E [R244+0x3c00c], desc[UR60][R4.64], !P3 ;  /* 0x3c00c00004f47fae */ /* 0x0007e8000d92187c */
[----:B-1----:R-:W2:Y:S01]  /*3d010*/  LDL R239, [R1+0x2940] ;  /* 0x0029400001ef7983 */ /* 0x002ea20000100800 */
[----:B------:R-:W-:-:S03]  /*3d020*/  ISETP.GE.U32.AND P3, PT, R0, 0x7ffffee0, PT ;  /* 0x7ffffee00000780c */ /* 0x000fc60003f66070 */
[----:B------:R-:W-:Y:S04]  /*3d030*/  STL.64 [R1+0x4c08], R240 ;  /* 0x004c08f001007387 */ /* 0x000fe80000100a00 */
[----:B------:R-:W-:Y:S04]  /*3d040*/  STL.64 [R1+0x4c00], R250 ;  /* 0x004c00fa01007387 */ /* 0x000fe80000100a00 */
[----:B------:R-:W-:Y:S04]  /*3d050*/  STL.64 [R1+0x4bf8], R248 ;  /* 0x004bf8f801007387 */ /* 0x000fe80000100a00 */
[----:B------:R-:W-:Y:S04]  /*3d060*/  STL.64 [R1+0x4bf0], R246 ;  /* 0x004bf0f601007387 */ /* 0x000fe80000100a00 */
[----:B------:R1:W-:Y:S04]  /*3d070*/  STL.64 [R1+0x4be8], R244 ;  /* 0x004be8f401007387 */ /* 0x0003e80000100a00 */
[----:B------:R-:W0:Y:S01]  /*3d080*/  LDGDEPBAR ;  /* 0x00000000000079af */ /* 0x000e220000000000 */
[----:B---3--:R-:W-:-:S02]  /*3d090*/  LOP3.LUT R3, R2, 0x10, RZ, 0x3c, !PT ;  /* 0x0000001002037812 */ /* 0x008fc400078e3cff */
[C---:B------:R-:W-:Y:S02]  /*3d0a0*/  LOP3.LUT R4, R2.reuse, 0x20, RZ, 0x3c, !PT ;  /* 0x0000002002047812 */ /* 0x040fe400078e3cff */
[C---:B------:R-:W-:Y:S02]  /*3d0b0*/  LOP3.LUT R5, R2.reuse, 0x30, RZ, 0x3c, !PT ;  /* 0x0000003002057812 */ /* 0x040fe400078e3cff */
[C---:B------:R-:W-:Y:S02]  /*3d0c0*/  LOP3.LUT R12, R2.reuse, 0x40, RZ, 0x3c, !PT ;  /* 0x00000040020c7812 */ /* 0x040fe400078e3cff */
[C---:B------:R-:W-:Y:S02]  /*3d0d0*/  LOP3.LUT R14, R2.reuse, 0x50, RZ, 0x3c, !PT ;  /* 0x00000050020e7812 */ /* 0x040fe400078e3cff */
[C---:B------:R-:W-:Y:S02]  /*3d0e0*/  LOP3.LUT R252, R2.reuse, 0x60, RZ, 0x3c, !PT ;  /* 0x0000006002fc7812 */ /* 0x040fe400078e3cff */
[----:B------:R-:W-:Y:S01]  /*3d0f0*/  LOP3.LUT R16, R2, 0x70, RZ, 0x3c, !PT ;  /* 0x0000007002107812 */ /* 0x000fe200078e3cff */
[----:B----4-:R3:W-:Y:S04]  /*3d100*/  STL.64 [R1+0x4b18], R10 ;  /* 0x004b180a01007387 */ /* 0x0107e80000100a00 */
[----:B-1----:R-:W4:Y:S04]  /*3d110*/  LDL.64 R244, [R1+0x198] ;  /* 0x0001980001f47983 */ /* 0x002f280000100a00 */
[----:B------:R-:W4:Y:S04]  /*3d120*/  LDL.64 R246, [R1+0x158] ;  /* 0x0001580001f67983 */ /* 0x000f280000100a00 */
[----:B------:R-:W4:Y:S01]  /*3d130*/  LDL.64 R248, [R1+0x118] ;  /* 0x0001180001f87983 */ /* 0x000f220000100a00 */
[----:B--2---:R-:W-:-:S03]  /*3d140*/  IADD3 R0, R239, 0x100000, R2 ;  /* 0x00100000ef007810 */ /* 0x004fc60007ffe002 */
[----:B------:R-:W2:Y:S01]  /*3d150*/  LDL.64 R250, [R1+0xd8] ;  /* 0x0000d80001fa7983 */ /* 0x000ea20000100a00 */
[C---:B------:R-:W-:Y:S02]  /*3d160*/  IADD3 R2, R239.reuse, 0x100000, R3 ;  /* 0x00100000ef027810 */ /* 0x040fe40007ffe003 */
[C---:B------:R-:W-:Y:S01]  /*3d170*/  IADD3 R3, R239.reuse, 0x100000, R4 ;  /* 0x00100000ef037810 */ /* 0x040fe20007ffe004 */
[----:B------:R-:W2:Y:S01]  /*3d180*/  LDL.64 R240, [R1+0x98] ;  /* 0x0000980001f07983 */ /* 0x000ea20000100a00 */
[C---:B------:R-:W-:Y:S02]  /*3d190*/  IADD3 R4, R239.reuse, 0x100000, R5 ;  /* 0x00100000ef047810 */ /* 0x040fe40007ffe005 */
[C---:B------:R-:W-:Y:S01]  /*3d1a0*/  IADD3 R5, R239.reuse, 0x100000, R12 ;  /* 0x00100000ef057810 */ /* 0x040fe20007ffe00c */
[----:B------:R-:W-:Y:S01]  /*3d1b0*/  LDGSTS.E [R0+-0x40000], desc[UR60][R6.64], P0 ;  /* 0xc000000006007fae */ /* 0x000fe2000812187c */
[C---:B------:R-:W-:Y:S02]  /*3d1c0*/  IADD3 R12, R239.reuse, 0x100000, R14 ;  /* 0x00100000ef0c7810 */ /* 0x040fe40007ffe00e */
[C---:B------:R-:W-:Y:S01]  /*3d1d0*/  IADD3 R14, R239.reuse, 0x100000, R252 ;  /* 0x00100000ef0e7810 */ /* 0x040fe20007ffe0fc */
[----:B------:R-:W-:Y:S01]  /*3d1e0*/  LDGSTS.E [R0+-0x3fc00], desc[UR60][R82.64], P0 ;  /* 0xc040000052007fae */ /* 0x000fe2000812187c */
[----:B------:R-:W-:Y:S01]  /*3d1f0*/  IADD3 R16, R239, 0x100000, R16 ;  /* 0x00100000ef107810 */ /* 0x000fe20007ffe010 */
[----:B------:R-:W1:Y:S02]  /*3d200*/  LDC R252, c[0x0][0x230] ;  /* 0x00008c00fffc7b82 */ /* 0x000e640000000800 */
[----:B------:R-:W2:Y:S04]  /*3d210*/  LDL.64 R238, [R1+0x58] ;  /* 0x0000580001ee7983 */ /* 0x000ea80000100a00 */
[----:B---3--:R-:W3:Y:S04]  /*3d220*/  LDL.LU.64 R10, [R1+0x18] ;  /* 0x00001800010a7983 */ /* 0x008ee80000300a00 */
[----:B------:R1:W-:Y:S04]  /*3d230*/  STL.64 [R1+0x4b20], R6 ;  /* 0x004b200601007387 */ /* 0x0003e80000100a00 */
[----:B------:R-:W-:Y:S04]  /*3d240*/  LDGSTS.E [R0+-0x3f800], desc[UR60][R80.64], P0 ;  /* 0xc080000050007fae */ /* 0x000fe8000812187c */
[----:B------:R-:W-:Y:S04]  /*3d250*/  LDGSTS.E [R0+-0x3f400], desc[UR60][R78.64], P0 ;  /* 0xc0c000004e007fae */ /* 0x000fe8000812187c */
[----:B-1----:R-:W4:Y:S04]  /*3d260*/  LDL.64 R6, [R1+0x1d8] ;  /* 0x0001d80001067983 */ /* 0x002f280000100a00 */
[----:B------:R1:W-:Y:S04]  /*3d270*/  STL.64 [R1+0x4b28], R82 ;  /* 0x004b285201007387 */ /* 0x0003e80000100a00 */
[----:B------:R-:W-:Y:S04]  /*3d280*/  LDGSTS.E [R0+-0x3f000], desc[UR60][R76.64], P0 ;  /* 0xc10000004c007fae */ /* 0x000fe8000812187c */
[----:B------:R-:W-:Y:S04]  /*3d290*/  LDGSTS.E [R0+-0x3ec00], desc[UR60][R74.64], P0 ;  /* 0xc14000004a007fae */ /* 0x000fe8000812187c */
[----:B-1----:R-:W2:Y:S04]  /*3d2a0*/  LDL.64 R82, [R1+0x218] ;  /* 0x0002180001527983 */ /* 0x002ea80000100a00 */
[----:B------:R1:W-:Y:S04]  /*3d2b0*/  STL.64 [R1+0x4b30], R80 ;  /* 0x004b305001007387 */ /* 0x0003e80000100a00 */
[----:B------:R-:W-:Y:S04]  /*3d2c0*/  LDGSTS.E [R0+-0x3e800], desc[UR60][R72.64], P0 ;  /* 0xc180000048007fae */ /* 0x000fe8000812187c */
[----:B------:R-:W-:Y:S04]  /*3d2d0*/  LDGSTS.E [R0+-0x3e400], desc[UR60][R70.64], P0 ;  /* 0xc1c0000046007fae */ /* 0x000fe8000812187c */
[----:B-1----:R-:W3:Y:S04]  /*3d2e0*/  LDL.64 R80, [R1+0x258] ;  /* 0x0002580001507983 */ /* 0x002ee80000100a00 */
        /* <DEDUP_REMOVED lines=40> */
[----:B------:R-:W-:Y:S04]  /*3d570*/  STL.64 [R1+0x4b88], R58 ;  /* 0x004b883a01007387 */ /* 0x000fe80000100a00 */
[----:B------:R-:W-:Y:S04]  /*3d580*/  STL.64 [R1+0x4b90], R56 ;  /* 0x004b903801007387 */ /* 0x000fe80000100a00 */
[----:B------:R-:W-:Y:S04]  /*3d590*/  STL.64 [R1+0x4b98], R54 ;  /* 0x004b983601007387 */ /* 0x000fe80000100a00 */
[----:B------:R-:W-:Y:S04]  /*3d5a0*/  STL.64 [R1+0x4ba0], R52 ;  /* 0x004ba03401007387 */ /* 0x000fe80000100a00 */
[----:B------:R1:W-:Y:S04]  /*3d5b0*/  STL.64 [R1+0x4ba8], R50 ;  /* 0x004ba83201007387 */ /* 0x0003e80000100a00 */
[----:B------:R-:W-:Y:S04]  /*3d5c0*/  STL.64 [R1+0x4bb0], R48 ;  /* 0x004bb03001007387 */ /* 0x000fe80000100a00 */
[----:B------:R-:W-:Y:S04]  /*3d5d0*/  STL.64 [R1+0x4bb8], R46 ;  /* 0x004bb82e01007387 */ /* 0x000fe80000100a00 */
[----:B------:R-:W-:Y:S04]  /*3d5e0*/  STL.64 [R1+0x4bc0], R44 ;  /* 0x004bc02c01007387 */ /* 0x000fe80000100a00 */
[----:B------:R-:W-:Y:S04]  /*3d5f0*/  STL.64 [R1+0x4bc8], R42 ;  /* 0x004bc82a01007387 */ /* 0x000fe80000100a00 */
[----:B------:R-:W-:Y:S04]  /*3d600*/  STL.64 [R1+0x4bd0], R40 ;  /* 0x004bd02801007387 */ /* 0x000fe80000100a00 */
[----:B------:R-:W-:Y:S04]  /*3d610*/  LDGSTS.E [R0+-0x39000], desc[UR60][R28.64], P0 ;  /* 0xc70000001c007fae */ /* 0x000fe8000812187c */
[----:B------:R-:W-:Y:S04]  /*3d620*/  STL.64 [R1+0x4bd8], R38 ;  /* 0x004bd82601007387 */ /* 0x000fe80000100a00 */
[----:B------:R-:W-:Y:S04]  /*3d630*/  LDGSTS.E [R0+-0x38c00], desc[UR60][R26.64], P0 ;  /* 0xc74000001a007fae */ /* 0x000fe8000812187c */
[----:B------:R1:W-:Y:S04]  /*3d640*/  STL.64 [R1+0x4be0], R36 ;  /* 0x004be02401007387 */ /* 0x0003e80000100a00 */
[----:B------:R-:W-:Y:S04]  /*3d650*/  LDGSTS.E [R0+-0x38800], desc[UR60][R24.64], P0 ;  /* 0xc780000018007fae */ /* 0x000fe8000812187c */
[----:B------:R-:W-:Y:S04]  /*3d660*/  LDGSTS.E [R0+-0x38400], desc[UR60][R22.64], P0 ;  /* 0xc7c0000016007fae */ /* 0x000fe8000812187c */
[----:B-1----:R-:W2:Y:S04]  /*3d670*/  LDL.64 R50, [R1+0xc80] ;  /* 0x000c800001327983 */ /* 0x002ea80000100a00 */
[----:B------:R-:W-:Y:S04]  /*3d680*/  LDGSTS.E [R0+-0x20000], desc[UR60][R20.64], P0 ;  /* 0xe000000014007fae */ /* 0x000fe8000812187c */
[----:B------:R-:W2:Y:S04]  /*3d690*/  LDL.64 R52, [R1+0xc48] ;  /* 0x000c480001347983 */ /* 0x000ea80000100a00 */
        /* <DEDUP_REMOVED lines=10> */
[----:B----4-:R-:W-:Y:S04]  /*3d740*/  LDGSTS.E [R0+-0x1fc00], desc[UR60][R60.64], P0 ;  /* 0xe04000003c007fae */ /* 0x010fe8000812187c */
[----:B------:R-:W-:Y:S04]  /*3d750*/  LDGSTS.E [R0+-0x1f800], desc[UR60][R18.64], P0 ;  /* 0xe080000012007fae */ /* 0x000fe8000812187c */
[----:B------:R-:W-:Y:S04]  /*3d760*/  LDGSTS.E [R0+-0x1f400], desc[UR60][R8.64], P0 ;  /* 0xe0c0000008007fae */ /* 0x000fe8000812187c */
[----:B---3--:R-:W-:Y:S04]  /*3d770*/  LDGSTS.E [R0+-0x1f000], desc[UR60][R62.64], P0 ;  /* 0xe10000003e007fae */ /* 0x008fe8000812187c */
[----:B------:R-:W3:Y:S04]  /*3d780*/  LDL.64 R60, [R1+0xb68] ;  /* 0x000b6800013c7983 */ /* 0x000ee80000100a00 */
[----:B--2---:R-:W-:Y:S04]  /*3d790*/  LDGSTS.E [R0+-0x1ec00], desc[UR60][R64.64], P0 ;  /* 0xe140000040007fae */ /* 0x004fe8000812187c */
[----:B------:R-:W2:Y:S04]  /*3d7a0*/  LDL.64 R62, [R1+0xb30] ;  /* 0x000b3000013e7983 */ /* 0x000ea80000100a00 */
[----:B------:R-:W-:Y:S04]  /*3d7b0*/  LDGSTS.E [R0+-0x1e800], desc[UR60][R66.64], P0 ;  /* 0xe180000042007fae */ /* 0x000fe8000812187c */
[----:B------:R-:W4:Y:S04]  /*3d7c0*/  LDL.64 R64, [R1+0xaf8] ;  /* 0x000af80001407983 */ /* 0x000f280000100a00 */
        /* <DEDUP_REMOVED lines=44> */
[----:B------:R-:W4:Y:S04]  /*3da90*/  LDL.64 R50, [R1+0x5b8] ;  /* 0x0005b80001327983 */ /* 0x000f280000100a00 */
[----:B------:R-:W4:Y:S04]  /*3daa0*/  LDL.64 R52, [R1+0x580] ;  /* 0x0005800001347983 */ /* 0x000f280000100a00 */
[----:B------:R-:W-:Y:S04]  /*3dab0*/  LDGSTS.E [R2+-0x3f380], desc[UR60][R56.64], P0 ;  /* 0xc0c8000038027fae */ /* 0x000fe8000812187c */
[----:B------:R-:W4:Y:S04]  /*3dac0*/  LDL.64 R54, [R1+0x540] ;  /* 0x0005400001367983 */ /* 0x000f280000100a00 */
[----:B------:R-:W-:Y:S04]  /*3dad0*/  LDGSTS.E [R2+-0x3ef80], desc[UR60][R58.64], P0 ;  /* 0xc10800003a027fae */ /* 0x000fe8000812187c */
[----:B------:R-:W4:Y:S04]  /*3dae0*/  LDL.64 R56, [R1+0x508] ;  /* 0x0005080001387983 */ /* 0x000f280000100a00 */
[----:B------:R-:W4:Y:S04]  /*3daf0*/  LDL.64 R58, [R1+0x4d0] ;  /* 0x0004d000013a7983 */ /* 0x000f280000100a00 */
[----:B---3--:R-:W-:Y:S04]  /*3db00*/  LDGSTS.E [R2+-0x3eb80], desc[UR60][R60.64], P0 ;  /* 0xc14800003c027fae */ /* 0x008fe8000812187c */
[----:B--2---:R-:W-:Y:S04]  /*3db10*/  LDGSTS.E [R2+-0x3e780], desc[UR60][R62.64], P0 ;  /* 0xc18800003e027fae */ /* 0x004fe8000812187c */
[----:B------:R-:W2:Y:S04]  /*3db20*/  LDL.64 R60, [R1+0x490] ;  /* 0x00049000013c7983 */ /* 0x000ea80000100a00 */
[----:B----4-:R-:W-:Y:S04]  /*3db30*/  LDGSTS.E [R2+-0x3e380], desc[UR60][R64.64], P0 ;  /* 0xc1c8000040027fae */ /* 0x010fe8000812187c */
[----:B------:R-:W3:Y:S04]  /*3db40*/  LDL.64 R62, [R1+0x450] ;  /* 0x00045000013e7983 */ /* 0x000ee80000100a00 */
        /* <DEDUP_REMOVED lines=42> */
[----:B------:R-:W4:Y:S04]  /*3ddf0*/  LDL.64 R40, [R1+0x6c8] ;  /* 0x0006c80001287983 */ /* 0x000f280000100a00 */
        /* <DEDUP_REMOVED lines=8> */
[----:B------:R-:W-:Y:S04]  /*3de80*/  LDGSTS.E [R2+-0x1f380], desc[UR60][R58.64], P0 ;  /* 0xe0c800003a027fae */ /* 0x000fe8000812187c */
[----:B------:R-:W4:Y:S04]  /*3de90*/  LDL.64 R56, [R1+0xbd0] ;  /* 0x000bd00001387983 */ /* 0x000f280000100a00 */
[----:B------:R-:W4:Y:S04]  /*3dea0*/  LDL.64 R44, [R1+0x658] ;  /* 0x00065800012c7983 */ /* 0x000f280000100a00 */
[----:B------:R-:W4:Y:S04]  /*3deb0*/  LDL.64 R58, [R1+0xb98] ;  /* 0x000b9800013a7983 */ /* 0x000f280000100a00 */
[----:B------:R-:W4:Y:S04]  /*3dec0*/  LDL.64 R46, [R1+0x620] ;  /* 0x00062000012e7983 */ /* 0x000f280000100a00 */
[----:B------:R-:W4:Y:S04]  /*3ded0*/  LDL.64 R48, [R1+0x5e8] ;  /* 0x0005e80001307983 */ /* 0x000f280000100a00 */
[----:B--2---:R-:W-:Y:S04]  /*3dee0*/  LDGSTS.E [R2+-0x1ef80], desc[UR60][R60.64], P0 ;  /* 0xe10800003c027fae */ /* 0x004fe8000812187c */
[----:B---3--:R-:W-:Y:S04]  /*3def0*/  LDGSTS.E [R2+-0x1eb80], desc[UR60][R62.64], P0 ;  /* 0xe14800003e027fae */ /* 0x008fe8000812187c */
        /* <DEDUP_REMOVED lines=212> */
[----:B------:R-:W4:Y:S04]  /*3ec40*/  LDL.64 R238, [R1] ;  /* 0x0000000001ee7983 */ /* 0x000f280000100a00 */
        /* <DEDUP_REMOVED lines=460> */
[----:B------:R-:W2:Y:S04]  /*40910*/  LDL.64 R244, [R1+0x630] ;  /* 0x0006300001f47983 */ /* 0x000ea80000100a00 */
[----:B------:R-:W-:Y:S04]  /*40920*/  LDGSTS.E [R16+-0x3b080], desc[UR60][R248.64], P0 ;  /* 0xc4f80000f8107fae */ /* 0x000fe8000812187c */
[----:B------:R-:W3:Y:S04]  /*40930*/  LDL.64 R246, [R1+0x668] ;  /* 0x0006680001f67983 */ /* 0x000ee80000100a00 */
[----:B------:R-:W-:Y:S04]  /*40940*/  LDGSTS.E [R16+-0x3ac80], desc[UR60][R250.64], P0 ;  /* 0xc5380000fa107fae */ /* 0x000fe8000812187c */
[----:B------:R-:W4:Y:S04]  /*40950*/  LDL.64 R248, [R1+0x6a0] ;  /* 0x0006a00001f87983 */ /* 0x000f280000100a00 */
[----:B------:R-:W-:Y:S04]  /*40960*/  LDGSTS.E [R16+-0x3a880], desc[UR60][R240.64], P0 ;  /* 0xc5780000f0107fae */ /* 0x000fe8000812187c */
[----:B------:R-:W2:Y:S04]  /*40970*/  LDL.64 R250, [R1+0x6d8] ;  /* 0x0006d80001fa7983 */ /* 0x000ea80000100a00 */
[----:B------:R-:W-:Y:S04]  /*40980*/  LDGSTS.E [R16+-0x3a480], desc[UR60][R238.64], P0 ;  /* 0xc5b80000ee107fae */ /* 0x000fe8000812187c */
[----:B------:R-:W3:Y:S04]  /*40990*/  LDL.64 R240, [R1+0x710] ;  /* 0x0007100001f07983 */ /* 0x000ee80000100a00 */
[----:B------:R-:W4:Y:S04]  /*409a0*/  LDL.64 R238, [R1+0x748] ;  /* 0x0007480001ee7983 */ /* 0x000f280000100a00 */
[----:B----4-:R-:W-:Y:S04]  /*409b0*/  LDGSTS.E [R16+-0x3a080], desc[UR60][R238.64], P0 ;  /* 0xc5f80000ee107fae */ /* 0x010fe8000812187c */
[----:B---3--:R-:W-:Y:S04]  /*409c0*/  LDGSTS.E [R16+-0x39c80], desc[UR60][R240.64], P0 ;  /* 0xc6380000f0107fae */ /* 0x008fe8000812187c */
[----:B--2---:R-:W-:Y:S04]  /*409d0*/  LDGSTS.E [R16+-0x39880], desc[UR60][R250.64], P0 ;  /* 0xc6780000fa107fae */ /* 0x004fe8000812187c */
        /* <DEDUP_REMOVED lines=19> */
[----:B------:R-:W2:Y:S04]  /*40b10*/  LDL.LU.64 R238, [R1+0x4c10] ;  /* 0x004c100001ee7983 */ /* 0x000ea80000300a00 */
[----:B------:R-:W-:Y:S04]  /*40b20*/  LDGSTS.E [R16+-0x1c880], desc[UR60][R68.64], P0 ;  /* 0xe378000044107fae */ /* 0x000fe8000812187c */
[----:B------:R-:W3:Y:S04]  /*40b30*/  LDL.LU.64 R240, [R1+0x4c08] ;  /* 0x004c080001f07983 */ /* 0x000ee80000300a00 */
[----:B------:R-:W-:Y:S04]  /*40b40*/  LDGSTS.E [R16+-0x1c480], desc[UR60][R70.64], P0 ;  /* 0xe3b8000046107fae */ /* 0x000fe8000812187c */
[----:B------:R-:W4:Y:S04]  /*40b50*/  LDL.LU.64 R250, [R1+0x4c00] ;  /* 0x004c000001fa7983 */ /* 0x000f280000300a00 */
[----:B------:R-:W-:Y:S04]  /*40b60*/  LDGSTS.E [R16+-0x1c080], desc[UR60][R72.64], P0 ;  /* 0xe3f8000048107fae */ /* 0x000fe8000812187c */
[----:B------:R-:W3:Y:S04]  /*40b70*/  LDL.LU.64 R248, [R1+0x4bf8] ;  /* 0x004bf80001f87983 */ /* 0x000ee80000300a00 */
[----:B------:R-:W-:Y:S04]  /*40b80*/  LDGSTS.E [R16+-0x1bc80], desc[UR60][R74.64], P0 ;  /* 0xe43800004a107fae */ /* 0x000fe8000812187c */
[----:B------:R-:W3:Y:S04]  /*40b90*/  LDL.LU.64 R246, [R1+0x4bf0] ;  /* 0x004bf00001f67983 */ /* 0x000ee80000300a00 */
[----:B------:R-:W-:Y:S04]  /*40ba0*/  LDGSTS.E [R16+-0x1b880], desc[UR60][R76.64], P0 ;  /* 0xe47800004c107fae */ /* 0x000fe8000812187c */
[----:B------:R-:W3:Y:S04]  /*40bb0*/  LDL.LU.64 R244, [R1+0x4be8] ;  /* 0x004be80001f47983 */ /* 0x000ee80000300a00 */
[----:B------:R-:W-:Y:S04]  /*40bc0*/  LDGSTS.E [R16+-0x1b480], desc[UR60][R78.64], P0 ;  /* 0xe4b800004e107fae */ /* 0x000fe8000812187c */
[----:B------:R-:W-:Y:S04]  /*40bd0*/  LDGSTS.E [R16+-0x1b080], desc[UR60][R80.64], P0 ;  /* 0xe4f8000050107fae */ /* 0x000fe8000812187c */
[----:B------:R-:W-:Y:S04]  /*40be0*/  LDGSTS.E [R16+-0x1ac80], desc[UR60][R82.64], P0 ;  /* 0xe538000052107fae */ /* 0x000fe8000812187c */
[----:B------:R-:W3:Y:S04]  /*40bf0*/  LDL.LU.64 R78, [R1+0xed0] ;  /* 0x000ed000014e7983 */ /* 0x000ee80000300a00 */
[----:B------:R1:W-:Y:S04]  /*40c00*/  LDGSTS.E [R16+-0x1a880], desc[UR60][R6.64], P0 ;  /* 0xe578000006107fae */ /* 0x0003e8000812187c */
[----:B------:R-:W3:Y:S04]  /*40c10*/  LDL.LU.64 R82, [R1+0xec8] ;  /* 0x000ec80001527983 */ /* 0x000ee80000300a00 */
[----:B------:R-:W3:Y:S04]  /*40c20*/  LDL.LU.64 R72, [R1+0xec0] ;  /* 0x000ec00001487983 */ /* 0x000ee80000300a00 */
[----:B------:R-:W3:Y:S01]  /*40c30*/  LDL.LU.64 R76, [R1+0xeb8] ;  /* 0x000eb800014c7983 */ /* 0x000ee20000300a00 */
[----:B-1----:R-:W1:Y:S03]  /*40c40*/  LDC R7, c[0x0][0x238] ;  /* 0x00008e00ff077b82 */ /* 0x002e660000000800 */
[----:B------:R-:W-:Y:S04]  /*40c50*/  LDGSTS.E [R16+-0x1a480], desc[UR60][R92.64], P0 ;  /* 0xe5b800005c107fae */ /* 0x000fe8000812187c */
[----:B------:R-:W-:Y:S01]  /*40c60*/  LDGSTS.E [R16+-0x1a080], desc[UR60][R108.64], P0 ;  /* 0xe5f800006c107fae */ /* 0x000fe2000812187c */
[----:B------:R-:W1:Y:S03]  /*40c70*/  LDC R6, c[0x0][0x230] ;  /* 0x00008c00ff067b82 */ /* 0x000e660000000800 */
        /* <DEDUP_REMOVED lines=8> */
[----:B------:R-:W0:Y:S01]  /*40d00*/  LDGDEPBAR ;  /* 0x00000000000079af */ /* 0x000e220000000000 */
[----:B-1----:R-:W-:-:S03]  /*40d10*/  SHF.L.U32 R7, R7, 0x7, RZ ;  /* 0x0000000707077819 */ /* 0x002fc600000006ff */
[----:B------:R-:W3:Y:S02]  /*40d20*/  LDL.LU.64 R68, [R1+0xeb0] ;  /* 0x000eb00001447983 */ /* 0x000ee40000300a00 */
[C---:B------:R-:W-:Y:S01]  /*40d30*/  IMAD.WIDE R42, R7.reuse, 0x4, R242 ;  /* 0x00000004072a7825 */ /* 0x040fe200078e02f2 */
[----:B------:R-:W-:Y:S03]  /*40d40*/  BAR.SYNC.DEFER_BLOCKING 0x0 ;  /* 0x0000000000007b1d */ /* 0x000fe60000010000 */
[----:B------:R-:W-:-:S04]  /*40d50*/  IMAD.WIDE R40, R7, 0x4, R236 ;  /* 0x0000000407287825 */ /* 0x000fc800078e02ec */
[----:B------:R-:W-:Y:S01]  /*40d60*/  VIADD R6, R6, 0xffffff5e ;  /* 0xffffff5e06067836 */ /* 0x000fe20000000000 */
[----:B------:R-:W1:Y:S01]  /*40d70*/  LDC R237, c[0x0][0x230] ;  /* 0x00008c00ffed7b82 */ /* 0x000e620000000800 */
[----:B------:R-:W3:Y:S04]  /*40d80*/  LDL.LU.64 R70, [R1+0xea8] ;  /* 0x000ea80001467983 */ /* 0x000ee80000300a00 */
[----:B------:R-:W3:Y:S01]  /*40d90*/  LDL.LU.64 R74, [R1+0xea0] ;  /* 0x000ea000014a7983 */ /* 0x000ee20000300a00 */
[----:B------:R-:W-:Y:S02]  /*40da0*/  VIADD R252, R252, 0xffffff5d ;  /* 0xffffff5dfcfc7836 */ /* 0x000fe40000000000 */
[----:B------:R-:W1:Y:S01]  /*40db0*/  LDC R242, c[0x0][0x230] ;  /* 0x00008c00fff27b82 */ /* 0x000e620000000800 */
[----:B------:R-:W3:Y:S04]  /*40dc0*/  LDL.LU.64 R80, [R1+0xed8] ;  /* 0x000ed80001507983 */ /* 0x000ee80000300a00 */
[----:B------:R1:W-:Y:S03]  /*40dd0*/  STL.64 [R1+0x2948], R42 ;  /* 0x0029482a01007387 */ /* 0x0003e60000100a00 */
[----:B------:R-:W1:Y:S01]  /*40de0*/  LDC R243, c[0x0][0x230] ;  /* 0x00008c00fff37b82 */ /* 0x000e620000000800 */
[----:B------:R1:W-:Y:S01]  /*40df0*/  STL.64 [R1+0x2950], R40 ;  /* 0x0029502801007387 */ /* 0x0003e20000100a00 */
[----:B--2---:R-:W-:-:S03]  /*40e00*/  IMAD.WIDE R38, R7, 0x4, R238 ;  /* 0x0000000407267825 */ /* 0x004fc600078e02ee */
[----:B------:R-:W-:Y:S01]  /*40e10*/  @!PT LDS RZ, [RZ] ;  /* 0x00000000fffff984 */ /* 0x000fe20000000800 */
[----:B------:R-:W-:Y:S01]  /*40e20*/  @!PT LDS RZ, [RZ] ;  /* 0x00000000fffff984 */ /* 0x000fe20000000800 */
[----:B------:R-:W-:Y:S01]  /*40e30*/  @!PT LDS RZ, [RZ] ;  /* 0x00000000fffff984 */ /* 0x000fe20000000800 */
[----:B----4-:R1:W-:Y:S01]  /*40e40*/  LDGSTS.E [R251+0x40000], desc[UR60][R42.64], !P6 ;  /* 0x400000002afb7fae */ /* 0x0103e2000f12187c */
[C---:B---3--:R-:W-:Y:S01]  /*40e50*/  IMAD.WIDE R36, R7.reuse, 0x4, R240 ;  /* 0x0000000407247825 */ /* 0x048fe200078e02f0 */
[----:B------:R-:W-:Y:S01]  /*40e60*/  ISETP.GE.U32.AND P0, PT, R6, 0x7ffffedf, PT ;  /* 0x7ffffedf0600780c */ /* 0x000fe20003f06070 */
[----:B------:R-:W2:Y:S01]  /*40e70*/  LDC R240, c[0x0][0x230] ;  /* 0x00008c00fff07b82 */ /* 0x000ea20000000800 */
[----:B------:R3:W-:Y:S04]  /*40e80*/  STL.64 [R1+0x2958], R38 ;  /* 0x0029582601007387 */ /* 0x0007e80000100a00 */
[----:B------:R4:W-:Y:S03]  /*40e90*/  LDGSTS.E [R251+0x44000], desc[UR60][R40.64], !P6 ;  /* 0x4400000028fb7fae */ /* 0x0009e6000f12187c */
[----:B------:R-:W2:Y:S01]  /*40ea0*/  LDC R6, c[0x0][0x230] ;  /* 0x00008c00ff067b82 */ /* 0x000ea20000000800 */
[----:B------:R3:W-:Y:S04]  /*40eb0*/  STL.64 [R1+0x2960], R36 ;  /* 0x0029602401007387 */ /* 0x0007e80000100a00 */
[----:B------:R3:W-:Y:S03]  /*40ec0*/  LDGSTS.E [R251+0x48000], desc[UR60][R38.64], !P6 ;  /* 0x4800000026fb7fae */ /* 0x0007e6000f12187c */
[----:B------:R-:W2:Y:S01]  /*40ed0*/  LDC R239, c[0x0][0x230] ;  /* 0x00008c00ffef7b82 */ /* 0x000ea20000000800 */
[----:B------:R-:W2:Y:S04]  /*40ee0*/  LDL.LU.64 R62, [R1+0xe98] ;  /* 0x000e9800013e7983 */ /* 0x000ea80000300a00 */
[----:B------:R3:W-:Y:S03]  /*40ef0*/  LDGSTS.E [R251+0x4c000], desc[UR60][R36.64], !P6 ;  /* 0x4c00000024fb7fae */ /* 0x0007e6000f12187c */
[----:B------:R-:W2:Y:S01]  /*40f00*/  LDC R238, c[0x0][0x230] ;  /* 0x00008c00ffee7b82 */ /* 0x000ea20000000800 */
[----:B------:R-:W2:Y:S07]  /*40f10*/  LDL.LU.64 R64, [R1+0xe90] ;  /* 0x000e900001407983 */ /* 0x000eae0000300a00 */
[----:B------:R-:W2:Y:S01]  /*40f20*/  LDC R241, c[0x0][0x230] ;  /* 0x00008c00fff17b82 */ /* 0x000ea20000000800 */
[----:B-1----:R-:W-:-:S07]  /*40f30*/  IMAD.WIDE R42, R7, 0x4, R78 ;  /* 0x00000004072a7825 */ /* 0x002fce00078e024e */
[----:B------:R-:W1:Y:S01]  /*40f40*/  LDC R79, c[0x0][0x230] ;  /* 0x00008c00ff4f7b82 */ /* 0x000e620000000800 */
[----:B------:R1:W-:Y:S01]  /*40f50*/  STL.64 [R1+0x2148], R42 ;  /* 0x0021482a01007387 */ /* 0x0003e20000100a00 */
[----:B----4-:R-:W-:-:S03]  /*40f60*/  IMAD.WIDE R40, R7, 0x4, R82 ;  /* 0x0000000407287825 */ /* 0x010fc600078e0252 */
[----:B------:R-:W4:Y:S01]  /*40f70*/  LDL.LU.64 R66, [R1+0xe88] ;  /* 0x000e880001427983 */ /* 0x000f220000300a00 */
[----:B---3--:R-:W-:-:S03]  /*40f80*/  IMAD.WIDE R38, R7, 0x4, R72 ;  /* 0x0000000407267825 */ /* 0x008fc600078e0248 */
[----:B------:R3:W-:Y:S01]  /*40f90*/  STL.64 [R1+0x2150], R40 ;  /* 0x0021502801007387 */ /* 0x0007e20000100a00 */
[----:B------:R-:W-:-:S03]  /*40fa0*/  IMAD.WIDE R36, R7, 0x4, R76 ;  /* 0x0000000407247825 */ /* 0x000fc600078e024c */
[----:B------:R-:W4:Y:S04]  /*40fb0*/  LDL.LU.64 R82, [R1+0xe80] ;  /* 0x000e800001527983 */ /* 0x000f280000300a00 */
[----:B------:R3:W-:Y:S04]  /*40fc0*/  STL.64 [R1+0x2158], R38 ;  /* 0x0021582601007387 */ /* 0x0007e80000100a00 */
[----:B------:R3:W-:Y:S04]  /*40fd0*/  STL.64 [R1+0x2160], R36 ;  /* 0x0021602401007387 */ /* 0x0007e80000100a00 */
[----:B------:R-:W4:Y:S01]  /*40fe0*/  LDL.LU.64 R72, [R1+0xe78] ;  /* 0x000e780001487983 */ /* 0x000f220000300a00 */
[----:B-1----:R-:W-:-:S03]  /*40ff0*/  VIADD R236, R79, 0xffffff5c ;  /* 0xffffff5c4fec7836 */ /* 0x002fc60000000000 */
[----:B------:R-:W4:Y:S04]  /*41000*/  LDL.LU.64 R76, [R1+0xe70] ;  /* 0x000e7000014c7983 */ /* 0x000f280000300a00 */
[----:B------:R-:W4:Y:S04]  /*41010*/  LDL.LU.64 R78, [R1+0xe68] ;  /* 0x000e6800014e7983 */ /* 0x000f280000300a00 */
[----:B------:R1:W-:Y:S04]  /*41020*/  LDGSTS.E [R251+0x40004], desc[UR60][R42.64], !P4 ;  /* 0x400040002afb7fae */ /* 0x0003e8000e12187c */
[----:B------:R3:W-:Y:S04]  /*41030*/  LDGSTS.E [R251+0x44004], desc[UR60][R40.64], !P4 ;  /* 0x4400400028fb7fae */ /* 0x0007e8000e12187c */
[----:B------:R3:W-:Y:S04]  /*41040*/  LDGSTS.E [R251+0x48004], desc[UR60][R38.64], !P4 ;  /* 0x4800400026fb7fae */ /* 0x0007e8000e12187c */
[----:B------:R3:W-:Y:S01]  /*41050*/  LDGSTS.E [R251+0x4c004], desc[UR60][R36.64], !P4 ;  /* 0x4c00400024fb7fae */ /* 0x0007e2000e12187c */
[----:B-1----:R-:W-:-:S05]  /*41060*/  IMAD.WIDE R42, R7, 0x4, R68 ;  /* 0x00000004072a7825 */ /* 0x002fca00078e0244 */
[----:B------:R2:W-:Y:S04]  /*41070*/  STL.64 [R1+0x2168], R42 ;  /* 0x0021682a01007387 */ /* 0x0005e80000100a00 */
[----:B------:R2:W-:Y:S01]  /*41080*/  LDGSTS.E [R251+0x40008], desc[UR60][R42.64], !P2 ;  /* 0x400080002afb7fae */ /* 0x0005e2000d12187c */
[----:B---3--:R-:W-:-:S04]  /*41090*/  IMAD.WIDE R40, R7, 0x4, R70 ;  /* 0x0000000407287825 */ /* 0x008fc800078e0246 */
[C---:B------:R-:W-:Y:S01]  /*410a0*/  IMAD.WIDE R38, R7.reuse, 0x4, R74 ;  /* 0x0000000407267825 */ /* 0x040fe200078e024a */
[----:B------:R1:W-:Y:S03]  /*410b0*/  STL.64 [R1+0x2178], R40 ;  /* 0x0021782801007387 */ /* 0x0003e60000100a00 */
[C---:B------:R-:W-:Y:S01]  /*410c0*/  IMAD.WIDE R36, R7.reuse, 0x4, R80 ;  /* 0x0000000407247825 */ /* 0x040fe200078e0250 */
[----:B------:R4:W-:Y:S04]  /*410d0*/  STL.64 [R1+0x2188], R38 ;  /* 0x0021882601007387 */ /* 0x0009e80000100a00 */
[----:B------:R-:W3:Y:S04]  /*410e0*/  LDL.LU.64 R68, [R1+0xee0] ;  /* 0x000ee00001447983 */ /* 0x000ee80000300a00 */
[----:B------:R4:W-:Y:S04]  /*410f0*/  STL.64 [R1+0x2198], R36 ;  /* 0x0021982401007387 */ /* 0x0009e80000100a00 */
[----:B------:R-:W3:Y:S04]  /*41100*/  LDL.LU.64 R70, [R1+0xe60] ;  /* 0x000e600001467983 */ /* 0x000ee80000300a00 */
[----:B------:R1:W-:Y:S04]  /*41110*/  LDGSTS.E [R251+0x44008], desc[UR60][R40.64], !P2 ;  /* 0x4400800028fb7fae */ /* 0x0003e8000d12187c */
[----:B------:R4:W-:Y:S04]  /*41120*/  LDGSTS.E [R251+0x48008], desc[UR60][R38.64], !P2 ;  /* 0x4800800026fb7fae */ /* 0x0009e8000d12187c */
[----:B------:R-:W3:Y:S04]  /*41130*/  LDL.LU.64 R80, [R1+0xe58] ;  /* 0x000e580001507983 */ /* 0x000ee80000300a00 */
[----:B------:R4:W-:Y:S04]  /*41140*/  LDGSTS.E [R251+0x4c008], desc[UR60][R36.64], !P2 ;  /* 0x4c00800024fb7fae */ /* 0x0009e8000d12187c */
[----:B------:R-:W3:Y:S01]  /*41150*/  LDL.LU.64 R74, [R1+0xe50] ;  /* 0x000e5000014a7983 */ /* 0x000ee20000300a00 */
[----:B--2---:R-:W-:-:S05]  /*41160*/  IMAD.WIDE R42, R7, 0x4, R62 ;  /* 0x00000004072a7825 */ /* 0x004fca00078e023e */
[----:B------:R2:W-:Y:S01]  /*41170*/  STL.64 [R1+0x21a8], R42 ;  /* 0x0021a82a01007387 */ /* 0x0005e20000100a00 */
[----:B-1----:R-:W-:-:S03]  /*41180*/  IMAD.WIDE R40, R7, 0x4, R64 ;  /* 0x0000000407287825 */ /* 0x002fc600078e0240 */
[----:B------:R2:W-:Y:S04]  /*41190*/  LDGSTS.E [R251+0x4000c], desc[UR60][R42.64], !P5 ;  /* 0x4000c0002afb7fae */ /* 0x0005e8000e92187c */
[----:B------:R1:W-:Y:S01]  /*411a0*/  LDGSTS.E [R251+0x4400c], desc[UR60][R40.64], !P5 ;  /* 0x4400c00028fb7fae */ /* 0x0003e2000e92187c */
[----:B----4-:R-:W-:-:S05]  /*411b0*/  IMAD.WIDE R38, R7, 0x4, R66 ;  /* 0x0000000407267825 */ /* 0x010fca00078e0242 */
[----:B------:R4:W-:Y:S01]  /*411c0*/  LDGSTS.E [R251+0x4800c], desc[UR60][R38.64], !P5 ;  /* 0x4800c00026fb7fae */ /* 0x0009e2000e92187c */
[----:B------:R-:W-:-:S03]  /*411d0*/  IMAD.WIDE R36, R7, 0x4, R82 ;  /* 0x0000000407247825 */ /* 0x000fc600078e0252 */
[----:B------:R-:W3:Y:S04]  /*411e0*/  LDL.LU.64 R82, [R1+0xe48] ;  /* 0x000e480001527983 */ /* 0x000ee80000300a00 */
[----:B------:R1:W-:Y:S04]  /*411f0*/  STL.64 [R1+0x21b8], R40 ;  /* 0x0021b82801007387 */ /* 0x0003e80000100a00 */
[----:B------:R4:W-:Y:S01]  /*41200*/  STL.64 [R1+0x21c8], R38 ;  /* 0x0021c82601007387 */ /* 0x0009e20000100a00 */
[----:B--2---:R-:W-:-:S03]  /*41210*/  IMAD.WIDE R42, R7, 0x4, R72 ;  /* 0x00000004072a7825 */ /* 0x004fc600078e0248 */
[----:B------:R3:W-:Y:S01]  /*41220*/  STL.64 [R1+0x21d8], R36 ;  /* 0x0021d82401007387 */ /* 0x0007e20000100a00 */
[----:B-1----:R-:W-:-:S03]  /*41230*/  IMAD.WIDE R40, R7, 0x4, R76 ;  /* 0x0000000407287825 */ /* 0x002fc600078e024c */
[----:B------:R-:W2:Y:S01]  /*41240*/  LDL.LU.64 R60, [R1+0xe40] ;  /* 0x000e4000013c7983 */ /* 0x000ea20000300a00 */
[----:B----4-:R-:W-:-:S03]  /*41250*/  IMAD.WIDE R38, R7, 0x4, R78 ;  /* 0x0000000407267825 */ /* 0x010fc600078e024e */
[----:B------:R1:W-:Y:S04]  /*41260*/  STL.64 [R1+0x2528], R42 ;  /* 0x0025282a01007387 */ /* 0x0003e80000100a00 */
[----:B------:R-:W4:Y:S04]  /*41270*/  LDL.LU.64 R72, [R1+0xe38] ;  /* 0x000e380001487983 */ /* 0x000f280000300a00 */
[----:B------:R1:W-:Y:S04]  /*41280*/  STL.64 [R1+0x2530], R40 ;  /* 0x0025302801007387 */ /* 0x0003e80000100a00 */
[----:B------:R-:W4:Y:S04]  /*41290*/  LDL.LU.64 R76, [R1+0xe30] ;  /* 0x000e3000014c7983 */ /* 0x000f280000300a00 */
[----:B------:R1:W-:Y:S04]  /*412a0*/  STL.64 [R1+0x2538], R38 ;  /* 0x0025382601007387 */ /* 0x0003e80000100a00 */
[----:B------:R-:W4:Y:S04]  /*412b0*/  LDL.LU.64 R78, [R1+0xee8] ;  /* 0x000ee800014e7983 */ /* 0x000f280000300a00 */
[----:B------:R3:W-:Y:S04]  /*412c0*/  LDGSTS.E [R251+0x4c00c], desc[UR60][R36.64], !P5 ;  /* 0x4c00c00024fb7fae */ /* 0x0007e8000e92187c */
[----:B------:R1:W-:Y:S04]  /*412d0*/  LDGSTS.E [R251+0x50000], desc[UR60][R42.64], !P3 ;  /* 0x500000002afb7fae */ /* 0x0003e8000d92187c */
[----:B------:R1:W-:Y:S04]  /*412e0*/  LDGSTS.E [R251+0x54000], desc[UR60][R40.64], !P3 ;  /* 0x5400000028fb7fae */ /* 0x0003e8000d92187c */
[----:B------:R1:W-:Y:S01]  /*412f0*/  LDGSTS.E [R251+0x58000], desc[UR60][R38.64], !P3 ;  /* 0x5800000026fb7fae */ /* 0x0003e2000d92187c */
[----:B---3--:R-:W-:-:S05]  /*41300*/  IMAD.WIDE R36, R7, 0x4, R68 ;  /* 0x0000000407247825 */ /* 0x008fca00078e0244 */
[----:B------:R3:W-:Y:S01]  /*41310*/  STL.64 [R1+0x2540], R36 ;  /* 0x0025402401007387 */ /* 0x0007e20000100a00 */
[----:B-1----:R-:W-:-:S03]  /*41320*/  IMAD.WIDE R42, R7, 0x4, R70 ;  /* 0x00000004072a7825 */ /* 0x002fc600078e0246 */
[----:B------:R3:W-:Y:S04]  /*41330*/  LDGSTS.E [R251+0x5c000], desc[UR60][R36.64], !P3 ;  /* 0x5c00000024fb7fae */ /* 0x0007e8000d92187c */
[----:B------:R2:W-:Y:S01]  /*41340*/  LDGSTS.E [R251+0x50004], desc[UR60][R42.64], !P0 ;  /* 0x500040002afb7fae */ /* 0x0005e2000c12187c */
[----:B------:R-:W-:-:S03]  /*41350*/  IMAD.WIDE R40, R7, 0x4, R80 ;  /* 0x0000000407287825 */ /* 0x000fc600078e0250 */
[----:B------:R-:W4:Y:S04]  /*41360*/  LDL.LU.64 R80, [R1+0xe28] ;  /* 0x000e280001507983 */ /* 0x000f280000300a00 */
[----:B------:R2:W-:Y:S01]  /*41370*/  STL.64 [R1+0x2548], R42 ;  /* 0x0025482a01007387 */ /* 0x0005e20000100a00 */
[----:B------:R-:W-:-:S03]  /*41380*/  IMAD.WIDE R38, R7, 0x4, R74 ;  /* 0x0000000407267825 */ /* 0x000fc600078e024a */
[----:B------:R-:W4:Y:S04]  /*41390*/  LDL.LU.64 R62, [R1+0xe20] ;  /* 0x000e2000013e7983 */ /* 0x000f280000300a00 */
[----:B------:R4:W-:Y:S04]  /*413a0*/  STL.64 [R1+0x2550], R40 ;  /* 0x0025502801007387 */ /* 0x0009e80000100a00 */
[----:B------:R-:W4:Y:S04]  /*413b0*/  LDL.LU.64 R64, [R1+0xe18] ;  /* 0x000e180001407983 */ /* 0x000f280000300a00 */
[----:B------:R1:W-:Y:S04]  /*413c0*/  STL.64 [R1+0x2558], R38 ;  /* 0x0025582601007387 */ /* 0x0003e80000100a00 */
[----:B------:R-:W4:Y:S04]  /*413d0*/  LDL.LU.64 R66, [R1+0xe10] ;  /* 0x000e100001427983 */ /* 0x000f280000300a00 */
[----:B------:R4:W-:Y:S04]  /*413e0*/  LDGSTS.E [R251+0x54004], desc[UR60][R40.64], !P0 ;  /* 0x5400400028fb7fae */ /* 0x0009e8000c12187c */
[----:B------:R1:W-:Y:S01]  /*413f0*/  LDGSTS.E [R251+0x58004], desc[UR60][R38.64], !P0 ;  /* 0x5800400026fb7fae */ /* 0x0003e2000c12187c */
[----:B---3--:R-:W-:-:S05]  /*41400*/  IMAD.WIDE R36, R7, 0x4, R82 ;  /* 0x0000000407247825 */ /* 0x008fca00078e0252 */
[----:B------:R3:W-:Y:S04]  /*41410*/  STL.64 [R1+0x2560], R36 ;  /* 0x0025602401007387 */ /* 0x0007e80000100a00 */
[----:B------:R-:W3:Y:S04]  /*41420*/  LDL.LU.64 R68, [R1+0xe08] ;  /* 0x000e080001447983 */ /* 0x000ee80000300a00 */
[----:B------:R-:W3:Y:S01]  /*41430*/  LDL.LU.64 R70, [R1+0xe00] ;  /* 0x000e000001467983 */ /* 0x000ee20000300a00 */
[----:B--2---:R-:W-:-:S03]  /*41440*/  IMAD.WIDE R42, R7, 0x4, R60 ;  /* 0x00000004072a7825 */ /* 0x004fc600078e023c */
[----:B------:R3:W-:Y:S04]  /*41450*/  LDGSTS.E [R251+0x5c004], desc[UR60][R36.64], !P0 ;  /* 0x5c00400024fb7fae */ /* 0x0007e8000c12187c */
[----:B------:R-:W2:Y:S01]  /*41460*/  LDL.LU.64 R74, [R1+0xdf8] ;  /* 0x000df800014a7983 */ /* 0x000ea20000300a00 */
[----:B----4-:R-:W-:-:S03]  /*41470*/  IMAD.WIDE R40, R7, 0x4, R72 ;  /* 0x0000000407287825 */ /* 0x010fc600078e0248 */
[----:B------:R-:W4:Y:S04]  /*41480*/  LDL.LU.64 R82, [R1+0xef0] ;  /* 0x000ef00001527983 */ /* 0x000f280000300a00 */
[----:B------:R3:W-:Y:S01]  /*41490*/  STL.64 [R1+0x2568], R42 ;  /* 0x0025682a01007387 */ /* 0x0007e20000100a00 */
[----:B-1----:R-:W-:-:S03]  /*414a0*/  IMAD.WIDE R38, R7, 0x4, R76 ;  /* 0x0000000407267825 */ /* 0x002fc600078e024c */
[----:B------:R1:W-:Y:S01]  /*414b0*/  STL.64 [R1+0x2578], R40 ;  /* 0x0025782801007387 */ /* 0x0003e20000100a00 */
[----:B---3--:R-:W-:-:S03]  /*414c0*/  IMAD.WIDE R36, R7, 0x4, R78 ;  /* 0x0000000407247825 */ /* 0x008fc600078e024e */
[----:B------:R3:W-:Y:S04]  /*414d0*/  STL.64 [R1+0x2588], R38 ;  /* 0x0025882601007387 */ /* 0x0007e80000100a00 */
[----:B------:R3:W-:Y:S04]  /*414e0*/  STL.64 [R1+0x2598], R36 ;  /* 0x0025982401007387 */ /* 0x0007e80000100a00 */
[----:B------:R-:W4:Y:S04]  /*414f0*/  LDL.LU.64 R72, [R1+0xdf0] ;  /* 0x000df00001487983 */ /* 0x000f280000300a00 */
[----:B------:R-:W4:Y:S04]  /*41500*/  LDL.LU.64 R76, [R1+0xde8] ;  /* 0x000de800014c7983 */ /* 0x000f280000300a00 */
[----:B------:R-:W4:Y:S01]  /*41510*/  LDL.LU.64 R78, [R1+0xde0] ;  /* 0x000de000014e7983 */ /* 0x000f220000300a00 */
[----:B------:R-:W-:-:S02]  /*41520*/  ISETP.GE.U32.AND P6, PT, R252, 0x7ffffede, PT ;  /* 0x7ffffedefc00780c */ /* 0x000fc40003fc6070 */
[----:B------:R-:W-:Y:S01]  /*41530*/  ISETP.GE.U32.AND P4, PT, R236, 0x7ffffedd, PT ;  /* 0x7ffffeddec00780c */ /* 0x000fe20003f86070 */
[----:B------:R-:W4:Y:S01]  /*41540*/  LDC R252, c[0x0][0x230] ;  /* 0x00008c00fffc7b82 */ /* 0x000f220000000800 */
[----:B------:R-:W-:-:S04]  /*41550*/  IADD3 R236, R6, -0xc1, RZ ;  /* 0xffffff3f06ec7810 */ /* 0x000fc80007ffe0ff */
[----:B------:R-:W-:-:S05]  /*41560*/  ISETP.GE.U32.AND P2, PT, R236, 0x7ffffec0, PT ;  /* 0x7ffffec0ec00780c */ /* 0x000fca0003f46070 */
[----:B------:R1:W-:Y:S01]  /*41570*/  LDGSTS.E [R251+0x50008], desc[UR60][R42.64], !P6 ;  /* 0x500080002afb7fae */ /* 0x0003e2000f12187c */
[----:B------:R-:W4:Y:S03]  /*41580*/  LDC R6, c[0x0][0x230] ;  /* 0x00008c00ff067b82 */ /* 0x000f260000000800 */
[----:B------:R1:W-:Y:S04]  /*41590*/  LDGSTS.E [R251+0x54008], desc[UR60][R40.64], !P6 ;  /* 0x5400800028fb7fae */ /* 0x0003e8000f12187c */
[----:B------:R3:W-:Y:S04]  /*415a0*/  LDGSTS.E [R251+0x58008], desc[UR60][R38.64], !P6 ;  /* 0x5800800026fb7fae */ /* 0x0007e8000f12187c */
[----:B------:R3:W-:Y:S01]  /*415b0*/  LDGSTS.E [R251+0x5c008], desc[UR60][R36.64], !P6 ;  /* 0x5c00800024fb7fae */ /* 0x0007e2000f12187c */
[----:B-1----:R-:W-:-:S03]  /*415c0*/  IMAD.WIDE R42, R7, 0x4, R80 ;  /* 0x00000004072a7825 */ /* 0x002fc600078e0250 */
[----:B------:R-:W4:Y:S01]  /*415d0*/  LDL.LU.64 R80, [R1+0xdd8] ;  /* 0x000dd80001507983 */ /* 0x000f220000300a00 */
[----:B------:R-:W-:-:S03]  /*415e0*/  IMAD.WIDE R40, R7, 0x4, R62 ;  /* 0x0000000407287825 */ /* 0x000fc600078e023e */
[----:B------:R1:W-:Y:S04]  /*415f0*/  STL.64 [R1+0x25a8], R42 ;  /* 0x0025a82a01007387 */ /* 0x0003e80000100a00 */
[----:B------:R1:W-:Y:S01]  /*41600*/  LDGSTS.E [R251+0x5000c], desc[UR60][R42.64], !P4 ;  /* 0x5000c0002afb7fae */ /* 0x0003e2000e12187c */
[----:B---3--:R-:W-:-:S03]  /*41610*/  IMAD.WIDE R38, R7, 0x4, R64 ;  /* 0x0000000407267825 */ /* 0x008fc600078e0240 */
[----:B------:R3:W-:Y:S04]  /*41620*/  STL.64 [R1+0x25c0], R40 ;  /* 0x0025c02801007387 */ /* 0x0007e80000100a00 */
[----:B------:R3:W-:Y:S01]  /*41630*/  LDGSTS.E [R251+0x5400c], desc[UR60][R40.64], !P4 ;  /* 0x5400c00028fb7fae */ /* 0x0007e2000e12187c */
[----:B------:R-:W-:-:S03]  /*41640*/  IMAD.WIDE R36, R7, 0x4, R66 ;  /* 0x0000000407247825 */ /* 0x000fc600078e0242 */
[----:B------:R2:W-:Y:S04]  /*41650*/  STL.64 [R1+0x25d8], R38 ;  /* 0x0025d82601007387 */ /* 0x0005e80000100a00 */
[----:B------:R2:W-:Y:S04]  /*41660*/  LDGSTS.E [R251+0x5800c], desc[UR60][R38.64], !P4 ;  /* 0x5800c00026fb7fae */ /* 0x0005e8000e12187c */
[----:B------:R4:W-:Y:S04]  /*41670*/  STL.64 [R1+0x25f0], R36 ;  /* 0x0025f02401007387 */ /* 0x0009e80000100a00 */
[----:B------:R4:W-:Y:S01]  /*41680*/  LDGSTS.E [R251+0x5c00c], desc[UR60][R36.64], !P4 ;  /* 0x5c00c00024fb7fae */ /* 0x0009e2000e12187c */
[----:B-1----:R-:W-:-:S04]  /*41690*/  IMAD.WIDE R42, R7, 0x4, R68 ;  /* 0x00000004072a7825 */ /* 0x002fc800078e0244 */
[C---:B---3--:R-:W-:Y:S01]  /*416a0*/  IMAD.WIDE R40, R7.reuse, 0x4, R70 ;  /* 0x0000000407287825 */ /* 0x048fe200078e0246 */
[----:B------:R1:W-:Y:S04]  /*416b0*/  STL.64 [R1+0x2930], R42 ;  /* 0x0029302a01007387 */ /* 0x0003e80000100a00 */
[----:B------:R1:W-:Y:S01]  /*416c0*/  LDGSTS.E [R251+0x60000], desc[UR60][R42.64], !P2 ;  /* 0x600000002afb7fae */ /* 0x0003e2000d12187c */
[----:B--2---:R-:W-:-:S03]  /*416d0*/  IMAD.WIDE R38, R7, 0x4, R74 ;  /* 0x0000000407267825 */ /* 0x004fc600078e024a */
[----:B------:R2:W-:Y:S01]  /*416e0*/  LDGSTS.E [R251+0x64000], desc[UR60][R40.64], !P2 ;  /* 0x6400000028fb7fae */ /* 0x0005e2000d12187c */
[----:B----4-:R-:W-:-:S03]  /*416f0*/  IMAD.WIDE R36, R7, 0x4, R82 ;  /* 0x0000000407247825 */ /* 0x010fc600078e0252 */
[----:B------:R3:W-:Y:S04]  /*41700*/  LDGSTS.E [R251+0x68000], desc[UR60][R38.64], !P2 ;  /* 0x6800000026fb7fae */ /* 0x0007e8000d12187c */
[----:B------:R-:W4:Y:S04]  /*41710*/  LDL.LU.64 R82, [R1+0xdd0] ;  /* 0x000dd00001527983 */ /* 0x000f280000300a00 */
[----:B------:R2:W-:Y:S04]  /*41720*/  STL.64 [R1+0x3150], R40 ;  /* 0x0031502801007387 */ /* 0x0005e80000100a00 */
[----:B------:R3:W-:Y:S04]  /*41730*/  STL.64 [R1+0x3158], R38 ;  /* 0x0031582601007387 */ /* 0x0007e80000100a00 */
[----:B------:R3:W-:Y:S04]  /*41740*/  STL.64 [R1+0x3160], R36 ;  /* 0x0031602401007387 */ /* 0x0007e80000100a00 */
[----:B------:R-:W4:Y:S01]  /*41750*/  LDL.LU.64 R74, [R1+0xdb8] ;  /* 0x000db800014a7983 */ /* 0x000f220000300a00 */
[----:B-1----:R-:W-:-:S03]  /*41760*/  IMAD.WIDE R42, R7, 0x4, R72 ;  /* 0x00000004072a7825 */ /* 0x002fc600078e0248 */
[----:B------:R-:W4:Y:S01]  /*41770*/  LDL.LU.64 R66, [R1+0xd98] ;  /* 0x000d980001427983 */ /* 0x000f220000300a00 */
[----:B--2---:R-:W-:-:S03]  /*41780*/  IMAD.WIDE R40, R7, 0x4, R76 ;  /* 0x0000000407287825 */ /* 0x004fc600078e024c */
[----:B------:R-:W2:Y:S01]  /*41790*/  LDL.LU.64 R60, [R1+0xd80] ;  /* 0x000d8000013c7983 */ /* 0x000ea20000300a00 */
[----:B---3--:R-:W-:-:S03]  /*417a0*/  IMAD.WIDE R38, R7, 0x4, R78 ;  /* 0x0000000407267825 */ /* 0x008fc600078e024e */
[----:B------:R-:W3:Y:S04]  /*417b0*/  LDL.LU.64 R54, [R1+0xd60] ;  /* 0x000d600001367983 */ /* 0x000ee80000300a00 */
[----:B------:R1:W-:Y:S04]  /*417c0*/  STL.64 [R1+0x3168], R42 ;  /* 0x0031682a01007387 */ /* 0x0003e80000100a00 */
[----:B------:R1:W-:Y:S04]  /*417d0*/  STL.64 [R1+0x3170], R40 ;  /* 0x0031702801007387 */ /* 0x0003e80000100a00 */
[----:B------:R1:W-:Y:S04]  /*417e0*/  STL.64 [R1+0x3178], R38 ;  /* 0x0031782601007387 */ /* 0x0003e80000100a00 */
[----:B------:R-:W1:Y:S01]  /*417f0*/  LDL.LU.64 R48, [R1+0xd48] ;  /* 0x000d480001307983 */ /* 0x000e620000300a00 */
[----:B------:R-:W-:-:S02]  /*41800*/  VIADD R236, R237, 0xffffff3e ;  /* 0xffffff3eedec7836 */ /* 0x000fc40000000000 */
[----:B------:R-:W1:Y:S01]  /*41810*/  LDC R237, c[0x0][0x230] ;  /* 0x00008c00ffed7b82 */ /* 0x000e620000000800 */
[----:B------:R4:W-:Y:S02]  /*41820*/  LDGSTS.E [R251+0x6c000], desc[UR60][R36.64], !P2 ;  /* 0x6c00000024fb7fae */ /* 0x0009e4000d12187c */
[----:B------:R-:W-:Y:S01]  /*41830*/  ISETP.GE.U32.AND P5, PT, R236, 0x7ffffebf, PT ;  /* 0x7ffffebfec00780c */ /* 0x000fe20003fa6070 */
[----:B----4-:R-:W-:-:S12]  /*41840*/  IMAD.WIDE R36, R7, 0x4, R80 ;  /* 0x0000000407247825 */ /* 0x010fd800078e0250 */
[----:B------:R1:W-:Y:S04]  /*41850*/  LDGSTS.E [R251+0x60004], desc[UR60][R42.64], !P5 ;  /* 0x600040002afb7fae */ /* 0x0003e8000e92187c */
[----:B------:R4:W-:Y:S04]  /*41860*/  STL.64 [R1+0x3180], R36 ;  /* 0x0031802401007387 */ /* 0x0009e80000100a00 */
[----:B------:R-:W4:Y:S04]  /*41870*/  LDL.LU.64 R80, [R1+0xdc8] ;  /* 0x000dc80001507983 */ /* 0x000f280000300a00 */
[----:B------:R-:W4:Y:S04]  /*41880*/  LDL.LU.64 R78, [R1+0xdc0] ;  /* 0x000dc000014e7983 */ /* 0x000f280000300a00 */
[----:B------:R-:W4:Y:S04]  /*41890*/  LDL.LU.64 R76, [R1+0xef8] ;  /* 0x000ef800014c7983 */ /* 0x000f280000300a00 */
[----:B------:R-:W4:Y:S04]  /*418a0*/  LDL.LU.64 R72, [R1+0xdb0] ;  /* 0x000db00001487983 */ /* 0x000f280000300a00 */
[----:B------:R-:W4:Y:S04]  /*418b0*/  LDL.LU.64 R70, [R1+0xda8] ;  /* 0x000da80001467983 */ /* 0x000f280000300a00 */
[----:B------:R-:W4:Y:S04]  /*418c0*/  LDL.LU.64 R68, [R1+0xda0] ;  /* 0x000da00001447983 */ /* 0x000f280000300a00 */
[----:B------:R-:W4:Y:S04]  /*418d0*/  LDL.LU.64 R64, [R1+0xd90] ;  /* 0x000d900001407983 */ /* 0x000f280000300a00 */
[----:B------:R-:W4:Y:S04]  /*418e0*/  LDL.LU.64 R62, [R1+0xd88] ;  /* 0x000d8800013e7983 */ /* 0x000f280000300a00 */
[----:B------:R4:W-:Y:S04]  /*418f0*/  LDGSTS.E [R251+0x64004], desc[UR60][R40.64], !P5 ;  /* 0x6400400028fb7fae */ /* 0x0009e8000e92187c */
[----:B------:R4:W-:Y:S04]  /*41900*/  LDGSTS.E [R251+0x68004], desc[UR60][R38.64], !P5 ;  /* 0x6800400026fb7fae */ /* 0x0009e8000e92187c */
[----:B------:R4:W-:Y:S01]  /*41910*/  LDGSTS.E [R251+0x6c004], desc[UR60][R36.64], !P5 ;  /* 0x6c00400024fb7fae */ /* 0x0009e2000e92187c */
[----:B------:R-:W-:-:S04]  /*41920*/  IMAD.WIDE R82, R7, 0x4, R82 ;  /* 0x0000000407527825 */ /* 0x000fc800078e0252 */
[----:B------:R-:W-:-:S04]  /*41930*/  IMAD.WIDE R74, R7, 0x4, R74 ;  /* 0x00000004074a7825 */ /* 0x000fc800078e024a */
[----:B------:R-:W-:-:S04]  /*41940*/  IMAD.WIDE R66, R7, 0x4, R66 ;  /* 0x0000000407427825 */ /* 0x000fc800078e0242 */
[C---:B--2---:R-:W-:Y:S02]  /*41950*/  IMAD.WIDE R58, R7.reuse, 0x4, R60 ;  /* 0x00000004073a7825 */ /* 0x044fe400078e023c */
[----:B------:R-:W2:Y:S02]  /*41960*/  LDL.LU.64 R60, [R1+0xf00] ;  /* 0x000f0000013c7983 */ /* 0x000ea40000300a00 */
[C---:B---3--:R-:W-:Y:S02]  /*41970*/  IMAD.WIDE R50, R7.reuse, 0x4, R54 ;  /* 0x0000000407327825 */ /* 0x048fe400078e0236 */
[----:B------:R-:W3:Y:S04]  /*41980*/  LDL.LU.64 R56, [R1+0xd78] ;  /* 0x000d780001387983 */ /* 0x000ee80000300a00 */
[----:B------:R-:W-:Y:S04]  /*41990*/  STL.64 [R1+0x3188], R82 ;  /* 0x0031885201007387 */ /* 0x000fe80000100a00 */
[----:B------:R-:W3:Y:S04]  /*419a0*/  LDL.LU.64 R54, [R1+0xd70] ;  /* 0x000d700001367983 */ /* 0x000ee80000300a00 */
[----:B------:R-:W3:Y:S01]  /*419b0*/  LDL.LU.64 R52, [R1+0xd68] ;  /* 0x000d680001347983 */ /* 0x000ee20000300a00 */
[----:B-1----:R-:W-:-:S03]  /*419c0*/  IMAD.WIDE R42, R7, 0x4, R48 ;  /* 0x00000004072a7825 */ /* 0x002fc600078e0230 */
[----:B------:R1:W-:Y:S04]  /*419d0*/  STL.64 [R1+0x31a8], R74 ;  /* 0x0031a84a01007387 */ /* 0x0003e80000100a00 */
[----:B------:R-:W3:Y:S04]  /*419e0*/  LDL.LU.64 R48, [R1+0xd58] ;  /* 0x000d580001307983 */ /* 0x000ee80000300a00 */
[----:B------:R-:W3:Y:S04]  /*419f0*/  LDL.LU.64 R46, [R1+0xd50] ;  /* 0x000d5000012e7983 */ /* 0x000ee80000300a00 */
[----:B------:R-:W-:Y:S04]  /*41a00*/  STL.64 [R1+0x3548], R66 ;  /* 0x0035484201007387 */ /* 0x000fe80000100a00 */
[----:B------:R-:W3:Y:S04]  /*41a10*/  LDL.LU.64 R44, [R1+0xf08] ;  /* 0x000f0800012c7983 */ /* 0x000ee80000300a00 */
[----:B------:R-:W3:Y:S04]  /*41a20*/  LDL.LU.64 R40, [R1+0xd40] ;  /* 0x000d400001287983 */ /* 0x000ee80000300a00 */
[----:B------:R-:W-:Y:S04]  /*41a30*/  STL.64 [R1+0x3568], R58 ;  /* 0x0035683a01007387 */ /* 0x000fe80000100a00 */
[----:B------:R-:W3:Y:S04]  /*41a40*/  LDL.LU.64 R38, [R1+0xd38] ;  /* 0x000d380001267983 */ /* 0x000ee80000300a00 */
[----:B----4-:R-:W4:Y:S01]  /*41a50*/  LDL.LU.64 R36, [R1+0xd30] ;  /* 0x000d300001247983 */ /* 0x010f220000300a00 */
[----:B------:R-:W-:-:S02]  /*41a60*/  VIADD R236, R240, 0xffffff3d ;  /* 0xffffff3df0ec7836 */ /* 0x000fc40000000000 */
[C---:B------:R-:W-:Y:S01]  /*41a70*/  IMAD.WIDE R80, R7.reuse, 0x4, R80 ;  /* 0x0000000407507825 */ /* 0x040fe200078e0250 */
[----:B------:R-:W-:Y:S01]  /*41a80*/  STL.64 [R1+0x3588], R50 ;  /* 0x0035883201007387 */ /* 0x000fe20000100a00 */
[----:B------:R-:W1:Y:S01]  /*41a90*/  LDC R240, c[0x0][0x230] ;  /* 0x00008c00fff07b82 */ /* 0x000e620000000800 */
[----:B------:R-:W-:Y:S01]  /*41aa0*/  ISETP.GE.U32.AND P3, PT, R236, 0x7ffffebe, PT ;  /* 0x7ffffebeec00780c */ /* 0x000fe20003f66070 */
[----:B------:R-:W-:Y:S01]  /*41ab0*/  IMAD.WIDE R78, R7, 0x4, R78 ;  /* 0x00000004074e7825 */ /* 0x000fe200078e024e */
[----:B------:R-:W-:Y:S01]  /*41ac0*/  IADD3 R236, R239, -0xc4, RZ ;  /* 0xffffff3cefec7810 */ /* 0x000fe20007ffe0ff */
[----:B------:R1:W-:Y:S02]  /*41ad0*/  STL.64 [R1+0x3190], R80 ;  /* 0x0031905001007387 */ /* 0x0003e40000100a00 */
[C---:B------:R-:W-:Y:S02]  /*41ae0*/  IMAD.WIDE R76, R7.reuse, 0x4, R76 ;  /* 0x00000004074c7825 */ /* 0x040fe400078e024c */
[----:B------:R-:W-:Y:S02]  /*41af0*/  STL.64 [R1+0x35a8], R42 ;  /* 0x0035a82a01007387 */ /* 0x000fe40000100a00 */
[C---:B------:R-:W-:Y:S01]  /*41b00*/  IMAD.WIDE R72, R7.reuse, 0x4, R72 ;  /* 0x0000000407487825 */ /* 0x040fe200078e0248 */
[----:B------:R-:W-:Y:S01]  /*41b10*/  ISETP.GE.U32.AND P0, PT, R236, 0x7ffffebd, PT ;  /* 0x7ffffebdec00780c */ /* 0x000fe20003f06070 */
[----:B------:R-:W-:Y:S01]  /*41b20*/  STL.64 [R1+0x3198], R78 ;  /* 0x0031984e01007387 */ /* 0x000fe20000100a00 */
[----:B------:R-:W1:Y:S01]  /*41b30*/  LDC R239, c[0x0][0x230] ;  /* 0x00008c00ffef7b82 */ /* 0x000e620000000800 */
[----:B------:R-:W-:-:S02]  /*41b40*/  IMAD.WIDE R70, R7, 0x4, R70 ;  /* 0x0000000407467825 */ /* 0x000fc400078e0246 */
[----:B------:R-:W-:Y:S02]  /*41b50*/  STL.64 [R1+0x31a0], R76 ;  /* 0x0031a04c01007387 */ /* 0x000fe40000100a00 */
[C---:B------:R-:W-:Y:S02]  /*41b60*/  IMAD.WIDE R68, R7.reuse, 0x4, R68 ;  /* 0x0000000407447825 */ /* 0x040fe400078e0244 */
[----:B------:R-:W-:Y:S02]  /*41b70*/  STL.64 [R1+0x31b0], R72 ;  /* 0x0031b04801007387 */ /* 0x000fe40000100a00 */
[C---:B------:R-:W-:Y:S02]  /*41b80*/  IMAD.WIDE R64, R7.reuse, 0x4, R64 ;  /* 0x0000000407407825 */ /* 0x040fe400078e0240 */
[----:B------:R-:W-:Y:S02]  /*41b90*/  STL.64 [R1+0x31b8], R70 ;  /* 0x0031b84601007387 */ /* 0x000fe40000100a00 */
[----:B------:R-:W-:-:S02]  /*41ba0*/  IMAD.WIDE R62, R7, 0x4, R62 ;  /* 0x00000004073e7825 */ /* 0x000fc400078e023e */
[----:B------:R-:W-:Y:S02]  /*41bb0*/  STL.64 [R1+0x31c0], R68 ;  /* 0x0031c04401007387 */ /* 0x000fe40000100a00 */
[----:B------:R-:W-:Y:S02]  /*41bc0*/  VIADD R236, R238, 0xffffff1f ;  /* 0xffffff1feeec7836 */ /* 0x000fe40000000000 */
[----:B------:R1:W-:Y:S01]  /*41bd0*/  STL.64 [R1+0x3550], R64 ;  /* 0x0035504001007387 */ /* 0x0003e20000100a00 */
[----:B------:R-:W1:Y:S02]  /*41be0*/  LDC R238, c[0x0][0x230] ;  /* 0x00008c00ffee7b82 */ /* 0x000e640000000800 */
[----:B------:R-:W-:Y:S01]  /*41bf0*/  ISETP.GE.U32.AND P6, PT, R236, 0x7ffffea0, PT ;  /* 0x7ffffea0ec00780c */ /* 0x000fe20003fc6070 */
[----:B------:R-:W-:Y:S04]  /*41c00*/  STL.64 [R1+0x3558], R62 ;  /* 0x0035583e01007387 */ /* 0x000fe80000100a00 */
[----:B------:R-:W-:Y:S04]  /*41c10*/  LDGSTS.E [R251+0x60008], desc[UR60][R82.64], !P3 ;  /* 0x6000800052fb7fae */ /* 0x000fe8000d92187c */
        /* <DEDUP_REMOVED lines=8> */
[----:B------:R-:W-:Y:S01]  /*41ca0*/  LDGSTS.E [R251+0x74000], desc[UR60][R64.64], !P6 ;  /* 0x7400000040fb7fae */ /* 0x000fe2000f12187c */
[----:B--2---:R-:W-:-:S03]  /*41cb0*/  IMAD.WIDE R60, R7, 0x4, R60 ;  /* 0x00000004073c7825 */ /* 0x004fc600078e023c */
[----:B------:R-:W-:Y:S01]  /*41cc0*/  LDGSTS.E [R251+0x78000], desc[UR60][R62.64], !P6 ;  /* 0x780000003efb7fae */ /* 0x000fe2000f12187c */
[----:B---3--:R-:W-:-:S03]  /*41cd0*/  IMAD.WIDE R56, R7, 0x4, R56 ;  /* 0x0000000407387825 */ /* 0x008fc600078e0238 */
[----:B------:R-:W-:Y:S01]  /*41ce0*/  STL.64 [R1+0x3560], R60 ;  /* 0x0035603c01007387 */ /* 0x000fe20000100a00 */
[----:B------:R-:W-:-:S03]  /*41cf0*/  IMAD.WIDE R54, R7, 0x4, R54 ;  /* 0x0000000407367825 */ /* 0x000fc600078e0236 */
        /* <DEDUP_REMOVED lines=12> */
[----:B------:R2:W-:Y:S01]  /*41dc0*/  STL.64 [R1+0x35b0], R40 ;  /* 0x0035b02801007387 */ /* 0x0005e20000100a00 */
[----:B----4-:R-:W-:-:S03]  /*41dd0*/  IMAD.WIDE R36, R7, 0x4, R36 ;  /* 0x0000000407247825 */ /* 0x010fc600078e0224 */
[----:B------:R3:W-:Y:S04]  /*41de0*/  STL.64 [R1+0x35b8], R38 ;  /* 0x0035b82601007387 */ /* 0x0007e80000100a00 */
[----:B------:R4:W-:Y:S04]  /*41df0*/  STL.64 [R1+0x35c0], R36 ;  /* 0x0035c02401007387 */ /* 0x0009e80000100a00 */
[----:B-1----:R-:W2:Y:S04]  /*41e00*/  LDL.LU.64 R74, [R1+0xf10] ;  /* 0x000f1000014a7983 */ /* 0x002ea80000300a00 */
[----:B------:R-:W3:Y:S04]  /*41e10*/  LDL.LU.64 R80, [R1+0xd28] ;  /* 0x000d280001507983 */ /* 0x000ee80000300a00 */
[----:B------:R-:W4:Y:S04]  /*41e20*/  LDL.LU.64 R64, [R1+0xd20] ;  /* 0x000d200001407983 */ /* 0x000f280000300a00 */
[----:B------:R-:W4:Y:S04]  /*41e30*/  LDL.LU.64 R66, [R1+0xf18] ;  /* 0x000f180001427983 */ /* 0x000f280000300a00 */
[----:B------:R-:W4:Y:S04]  /*41e40*/  LDL.LU.64 R72, [R1+0xd18] ;  /* 0x000d180001487983 */ /* 0x000f280000300a00 */
[----:B------:R-:W4:Y:S04]  /*41e50*/  LDL.LU.64 R82, [R1+0xd10] ;  /* 0x000d100001527983 */ /* 0x000f280000300a00 */
[----:B------:R-:W4:Y:S04]  /*41e60*/  LDL.LU.64 R76, [R1+0xd08] ;  /* 0x000d0800014c7983 */ /* 0x000f280000300a00 */
[----:B------:R-:W4:Y:S01]  /*41e70*/  LDL.LU.64 R78, [R1+0xd00] ;  /* 0x000d0000014e7983 */ /* 0x000f220000300a00 */
[----:B------:R-:W-:-:S02]  /*41e80*/  VIADD R236, R237, 0xffffff1e ;  /* 0xffffff1eedec7836 */ /* 0x000fc40000000000 */
[----:B------:R-:W1:Y:S01]  /*41e90*/  LDC R237, c[0x0][0x230] ;  /* 0x00008c00ffed7b82 */ /* 0x000e620000000800 */
[----:B------:R-:W-:Y:S02]  /*41ea0*/  LDGSTS.E [R251+0x7c000], desc[UR60][R60.64], !P6 ;  /* 0x7c0000003cfb7fae */ /* 0x000fe4000f12187c */
[----:B------:R-:W-:Y:S02]  /*41eb0*/  ISETP.GE.U32.AND P4, PT, R236, 0x7ffffe9f, PT ;  /* 0x7ffffe9fec00780c */ /* 0x000fe40003f86070 */
[----:B------:R-:W-:Y:S01]  /*41ec0*/  IADD3 R236, R240, -0xe3, RZ ;  /* 0xffffff1df0ec7810 */ /* 0x000fe20007ffe0ff */
[----:B------:R-:W4:Y:S02]  /*41ed0*/  LDL.LU.64 R68, [R1+0xcf8] ;  /* 0x000cf80001447983 */ /* 0x000f240000300a00 */
[----:B------:R-:W4:Y:S01]  /*41ee0*/  LDC R240, c[0x0][0x230] ;  /* 0x00008c00fff07b82 */ /* 0x000f220000000800 */
[----:B------:R-:W-:Y:S01]  /*41ef0*/  ISETP.GE.U32.AND P2, PT, R236, 0x7ffffe9e, PT ;  /* 0x7ffffe9eec00780c */ /* 0x000fe20003f46070 */
[----:B------:R-:W-:Y:S01]  /*41f00*/  VIADD R236, R239, 0xffffff1c ;  /* 0xffffff1cefec7836 */ /* 0x000fe20000000000 */
[----:B------:R-:W4:Y:S04]  /*41f10*/  LDL.LU.64 R70, [R1+0xcf0] ;  /* 0x000cf00001467983 */ /* 0x000f280000300a00 */
[----:B------:R-:W-:Y:S01]  /*41f20*/  ISETP.GE.U32.AND P5, PT, R236, 0x7ffffe9d, PT ;  /* 0x7ffffe9dec00780c */ /* 0x000fe20003fa6070 */
[----:B------:R-:W-:Y:S01]  /*41f30*/  LDGSTS.E [R251+0x70004], desc[UR60][R58.64], !P4 ;  /* 0x700040003afb7fae */ /* 0x000fe2000e12187c */
[----:B------:R-:W1:Y:S03]  /*41f40*/  LDC R239, c[0x0][0x230] ;  /* 0x00008c00ffef7b82 */ /* 0x000e660000000800 */
[----:B------:R-:W-:Y:S04]  /*41f50*/  LDGSTS.E [R251+0x74004], desc[UR60][R56.64], !P4 ;  /* 0x7400400038fb7fae */ /* 0x000fe8000e12187c */
[----:B------:R-:W-:Y:S01]  /*41f60*/  LDGSTS.E [R251+0x78004], desc[UR60][R54.64], !P4 ;  /* 0x7800400036fb7fae */ /* 0x000fe2000e12187c */
[----:B-1----:R-:W-:-:S03]  /*41f70*/  VIADD R237, R237, 0xffffff7b ;  /* 0xffffff7beded7836 */ /* 0x002fc60000000000 */
[----:B------:R-:W-:Y:S04]  /*41f80*/  LDGSTS.E [R251+0x7c004], desc[UR60][R52.64], !P4 ;  /* 0x7c00400034fb7fae */ /* 0x000fe8000e12187c */
[----:B------:R-:W-:Y:S04]  /*41f90*/  LDGSTS.E [R251+0x70008], desc[UR60][R50.64], !P2 ;  /* 0x7000800032fb7fae */ /* 0x000fe8000d12187c */
[----:B------:R-:W-:Y:S04]  /*41fa0*/  LDGSTS.E [R251+0x74008], desc[UR60][R48.64], !P2 ;  /* 0x7400800030fb7fae */ /* 0x000fe8000d12187c */
[----:B------:R-:W-:Y:S04]  /*41fb0*/  LDGSTS.E [R251+0x78008], desc[UR60][R46.64], !P2 ;  /* 0x780080002efb7fae */ /* 0x000fe8000d12187c */
[----:B------:R-:W-:Y:S01]  /*41fc0*/  LDGSTS.E [R251+0x7c008], desc[UR60][R44.64], !P2 ;  /* 0x7c0080002cfb7fae */ /* 0x000fe2000d12187c */
[----:B------:R-:W-:-:S03]  /*41fd0*/  ISETP.GE.U32.AND P2, PT, R237, 0x7ffffefc, PT ;  /* 0x7ffffefced00780c */ /* 0x000fc60003f46070 */
[----:B------:R-:W-:Y:S04]  /*41fe0*/  LDGSTS.E [R251+0x7000c], desc[UR60][R42.64], !P5 ;  /* 0x7000c0002afb7fae */ /* 0x000fe8000e92187c */
[----:B------:R-:W-:Y:S04]  /*41ff0*/  LDGSTS.E [R251+0x7400c], desc[UR60][R40.64], !P5 ;  /* 0x7400c00028fb7fae */ /* 0x000fe8000e92187c */
[----:B------:R-:W-:Y:S04]  /*42000*/  LDGSTS.E [R251+0x7800c], desc[UR60][R38.64], !P5 ;  /* 0x7800c00026fb7fae */ /* 0x000fe8000e92187c */
[----:B------:R1:W-:Y:S01]  /*42010*/  LDGSTS.E [R251+0x7c00c], desc[UR60][R36.64], !P5 ;  /* 0x7c00c00024fb7fae */ /* 0x0003e2000e92187c */
[----:B------:R-:W-:Y:S01]  /*42020*/  IADD3 R236, R238, -0x86, RZ ;  /* 0xffffff7aeeec7810 */ /* 0x000fe20007ffe0ff */
[----:B------:R-:W-:Y:S01]  /*42030*/  VIADD R239, R239, 0xffffff79 ;  /* 0xffffff79efef7836 */ /* 0x000fe20000000000 */
[----:B------:R-:W-:Y:S01]  /*42040*/  IADD3 R237, R242, -0xa5, RZ ;  /* 0xffffff5bf2ed7810 */ /* 0x000fe20007ffe0ff */
[----:B-1----:R-:W1:Y:S01]  /*42050*/  LDC R251, c[0x0][0x230] ;  /* 0x00008c00fffb7b82 */ /* 0x002e620000000800 */
[----:B--2---:R-:W-:-:S04]  /*42060*/  IMAD.WIDE R42, R7, 0x4, R74 ;  /* 0x00000004072a7825 */ /* 0x004fc800078e024a */
[C---:B---3--:R-:W-:Y:S01]  /*42070*/  IMAD.WIDE R40, R7.reuse, 0x4, R80 ;  /* 0x0000000407287825 */ /* 0x048fe200078e0250 */
[----:B------:R2:W-:Y:S03]  /*42080*/  STL.64 [R1+0x20c8], R42 ;  /* 0x0020c82a01007387 */ /* 0x0005e60000100a00 */
[C---:B----4-:R-:W-:Y:S01]  /*42090*/  IMAD.WIDE R38, R7.reuse, 0x4, R64 ;  /* 0x0000000407267825 */ /* 0x050fe200078e0240 */
[----:B------:R-:W3:Y:S03]  /*420a0*/  LDL.LU.64 R74, [R1+0xce8] ;  /* 0x000ce800014a7983 */ /* 0x000ee60000300a00 */
[C---:B------:R-:W-:Y:S01]  /*420b0*/  IMAD.WIDE R36, R7.reuse, 0x4, R66 ;  /* 0x0000000407247825 */ /* 0x040fe200078e0242 */
[----:B------:R4:W-:Y:S01]  /*420c0*/  STL.64 [R1+0x20d0], R40 ;  /* 0x0020d02801007387 */ /* 0x0009e20000100a00 */
[----:B------:R-:W-:Y:S01]  /*420d0*/  ISETP.GE.U32.AND P3, PT, R236, 0x7ffffefb, PT ;  /* 0x7ffffefbec00780c */ /* 0x000fe20003f66070 */
[----:B------:R-:W1:Y:S02]  /*420e0*/  LDC R242, c[0x0][0x230] ;  /* 0x00008c00fff27b82 */ /* 0x000e640000000800 */
[----:B------:R-:W3:Y:S04]  /*420f0*/  LDL.LU.64 R80, [R1+0xf20] ;  /* 0x000f200001507983 */ /* 0x000ee80000300a00 */
[----:B------:R2:W-:Y:S04]  /*42100*/  LDGSTS.E [R250+0x40000], desc[UR60][R42.64], !P2 ;  /* 0x400000002afa7fae */ /* 0x0005e8000d12187c */
[----:B------:R4:W-:Y:S04]  /*42110*/  STL.64 [R1+0x20d8], R38 ;  /* 0x0020d82601007387 */ /* 0x0009e80000100a00 */
[----:B------:R4:W-:Y:S01]  /*42120*/  LDGSTS.E [R250+0x44000], desc[UR60][R40.64], !P2 ;  /* 0x4400000028fa7fae */ /* 0x0009e2000d12187c */
[----:B--2---:R-:W-:-:S03]  /*42130*/  IMAD.WIDE R42, R7, 0x4, R72 ;  /* 0x00000004072a7825 */ /* 0x004fc600078e0248 */
[----:B------:R2:W-:Y:S04]  /*42140*/  STL.64 [R1+0x20e0], R36 ;  /* 0x0020e02401007387 */ /* 0x0005e80000100a00 */
[----:B------:R2:W-:Y:S01]  /*42150*/  LDGSTS.E [R250+0x48000], desc[UR60][R38.64], !P2 ;  /* 0x4800000026fa7fae */ /* 0x0005e2000d12187c */
[----:B----4-:R-:W-:-:S03]  /*42160*/  IMAD.WIDE R40, R7, 0x4, R82 ;  /* 0x0000000407287825 */ /* 0x010fc600078e0252 */
[----:B------:R-:W4:Y:S04]  /*42170*/  LDL.LU.64 R62, [R1+0xf28] ;  /* 0x000f2800013e7983 */ /* 0x000f280000300a00 */
[----:B------:R1:W-:Y:S04]  /*42180*/  LDGSTS.E [R250+0x4c000], desc[UR60][R36.64], !P2 ;  /* 0x4c00000024fa7fae */ /* 0x0003e8000d12187c */
[----:B------:R-:W4:Y:S01]  /*42190*/  LDL.LU.64 R64, [R1+0xf30] ;  /* 0x000f300001407983 */ /* 0x000f220000300a00 */
[----:B--2---:R-:W-:-:S03]  /*421a0*/  IMAD.WIDE R38, R7, 0x4, R76 ;  /* 0x0000000407267825 */ /* 0x004fc600078e024c */
[----:B------:R2:W-:Y:S01]  /*421b0*/  STL.64 [R1+0x20e8], R42 ;  /* 0x0020e82a01007387 */ /* 0x0005e20000100a00 */
[----:B-1----:R-:W-:-:S03]  /*421c0*/  IMAD.WIDE R36, R7, 0x4, R78 ;  /* 0x0000000407247825 */ /* 0x002fc600078e024e */
[----:B------:R-:W4:Y:S04]  /*421d0*/  LDL.LU.64 R66, [R1+0xf38] ;  /* 0x000f380001427983 */ /* 0x000f280000300a00 */
[----:B------:R1:W-:Y:S04]  /*421e0*/  STL.64 [R1+0x20f0], R40 ;  /* 0x0020f02801007387 */ /* 0x0003e80000100a00 */
[----:B------:R-:W4:Y:S04]  /*421f0*/  LDL.LU.64 R82, [R1+0xf40] ;  /* 0x000f400001527983 */ /* 0x000f280000300a00 */
[----:B------:R3:W-:Y:S04]  /*42200*/  STL.64 [R1+0x20f8], R38 ;  /* 0x0020f82601007387 */ /* 0x0007e80000100a00 */
[----:B------:R3:W-:Y:S04]  /*42210*/  STL.64 [R1+0x2100], R36 ;  /* 0x0021002401007387 */ /* 0x0007e80000100a00 */
[----:B------:R-:W4:Y:S04]  /*42220*/  LDL.LU.64 R72, [R1+0xf48] ;  /* 0x000f480001487983 */ /* 0x000f280000300a00 */
[----:B------:R-:W4:Y:S04]  /*42230*/  LDL.LU.64 R76, [R1+0x1070] ;  /* 0x00107000014c7983 */ /* 0x000f280000300a00 */
[----:B------:R-:W4:Y:S01]  /*42240*/  LDL.LU.64 R78, [R1+0x1078] ;  /* 0x00107800014e7983 */ /* 0x000f220000300a00 */
[----:B------:R-:W-:Y:S01]  /*42250*/  ISETP.GE.U32.AND P4, PT, R239, 0x7ffffefa, PT ;  /* 0x7ffffefaef00780c */ /* 0x000fe20003f86070 */
[----:B------:R-:W-:Y:S01]  /*42260*/  VIADD R238, R241, 0xffffff78 ;  /* 0xffffff78f1ee7836 */ /* 0x000fe20000000000 */
[----:B------:R-:W-:Y:S01]  /*42270*/  ISETP.GE.U32.AND P6, PT, R237, 0x7ffffedc, PT ;  /* 0x7ffffedced00780c */ /* 0x000fe20003fc6070 */
[----:B------:R2:W-:Y:S01]  /*42280*/  LDGSTS.E [R250+0x40004], desc[UR60][R42.64], !P3 ;  /* 0x400040002afa7fae */ /* 0x0005e2000d92187c */
[----:B------:R-:W-:Y:S01]  /*42290*/  VIADD R236, R243, 0xffffff5a ;  /* 0xffffff5af3ec7836 */ /* 0x000fe20000000000 */
[----:B------:R-:W4:Y:S02]  /*422a0*/  LDC R237, c[0x0][0x230] ;  /* 0x00008c00ffed7b82 */ /* 0x000f240000000800 */
[----:B------:R1:W-:Y:S01]  /*422b0*/  LDGSTS.E [R250+0x44004], desc[UR60][R40.64], !P3 ;  /* 0x4400400028fa7fae */ /* 0x0003e2000d92187c */
[----:B------:R-:W-:-:S03]  /*422c0*/  ISETP.GE.U32.AND P5, PT, R238, 0x7ffffef9, PT ;  /* 0x7ffffef9ee00780c */ /* 0x000fc60003fa6070 */
[----:B------:R3:W-:Y:S02]  /*422d0*/  LDGSTS.E [R250+0x48004], desc[UR60][R38.64], !P3 ;  /* 0x4800400026fa7fae */ /* 0x0007e4000d92187c */
[----:B------:R-:W4:Y:S01]  /*422e0*/  LDC R241, c[0x0][0x230] ;  /* 0x00008c00fff17b82 */ /* 0x000f220000000800 */
[C---:B--2---:R-:W-:Y:S01]  /*422f0*/  IMAD.WIDE R42, R7.reuse, 0x4, R68 ;  /* 0x00000004072a7825 */ /* 0x044fe200078e0244 */
[----:B------:R2:W-:Y:S03]  /*42300*/  LDGSTS.E [R250+0x4c004], desc[UR60][R36.64], !P3 ;  /* 0x4c00400024fa7fae */ /* 0x0005e6000d92187c */
[C---:B-1----:R-:W-:Y:S01]  /*42310*/  IMAD.WIDE R40, R7.reuse, 0x4, R70 ;  /* 0x0000000407287825 */ /* 0x042fe200078e0246 */
[----:B------:R4:W-:Y:S01]  /*42320*/  STL.64 [R1+0x2108], R42 ;  /* 0x0021082a01007387 */ /* 0x0009e20000100a00 */
[----:B------:R-:W-:Y:S01]  /*42330*/  ISETP.GE.U32.AND P0, PT, R236, 0x7ffffedb, PT ;  /* 0x7ffffedbec00780c */ /* 0x000fe20003f06070 */
[----:B------:R-:W1:Y:S02]  /*42340*/  LDC R239, c[0x0][0x230] ;  /* 0x00008c00ffef7b82 */ /* 0x000e640000000800 */
[----:B------:R4:W-:Y:S04]  /*42350*/  STL.64 [R1+0x2110], R40 ;  /* 0x0021102801007387 */ /* 0x0009e80000100a00 */
[----:B------:R4:W-:Y:S02]  /*42360*/  LDGSTS.E [R250+0x40008], desc[UR60][R42.64], !P4 ;  /* 0x400080002afa7fae */ /* 0x0009e4000e12187c */
[----:B------:R-:W1:Y:S02]  /*42370*/  LDC R238, c[0x0][0x230] ;  /* 0x00008c00ffee7b82 */ /* 0x000e640000000800 */
[----:B------:R4:W-:Y:S06]  /*42380*/  LDGSTS.E [R250+0x44008], desc[UR60][R40.64], !P4 ;  /* 0x4400800028fa7fae */ /* 0x0009ec000e12187c */
[----:B------:R-:W1:Y:S01]  /*42390*/  LDC R243, c[0x0][0x230] ;  /* 0x00008c00fff37b82 */ /* 0x000e620000000800 */
[----:B---3--:R-:W-:-:S05]  /*423a0*/  IMAD.WIDE R38, R7, 0x4, R74 ;  /* 0x0000000407267825 */ /* 0x008fca00078e024a */
[----:B------:R3:W-:Y:S01]  /*423b0*/  STL.64 [R1+0x2118], R38 ;  /* 0x0021182601007387 */ /* 0x0007e20000100a00 */
[----:B--2---:R-:W-:-:S03]  /*423c0*/  IMAD.WIDE R36, R7, 0x4, R80 ;  /* 0x0000000407247825 */ /* 0x004fc600078e0250 */
[----:B------:R-:W2:Y:S04]  /*423d0*/  LDL.LU.64 R68, [R1+0x1b00] ;  /* 0x001b000001447983 */ /* 0x000ea80000300a00 */
[----:B------:R1:W-:Y:S04]  /*423e0*/  STL.64 [R1+0x2120], R36 ;  /* 0x0021202401007387 */ /* 0x0003e80000100a00 */
[----:B------:R-:W2:Y:S04]  /*423f0*/  LDL.LU.64 R70, [R1+0x1b08] ;  /* 0x001b080001467983 */ /* 0x000ea80000300a00 */
[----:B------:R3:W-:Y:S04]  /*42400*/  LDGSTS.E [R250+0x48008], desc[UR60][R38.64], !P4 ;  /* 0x4800800026fa7fae */ /* 0x0007e8000e12187c */
[----:B------:R-:W2:Y:S04]  /*42410*/  LDL.LU.64 R80, [R1+0x1b10] ;  /* 0x001b100001507983 */ /* 0x000ea80000300a00 */
[----:B------:R1:W-:Y:S01]  /*42420*/  LDGSTS.E [R250+0x4c008], desc[UR60][R36.64], !P4 ;  /* 0x4c00800024fa7fae */ /* 0x0003e2000e12187c */
[----:B----4-:R-:W-:-:S03]  /*42430*/  IMAD.WIDE R42, R7, 0x4, R62 ;  /* 0x00000004072a7825 */ /* 0x010fc600078e023e */
[----:B------:R-:W4:Y:S04]  /*42440*/  LDL.LU.64 R74, [R1+0x1b18] ;  /* 0x001b1800014a7983 */ /* 0x000f280000300a00 */
[----:B------:R1:W-:Y:S01]  /*42450*/  STL.64 [R1+0x2128], R42 ;  /* 0x0021282a01007387 */ /* 0x0003e20000100a00 */
[----:B------:R-:W-:-:S03]  /*42460*/  IMAD.WIDE R40, R7, 0x4, R64 ;  /* 0x0000000407287825 */ /* 0x000fc600078e0240 */
[----:B------:R1:W-:Y:S04]  /*42470*/  LDGSTS.E [R250+0x4000c], desc[UR60][R42.64], !P5 ;  /* 0x4000c0002afa7fae */ /* 0x0003e8000e92187c */
[----:B------:R1:W-:Y:S01]  /*42480*/  LDGSTS.E [R250+0x4400c], desc[UR60][R40.64], !P5 ;  /* 0x4400c00028fa7fae */ /* 0x0003e2000e92187c */
[----:B---3--:R-:W-:-:S05]  /*42490*/  IMAD.WIDE R38, R7, 0x4, R66 ;  /* 0x0000000407267825 */ /* 0x008fca00078e0242 */
[----:B------:R3:W-:Y:S01]  /*424a0*/  LDGSTS.E [R250+0x4800c], desc[UR60][R38.64], !P5 ;  /* 0x4800c00026fa7fae */ /* 0x0007e2000e92187c */
[----:B-1----:R-:W-:-:S03]  /*424b0*/  IMAD.WIDE R36, R7, 0x4, R82 ;  /* 0x0000000407247825 */ /* 0x002fc600078e0252 */
[----:B------:R-:W4:Y:S04]  /*424c0*/  LDL.LU.64 R82, [R1+0x1b20] ;  /* 0x001b200001527983 */ /* 0x000f280000300a00 */
[----:B------:R1:W-:Y:S04]  /*424d0*/  STL.64 [R1+0x2130], R40 ;  /* 0x0021302801007387 */ /* 0x0003e80000100a00 */
[----:B------:R3:W-:Y:S01]  /*424e0*/  STL.64 [R1+0x2138], R38 ;  /* 0x0021382601007387 */ /* 0x0007e20000100a00 */
[----:B------:R-:W-:-:S03]  /*424f0*/  IMAD.WIDE R42, R7, 0x4, R72 ;  /* 0x00000004072a7825 */ /* 0x000fc600078e0248 */
[----:B------:R2:W-:Y:S01]  /*42500*/  STL.64 [R1+0x2140], R36 ;  /* 0x0021402401007387 */ /* 0x0005e20000100a00 */
[----:B-1----:R-:W-:-:S03]  /*42510*/  IMAD.WIDE R40, R7, 0x4, R76 ;  /* 0x0000000407287825 */ /* 0x002fc600078e024c */
[----:B------:R-:W4:Y:S01]  /*42520*/  LDL.LU.64 R60, [R1+0x1b28] ;  /* 0x001b2800013c7983 */ /* 0x000f220000300a00 */
[----:B---3--:R-:W-:-:S03]  /*42530*/  IMAD.WIDE R38, R7, 0x4, R78 ;  /* 0x0000000407267825 */ /* 0x008fc600078e024e */
[----:B------:R1:W-:Y:S04]  /*42540*/  STL.64 [R1+0x24a8], R42 ;  /* 0x0024a82a01007387 */ /* 0x0003e80000100a00 */
[----:B------:R-:W3:Y:S04]  /*42550*/  LDL.LU.64 R72, [R1+0x1b30] ;  /* 0x001b300001487983 */ /* 0x000ee80000300a00 */
[----:B------:R1:W-:Y:S04]  /*42560*/  STL.64 [R1+0x24b0], R40 ;  /* 0x0024b02801007387 */ /* 0x0003e80000100a00 */
[----:B------:R-:W3:Y:S04]  /*42570*/  LDL.LU.64 R76, [R1+0x1b38] ;  /* 0x001b3800014c7983 */ /* 0x000ee80000300a00 */
[----:B------:R4:W-:Y:S04]  /*42580*/  STL.64 [R1+0x24b8], R38 ;  /* 0x0024b82601007387 */ /* 0x0009e80000100a00 */
[----:B------:R-:W3:Y:S04]  /*42590*/  LDL.LU.64 R78, [R1+0x1b40] ;  /* 0x001b4000014e7983 */ /* 0x000ee80000300a00 */
[----:B------:R2:W-:Y:S04]  /*425a0*/  LDGSTS.E [R250+0x4c00c], desc[UR60][R36.64], !P5 ;  /* 0x4c00c00024fa7fae */ /* 0x0005e8000e92187c */
[----:B------:R1:W-:Y:S04]  /*425b0*/  LDGSTS.E [R250+0x50000], desc[UR60][R42.64], !P6 ;  /* 0x500000002afa7fae */ /* 0x0003e8000f12187c */
[----:B------:R1:W-:Y:S04]  /*425c0*/  LDGSTS.E [R250+0x54000], desc[UR60][R40.64], !P6 ;  /* 0x5400000028fa7fae */ /* 0x0003e8000f12187c */
[----:B------:R4:W-:Y:S01]  /*425d0*/  LDGSTS.E [R250+0x58000], desc[UR60][R38.64], !P6 ;  /* 0x5800000026fa7fae */ /* 0x0009e2000f12187c */
[----:B--2---:R-:W-:-:S05]  /*425e0*/  IMAD.WIDE R36, R7, 0x4, R68 ;  /* 0x0000000407247825 */ /* 0x004fca00078e0244 */
[----:B------:R2:W-:Y:S01]  /*425f0*/  STL.64 [R1+0x24c0], R36 ;  /* 0x0024c02401007387 */ /* 0x0005e20000100a00 */
[----:B-1----:R-:W-:-:S03]  /*42600*/  IMAD.WIDE R42, R7, 0x4, R70 ;  /* 0x00000004072a7825 */ /* 0x002fc600078e0246 */
[----:B------:R2:W-:Y:S04]  /*42610*/  LDGSTS.E [R250+0x5c000], desc[UR60][R36.64], !P6 ;  /* 0x5c00000024fa7fae */ /* 0x0005e8000f12187c */
[----:B------:R1:W-:Y:S01]  /*42620*/  LDGSTS.E [R250+0x50004], desc[UR60][R42.64], !P0 ;  /* 0x500040002afa7fae */ /* 0x0003e2000c12187c */
[----:B------:R-:W-:-:S03]  /*42630*/  IMAD.WIDE R40, R7, 0x4, R80 ;  /* 0x0000000407287825 */ /* 0x000fc600078e0250 */
[----:B------:R-:W3:Y:S04]  /*42640*/  LDL.LU.64 R80, [R1+0x1b48] ;  /* 0x001b480001507983 */ /* 0x000ee80000300a00 */
[----:B------:R1:W-:Y:S01]  /*42650*/  STL.64 [R1+0x24c8], R42 ;  /* 0x0024c82a01007387 */ /* 0x0003e20000100a00 */
[----:B----4-:R-:W-:-:S03]  /*42660*/  IMAD.WIDE R38, R7, 0x4, R74 ;  /* 0x0000000407267825 */ /* 0x010fc600078e024a */
[----:B------:R-:W4:Y:S04]  /*42670*/  LDL.LU.64 R62, [R1+0x1b50] ;  /* 0x001b5000013e7983 */ /* 0x000f280000300a00 */
[----:B------:R3:W-:Y:S04]  /*42680*/  STL.64 [R1+0x24d0], R40 ;  /* 0x0024d02801007387 */ /* 0x0007e80000100a00 */
[----:B------:R-:W4:Y:S04]  /*42690*/  LDL.LU.64 R64, [R1+0x1b58] ;  /* 0x001b580001407983 */ /* 0x000f280000300a00 */
[----:B------:R3:W-:Y:S04]  /*426a0*/  STL.64 [R1+0x24d8], R38 ;  /* 0x0024d82601007387 */ /* 0x0007e80000100a00 */
[----:B------:R-:W4:Y:S04]  /*426b0*/  LDL.LU.64 R66, [R1+0x1b60] ;  /* 0x001b600001427983 */ /* 0x000f280000300a00 */
[----:B------:R3:W-:Y:S04]  /*426c0*/  LDGSTS.E [R250+0x54004], desc[UR60][R40.64], !P0 ;  /* 0x5400400028fa7fae */ /* 0x0007e8000c12187c */
[----:B------:R3:W-:Y:S01]  /*426d0*/  LDGSTS.E [R250+0x58004], desc[UR60][R38.64], !P0 ;  /* 0x5800400026fa7fae */ /* 0x0007e2000c12187c */
[----:B--2---:R-:W-:-:S05]  /*426e0*/  IMAD.WIDE R36, R7, 0x4, R82 ;  /* 0x0000000407247825 */ /* 0x004fca00078e0252 */
[----:B------:R2:W-:Y:S04]  /*426f0*/  STL.64 [R1+0x24e0], R36 ;  /* 0x0024e02401007387 */ /* 0x0005e80000100a00 */
[----:B------:R-:W4:Y:S04]  /*42700*/  LDL.LU.64 R68, [R1+0x1b68] ;  /* 0x001b680001447983 */ /* 0x000f280000300a00 */
[----:B------:R-:W4:Y:S01]  /*42710*/  LDL.LU.64 R70, [R1+0x1b70] ;  /* 0x001b700001467983 */ /* 0x000f220000300a00 */
[----:B-1----:R-:W-:-:S03]  /*42720*/  IMAD.WIDE R42, R7, 0x4, R60 ;  /* 0x00000004072a7825 */ /* 0x002fc600078e023c */
[----:B------:R2:W-:Y:S04]  /*42730*/  LDGSTS.E [R250+0x5c004], desc[UR60][R36.64], !P0 ;  /* 0x5c00400024fa7fae */ /* 0x0005e8000c12187c */
[----:B------:R-:W4:Y:S01]  /*42740*/  LDL.LU.64 R74, [R1+0x1b78] ;  /* 0x001b7800014a7983 */ /* 0x000f220000300a00 */
[----:B---3--:R-:W-:-:S03]  /*42750*/  IMAD.WIDE R40, R7, 0x4, R72 ;  /* 0x0000000407287825 */ /* 0x008fc600078e0248 */
[----:B------:R-:W3:Y:S04]  /*42760*/  LDL.LU.64 R82, [R1+0x1b80] ;  /* 0x001b800001527983 */ /* 0x000ee80000300a00 */
[----:B------:R1:W-:Y:S01]  /*42770*/  STL.64 [R1+0x24e8], R42 ;  /* 0x0024e82a01007387 */ /* 0x0003e20000100a00 */
[----:B------:R-:W-:-:S03]  /*42780*/  IMAD.WIDE R38, R7, 0x4, R76 ;  /* 0x0000000407267825 */ /* 0x000fc600078e024c */
[----:B------:R4:W-:Y:S01]  /*42790*/  STL.64 [R1+0x24f0], R40 ;  /* 0x0024f02801007387 */ /* 0x0009e20000100a00 */
[----:B--2---:R-:W-:-:S03]  /*427a0*/  IMAD.WIDE R36, R7, 0x4, R78 ;  /* 0x0000000407247825 */ /* 0x004fc600078e024e */
[----:B------:R2:W-:Y:S04]  /*427b0*/  STL.64 [R1+0x24f8], R38 ;  /* 0x0024f82601007387 */ /* 0x0005e80000100a00 */
[----:B------:R2:W-:Y:S04]  /*427c0*/  STL.64 [R1+0x2500], R36 ;  /* 0x0025002401007387 */ /* 0x0005e80000100a00 */
[----:B------:R-:W3:Y:S04]  /*427d0*/  LDL.LU.64 R72, [R1+0x1b88] ;  /* 0x001b880001487983 */ /* 0x000ee80000300a00 */
[----:B------:R-:W3:Y:S04]  /*427e0*/  LDL.LU.64 R76, [R1+0x1b90] ;  /* 0x001b9000014c7983 */ /* 0x000ee80000300a00 */
[----:B------:R-:W3:Y:S01]  /*427f0*/  LDL.LU.64 R78, [R1+0x1b98] ;  /* 0x001b9800014e7983 */ /* 0x000ee20000300a00 */
[----:B------:R-:W-:-:S02]  /*42800*/  VIADD R236, R252, 0xffffff59 ;  /* 0xffffff59fcec7836 */ /* 0x000fc40000000000 */
[----:B------:R-:W3:Y:S03]  /*42810*/  LDC R252, c[0x0][0x230] ;  /* 0x00008c00fffc7b82 */ /* 0x000ee60000000800 */
[----:B------:R-:W-:Y:S02]  /*42820*/  ISETP.GE.U32.AND P2, PT, R236, 0x7ffffeda, PT ;  /* 0x7ffffedaec00780c */ /* 0x000fe40003f46070 */
[----:B------:R-:W-:-:S03]  /*42830*/  IADD3 R236, R240, -0xa8, RZ ;  /* 0xffffff58f0ec7810 */ /* 0x000fc60007ffe0ff */
[----:B------:R-:W3:Y:S01]  /*42840*/  LDC R240, c[0x0][0x230] ;  /* 0x00008c00fff07b82 */ /* 0x000ee20000000800 */
[----:B------:R-:W-:Y:S01]  /*42850*/  ISETP.GE.U32.AND P3, PT, R236, 0x7ffffed9, PT ;  /* 0x7ffffed9ec00780c */ /* 0x000fe20003f66070 */
[----:B------:R-:W-:-:S06]  /*42860*/  VIADD R236, R237, 0xffffff3b ;  /* 0xffffff3bedec7836 */ /* 0x000fcc0000000000 */
[----:B------:R1:W-:Y:S01]  /*42870*/  LDGSTS.E [R250+0x50008], desc[UR60][R42.64], !P2 ;  /* 0x500080002afa7fae */ /* 0x0003e2000d12187c */
[----:B------:R-:W-:Y:S01]  /*42880*/  ISETP.GE.U32.AND P4, PT, R236, 0x7ffffebc, PT ;  /* 0x7ffffebcec00780c */ /* 0x000fe20003f86070 */
[----:B------:R-:W3:Y:S02]  /*42890*/  LDC R237, c[0x0][0x230] ;  /* 0x00008c00ffed7b82 */ /* 0x000ee40000000800 */
[----:B------:R4:W-:Y:S04]  /*428a0*/  LDGSTS.E [R250+0x54008], desc[UR60][R40.64], !P2 ;  /* 0x5400800028fa7fae */ /* 0x0009e8000d12187c */
[----:B------:R2:W-:Y:S04]  /*428b0*/  LDGSTS.E [R250+0x58008], desc[UR60][R38.64], !P2 ;  /* 0x5800800026fa7fae */ /* 0x0005e8000d12187c */
[----:B------:R2:W-:Y:S01]  /*428c0*/  LDGSTS.E [R250+0x5c008], desc[UR60][R36.64], !P2 ;  /* 0x5c00800024fa7fae */ /* 0x0005e2000d12187c */
[----:B-1----:R-:W-:-:S03]  /*428d0*/  IMAD.WIDE R42, R7, 0x4, R80 ;  /* 0x00000004072a7825 */ /* 0x002fc600078e0250 */
[----:B------:R-:W3:Y:S01]  /*428e0*/  LDL.LU.64 R80, [R1+0x1ba0] ;  /* 0x001ba00001507983 */ /* 0x000ee20000300a00 */
[----:B----4-:R-:W-:-:S03]  /*428f0*/  IMAD.WIDE R40, R7, 0x4, R62 ;  /* 0x0000000407287825 */ /* 0x010fc600078e023e */
[----:B------:R1:W-:Y:S04]  /*42900*/  STL.64 [R1+0x2508], R42 ;  /* 0x0025082a01007387 */ /* 0x0003e80000100a00 */
[----:B------:R1:W-:Y:S01]  /*42910*/  LDGSTS.E [R250+0x5000c], desc[UR60][R42.64], !P3 ;  /* 0x5000c0002afa7fae */ /* 0x0003e2000d92187c */
[----:B--2---:R-:W-:-:S03]  /*42920*/  IMAD.WIDE R38, R7, 0x4, R64 ;  /* 0x0000000407267825 */ /* 0x004fc600078e0240 */
        /* <DEDUP_REMOVED lines=8> */
[C---:B--2---:R-:W-:Y:S01]  /*429b0*/  IMAD.WIDE R40, R7.reuse, 0x4, R70 ;  /* 0x0000000407287825 */ /* 0x044fe200078e0246 */
[----:B------:R1:W-:Y:S04]  /*429c0*/  STL.64 [R1+0x28b0], R42 ;  /* 0x0028b02a01007387 */ /* 0x0003e80000100a00 */
[----:B------:R1:W-:Y:S01]  /*429d0*/  LDGSTS.E [R250+0x60000], desc[UR60][R42.64], !P4 ;  /* 0x600000002afa7fae */ /* 0x0003e2000e12187c */
[----:B----4-:R-:W-:-:S03]  /*429e0*/  IMAD.WIDE R38, R7, 0x4, R74 ;  /* 0x0000000407267825 */ /* 0x010fc600078e024a */
[----:B------:R2:W-:Y:S01]  /*429f0*/  LDGSTS.E [R250+0x64000], desc[UR60][R40.64], !P4 ;  /* 0x6400000028fa7fae */ /* 0x0005e2000e12187c */
[----:B---3--:R-:W-:-:S03]  /*42a00*/  IMAD.WIDE R36, R7, 0x4, R82 ;  /* 0x0000000407247825 */ /* 0x008fc600078e0252 */
        /* <DEDUP_REMOVED lines=19> */
[----:B------:R-:W-:-:S13]  /*42b40*/  ISETP.GE.U32.AND P5, PT, R236, 0x7ffffebb, PT ;  /* 0x7ffffebbec00780c */ /* 0x000fda0003fa6070 */
[----:B------:R1:W-:Y:S04]  /*42b50*/  LDGSTS.E [R250+0x60004], desc[UR60][R42.64], !P5 ;  /* 0x600040002afa7fae */ /* 0x0003e8000e92187c */
[----:B------:R1:W-:Y:S04]  /*42b60*/  LDGSTS.E [R250+0x64004], desc[UR60][R40.64], !P5 ;  /* 0x6400400028fa7fae */ /* 0x0003e8000e92187c */
[----:B------:R1:W-:Y:S01]  /*42b70*/  LDGSTS.E [R250+0x68004], desc[UR60][R38.64], !P5 ;  /* 0x6800400026fa7fae */ /* 0x0003e2000e92187c */
[----:B----4-:R-:W-:-:S05]  /*42b80*/  IMAD.WIDE R36, R7, 0x4, R80 ;  /* 0x0000000407247825 */ /* 0x010fca00078e0250 */
        /* <DEDUP_REMOVED lines=30> */
[----:B------:R-:W-:-:S02]  /*42d70*/  IADD3 R236, R239, -0xc7, RZ ;  /* 0xffffff39efec7810 */ /* 0x000fc40007ffe0ff */
[----:B------:R-:W1:Y:S02]  /*42d80*/  LDC R239, c[0x0][0x230] ;  /* 0x00008c00ffef7b82 */ /* 0x000e640000000800 */
[----:B------:R-:W-:Y:S01]  /*42d90*/  ISETP.GE.U32.AND P6, PT, R236, 0x7ffffeba, PT ;  /* 0x7ffffebaec00780c */ /* 0x000fe20003fc6070 */
[----:B------:R-:W-:Y:S01]  /*42da0*/  VIADD R236, R238, 0xffffff38 ;  /* 0xffffff38eeec7836 */ /* 0x000fe20000000000 */
[----:B------:R-:W-:Y:S04]  /*42db0*/  STL.64 [R1+0x3608], R50 ;  /* 0x0036083201007387 */ /* 0x000fe80000100a00 */
[----:B------:R-:W-:Y:S01]  /*42dc0*/  ISETP.GE.U32.AND P0, PT, R236, 0x7ffffeb9, PT ;  /* 0x7ffffeb9ec00780c */ /* 0x000fe20003f06070 */
[----:B------:R-:W-:Y:S01]  /*42dd0*/  VIADD R236, R237, 0xffffff1b ;  /* 0xffffff1bedec7836 */ /* 0x000fe20000000000 */
[----:B------:R-:W1:Y:S04]  /*42de0*/  LDC R238, c[0x0][0x230] ;  /* 0x00008c00ffee7b82 */ /* 0x000e680000000800 */
[----:B------:R-:W-:Y:S01]  /*42df0*/  ISETP.GE.U32.AND P2, PT, R236, 0x7ffffe9c, PT ;  /* 0x7ffffe9cec00780c */ /* 0x000fe20003f46070 */
[----:B------:R-:W-:Y:S03]  /*42e00*/  LDGSTS.E [R250+0x60008], desc[UR60][R82.64], !P6 ;  /* 0x6000800052fa7fae */ /* 0x000fe6000f12187c */
[----:B------:R-:W1:Y:S01]  /*42e10*/  LDC R237, c[0x0][0x230] ;  /* 0x00008c00ffed7b82 */ /* 0x000e620000000800 */
[----:B------:R-:W-:-:S04]  /*42e20*/  IMAD.WIDE R80, R7, 0x4, R80 ;  /* 0x0000000407507825 */ /* 0x000fc800078e0250 */
[C---:B------:R-:W-:Y:S01]  /*42e30*/  IMAD.WIDE R78, R7.reuse, 0x4, R78 ;  /* 0x00000004074e7825 */ /* 0x040fe200078e024e */
[----:B------:R1:W-:Y:S03]  /*42e40*/  STL.64 [R1+0x28d0], R80 ;  /* 0x0028d05001007387 */ /* 0x0003e60000100a00 */
[C---:B------:R-:W-:Y:S01]  /*42e50*/  IMAD.WIDE R76, R7.reuse, 0x4, R76 ;  /* 0x00000004074c7825 */ /* 0x040fe200078e024c */
[----:B------:R-:W-:Y:S03]  /*42e60*/  STL.64 [R1+0x3628], R42 ;  /* 0x0036282a01007387 */ /* 0x000fe60000100a00 */
        /* <DEDUP_REMOVED lines=9> */
[----:B------:R-:W-:Y:S04]  /*42f00*/  STL.64 [R1+0x2920], R68 ;  /* 0x0029204401007387 */ /* 0x000fe80000100a00 */
[----:B------:R1:W-:Y:S04]  /*42f10*/  STL.64 [R1+0x35d0], R64 ;  /* 0x0035d04001007387 */ /* 0x0003e80000100a00 */
        /* <DEDUP_REMOVED lines=10> */
[----:B--2---:R-:W-:-:S04]  /*42fc0*/  IMAD.WIDE R60, R7, 0x4, R60 ;  /* 0x00000004073c7825 */ /* 0x004fc800078e023c */
[C---:B---3--:R-:W-:Y:S01]  /*42fd0*/  IMAD.WIDE R56, R7.reuse, 0x4, R56 ;  /* 0x0000000407387825 */ /* 0x048fe200078e0238 */
        /* <DEDUP_REMOVED lines=14> */
[----:B------:R2:W-:Y:S03]  /*430c0*/  STL.64 [R1+0x3630], R40 ;  /* 0x0036302801007387 */ /* 0x0005e60000100a00 */
[----:B----4-:R-:W-:Y:S01]  /*430d0*/  IMAD.WIDE R36, R7, 0x4, R36 ;  /* 0x0000000407247825 */ /* 0x010fe200078e0224 */
        /* <DEDUP_REMOVED lines=10> */
[----:B------:R-:W-:-:S02]  /*43180*/  IADD3 R236, R240, -0xe6, RZ ;  /* 0xffffff1af0ec7810 */ /* 0x000fc40007ffe0ff */
[----:B------:R-:W-:Y:S01]  /*43190*/  IADD3 R237, R237, -0x89, RZ ;  /* 0xffffff77eded7810 */ /* 0x000fe20007ffe0ff */
[----:B------:R-:W-:Y:S01]  /*431a0*/  LDGSTS.E [R250+0x78000], desc[UR60][R62.64], !P2 ;  /* 0x780000003efa7fae */ /* 0x000fe2000d12187c */
[----:B------:R-:W-:Y:S01]  /*431b0*/  ISETP.GE.U32.AND P3, PT, R236, 0x7ffffe9b, PT ;  /* 0x7ffffe9bec00780c */ /* 0x000fe20003f66070 */
[----:B------:R-:W-:Y:S01]  /*431c0*/  VIADD R236, R241, 0xffffff19 ;  /* 0xffffff19f1ec7836 */ /* 0x000fe20000000000 */
[----:B------:R-:W1:Y:S01]  /*431d0*/  LDC R240, c[0x0][0x230] ;  /* 0x00008c00fff07b82 */ /* 0x000e620000000800 */
[----:B------:R-:W-:Y:S03]  /*431e0*/  LDGSTS.E [R250+0x7c000], desc[UR60][R60.64], !P2 ;  /* 0x7c0000003cfa7fae */ /* 0x000fe6000d12187c */
[----:B------:R-:W-:Y:S01]  /*431f0*/  ISETP.GE.U32.AND P4, PT, R236, 0x7ffffe9a, PT ;  /* 0x7ffffe9aec00780c */ /* 0x000fe20003f86070 */
[----:B------:R-:W-:Y:S01]  /*43200*/  VIADD R236, R239, 0xffffff18 ;  /* 0xffffff18efec7836 */ /* 0x000fe20000000000 */
[----:B------:R-:W-:Y:S01]  /*43210*/  ISETP.GE.U32.AND P2, PT, R237, 0x7ffffef8, PT ;  /* 0x7ffffef8ed00780c */ /* 0x000fe20003f46070 */
[----:B------:R-:W4:Y:S01]  /*43220*/  LDL.LU.64 R68, [R1+0x10c0] ;  /* 0x0010c00001447983 */ /* 0x000f220000300a00 */
[----:B------:R-:W1:Y:S02]  /*43230*/  LDC R239, c[0x0][0x230] ;  /* 0x00008c00ffef7b82 */ /* 0x000e640000000800 */
[----:B------:R-:W-:Y:S01]  /*43240*/  ISETP.GE.U32.AND P5, PT, R236, 0x7ffffe99, PT ;  /* 0x7ffffe99ec00780c */ /* 0x000fe20003fa6070 */
[----:B------:R-:W-:Y:S04]  /*43250*/  LDGSTS.E [R250+0x70004], desc[UR60][R58.64], !P3 ;  /* 0x700040003afa7fae */ /* 0x000fe8000d92187c */
[----:B------:R-:W-:Y:S01]  /*43260*/  LDGSTS.E [R250+0x74004], desc[UR60][R56.64], !P3 ;  /* 0x7400400038fa7fae */ /* 0x000fe2000d92187c */
[----:B------:R-:W4:Y:S03]  /*43270*/  LDC R241, c[0x0][0x230] ;  /* 0x00008c00fff17b82 */ /* 0x000f260000000800 */
        /* <DEDUP_REMOVED lines=9> */
[----:B------:R-:W4:Y:S04]  /*43310*/  LDL.LU.64 R70, [R1+0x10c8] ;  /* 0x0010c80001467983 */ /* 0x000f280000300a00 */
[----:B------:R1:W-:Y:S01]  /*43320*/  LDGSTS.E [R250+0x7c00c], desc[UR60][R36.64], !P5 ;  /* 0x7c00c00024fa7fae */ /* 0x0003e2000e92187c */
[----:B------:R-:W-:-:S02]  /*43330*/  VIADD R236, R238, 0xffffff76 ;  /* 0xffffff76eeec7836 */ /* 0x000fc40000000000 */
[----:B-1----:R-:W-:Y:S02]  /*43340*/  VIADD R239, R239, 0xffffff75 ;  /* 0xffffff75efef7836 */ /* 0x002fe40000000000 */
[----:B------:R-:W-:Y:S01]  /*43350*/  VIADD R237, R242, 0xffffff57 ;  /* 0xffffff57f2ed7836 */ /* 0x000fe20000000000 */
[----:B------:R-:W1:Y:S01]  /*43360*/  LDC R250, c[0x0][0x230] ;  /* 0x00008c00fffa7b82 */ /* 0x000e620000000800 */
        /* <DEDUP_REMOVED lines=31> */
[----:B------:R-:W-:-:S02]  /*43560*/  ISETP.GE.U32.AND P4, PT, R239, 0x7ffffef6, PT ;  /* 0x7ffffef6ef00780c */ /* 0x000fc40003f86070 */
[----:B------:R-:W-:Y:S01]  /*43570*/  IADD3 R238, R241, -0x8c, RZ ;  /* 0xffffff74f1ee7810 */ /* 0x000fe20007ffe0ff */
[----:B------:R2:W-:Y:S01]  /*43580*/  LDGSTS.E [R249+0x40004], desc[UR60][R42.64], !P3 ;  /* 0x400040002af97fae */ /* 0x0005e2000d92187c */
[----:B------:R-:W-:Y:S01]  /*43590*/  ISETP.GE.U32.AND P6, PT, R237, 0x7ffffed8, PT ;  /* 0x7ffffed8ed00780c */ /* 0x000fe20003fc6070 */
[----:B------:R-:W-:Y:S01]  /*435a0*/  VIADD R236, R243, 0xffffff56 ;  /* 0xffffff56f3ec7836 */ /* 0x000fe20000000000 */
[----:B------:R-:W-:Y:S01]  /*435b0*/  ISETP.GE.U32.AND P5, PT, R238, 0x7ffffef5, PT ;  /* 0x7ffffef5ee00780c */ /* 0x000fe20003fa6070 */
[----:B------:R1:W-:Y:S01]  /*435c0*/  LDGSTS.E [R249+0x44004], desc[UR60][R40.64], !P3 ;  /* 0x4400400028f97fae */ /* 0x0003e2000d92187c */
[----:B------:R-:W4:Y:S03]  /*435d0*/  LDC R237, c[0x0][0x230] ;  /* 0x00008c00ffed7b82 */ /* 0x000f260000000800 */
[----:B------:R3:W-:Y:S01]  /*435e0*/  LDGSTS.E [R249+0x48004], desc[UR60][R38.64], !P3 ;  /* 0x4800400026f97fae */ /* 0x0007e2000d92187c */
[----:B--2---:R-:W-:-:S03]  /*435f0*/  IMAD.WIDE R42, R7, 0x4, R68 ;  /* 0x00000004072a7825 */ /* 0x004fc600078e0244 */
[----:B------:R2:W-:Y:S01]  /*43600*/  LDGSTS.E [R249+0x4c004], desc[UR60][R36.64], !P3 ;  /* 0x4c00400024f97fae */ /* 0x0005e2000d92187c */
[----:B------:R-:W-:Y:S01]  /*43610*/  ISETP.GE.U32.AND P0, PT, R236, 0x7ffffed7, PT ;  /* 0x7ffffed7ec00780c */ /* 0x000fe20003f06070 */
[----:B------:R-:W4:Y:S01]  /*43620*/  LDC R241, c[0x0][0x230] ;  /* 0x00008c00fff17b82 */ /* 0x000f220000000800 */
[C---:B-1----:R-:W-:Y:S01]  /*43630*/  IMAD.WIDE R40, R7.reuse, 0x4, R70 ;  /* 0x0000000407287825 */ /* 0x042fe200078e0246 */
[----:B------:R4:W-:Y:S04]  /*43640*/  STL.64 [R1+0x2088], R42 ;  /* 0x0020882a01007387 */ /* 0x0009e80000100a00 */
[----:B------:R1:W-:Y:S02]  /*43650*/  STL.64 [R1+0x2090], R40 ;  /* 0x0020902801007387 */ /* 0x0003e40000100a00 */
[----:B------:R-:W1:Y:S02]  /*43660*/  LDC R239, c[0x0][0x230] ;  /* 0x00008c00ffef7b82 */ /* 0x000e640000000800 */
[----:B------:R4:W-:Y:S04]  /*43670*/  LDGSTS.E [R249+0x40008], desc[UR60][R42.64], !P4 ;  /* 0x400080002af97fae */ /* 0x0009e8000e12187c */
[----:B------:R1:W-:Y:S02]  /*43680*/  LDGSTS.E [R249+0x44008], desc[UR60][R40.64], !P4 ;  /* 0x4400800028f97fae */ /* 0x0003e4000e12187c */
[----:B------:R-:W1:Y:S08]  /*43690*/  LDC R238, c[0x0][0x230] ;  /* 0x00008c00ffee7b82 */ /* 0x000e700000000800 */
        /* <DEDUP_REMOVED lines=13> */
[----:B-1----:R-:W-:-:S03]  /*43770*/  IMAD.WIDE R40, R7, 0x4, R64 ;  /* 0x0000000407287825 */ /* 0x002fc600078e0240 */
[----:B------:R1:W-:Y:S04]  /*43780*/  LDGSTS.E [R249+0x4000c], desc[UR60][R42.64], !P5 ;  /* 0x4000c0002af97fae */ /* 0x0003e8000e92187c */
[----:B------:R1:W-:Y:S01]  /*43790*/  LDGSTS.E [R249+0x4400c], desc[UR60][R40.64], !P5 ;  /* 0x4400c00028f97fae */ /* 0x0003e2000e92187c */
[----:B---3--:R-:W-:-:S05]  /*437a0*/  IMAD.WIDE R38, R7, 0x4, R66 ;  /* 0x0000000407267825 */ /* 0x008fca00078e0242 */
[----:B------:R3:W-:Y:S01]  /*437b0*/  LDGSTS.E [R249+0x4800c], desc[UR60][R38.64], !P5 ;  /* 0x4800c00026f97fae */ /* 0x0007e2000e92187c */
[----:B------:R-:W-:-:S03]  /*437c0*/  IMAD.WIDE R36, R7, 0x4, R82 ;  /* 0x0000000407247825 */ /* 0x000fc600078e0252 */
[----:B------:R-:W4:Y:S04]  /*437d0*/  LDL.LU.64 R82, [R1+0x1138] ;  /* 0x0011380001527983 */ /* 0x000f280000300a00 */
[----:B------:R3:W-:Y:S04]  /*437e0*/  STL.64 [R1+0x20b0], R40 ;  /* 0x0020b02801007387 */ /* 0x0007e80000100a00 */
[----:B------:R3:W-:Y:S01]  /*437f0*/  STL.64 [R1+0x20b8], R38 ;  /* 0x0020b82601007387 */ /* 0x0007e20000100a00 */
[----:B-1----:R-:W-:-:S03]  /*43800*/  IMAD.WIDE R42, R7, 0x4, R72 ;  /* 0x00000004072a7825 */ /* 0x002fc600078e0248 */
[----:B------:R2:W-:Y:S01]  /*43810*/  STL.64 [R1+0x20c0], R36 ;  /* 0x0020c02401007387 */ /* 0x0005e20000100a00 */
[----:B---3--:R-:W-:-:S03]  /*43820*/  IMAD.WIDE R40, R7, 0x4, R76 ;  /* 0x0000000407287825 */ /* 0x008fc600078e024c */
[----:B------:R-:W3:Y:S01]  /*43830*/  LDL.LU.64 R60, [R1+0x1140] ;  /* 0x00114000013c7983 */ /* 0x000ee20000300a00 */
[----:B------:R-:W-:-:S03]  /*43840*/  IMAD.WIDE R38, R7, 0x4, R78 ;  /* 0x0000000407267825 */ /* 0x000fc600078e024e */
        /* <DEDUP_REMOVED lines=30> */
[----:B---3--:R-:W-:-:S03]  /*43a30*/  IMAD.WIDE R42, R7, 0x4, R60 ;  /* 0x00000004072a7825 */ /* 0x008fc600078e023c */
[----:B------:R2:W-:Y:S04]  /*43a40*/  LDGSTS.E [R249+0x5c004], desc[UR60][R36.64], !P0 ;  /* 0x5c00400024f97fae */ /* 0x0005e8000c12187c */
[----:B------:R-:W3:Y:S01]  /*43a50*/  LDL.LU.64 R74, [R1+0x1190] ;  /* 0x00119000014a7983 */ /* 0x000ee20000300a00 */
[----:B-1----:R-:W-:-:S03]  /*43a60*/  IMAD.WIDE R40, R7, 0x4, R72 ;  /* 0x0000000407287825 */ /* 0x002fc600078e0248 */
        /* <DEDUP_REMOVED lines=10> */
[----:B------:R-:W-:-:S04]  /*43b10*/  IADD3 R236, R251, -0xab, RZ ;  /* 0xffffff55fbec7810 */ /* 0x000fc80007ffe0ff */
[----:B------:R-:W-:Y:S01]  /*43b20*/  ISETP.GE.U32.AND P2, PT, R236, 0x7ffffed6, PT ;  /* 0x7ffffed6ec00780c */ /* 0x000fe20003f46070 */
[----:B------:R-:W-:Y:S02]  /*43b30*/  VIADD R236, R240, 0xffffff54 ;  /* 0xffffff54f0ec7836 */ /* 0x000fe40000000000 */
[----:B------:R-:W3:Y:S03]  /*43b40*/  LDC R240, c[0x0][0x230] ;  /* 0x00008c00fff07b82 */ /* 0x000ee60000000800 */
[----:B------:R-:W-:Y:S01]  /*43b50*/  ISETP.GE.U32.AND P3, PT, R236, 0x7ffffed5, PT ;  /* 0x7ffffed5ec00780c */ /* 0x000fe20003f66070 */
[----:B------:R-:W-:-:S04]  /*43b60*/  VIADD R236, R237, 0xffffff37 ;  /* 0xffffff37edec7836 */ /* 0x000fc80000000000 */
[----:B------:R-:W3:Y:S02]  /*43b70*/  LDC R237, c[0x0][0x230] ;  /* 0x00008c00ffed7b82 */ /* 0x000ee40000000800 */
[----:B------:R1:W-:Y:S01]  /*43b80*/  LDGSTS.E [R249+0x50008], desc[UR60][R42.64], !P2 ;  /* 0x500080002af97fae */ /* 0x0003e2000d12187c */
[----:B------:R-:W-:-:S03]  /*43b90*/  ISETP.GE.U32.AND P4, PT, R236, 0x7ffffeb8, PT ;  /* 0x7ffffeb8ec00780c */ /* 0x000fc60003f86070 */
        /* <DEDUP_REMOVED lines=20> */
[----:B---3--:R-:W-:-:S03]  /*43ce0*/  IMAD.WIDE R38, R7, 0x4, R74 ;  /* 0x0000000407267825 */ /* 0x008fc600078e024a */
        /* <DEDUP_REMOVED lines=18> */
[----:B------:R-:W-:-:S02]  /*43e10*/  IADD3 R236, R241, -0xca, RZ ;  /* 0xffffff36f1ec7810 */ /* 0x000fc40007ffe0ff */
[----:B------:R-:W1:Y:S01]  /*43e20*/  LDC R241, c[0x0][0x230] ;  /* 0x00008c00fff17b82 */ /* 0x000e620000000800 */
[----:B------:R4:W-:Y:S01]  /*43e30*/  LDGSTS.E [R249+0x6c000], desc[UR60][R36.64], !P4 ;  /* 0x6c00000024f97fae */ /* 0x0009e2000e12187c */
        /* <DEDUP_REMOVED lines=36> */
[----:B------:R-:W1:Y:S01]  /*44080*/  LDC R239, c[0x0][0x230] ;  /* 0x00008c00ffef7b82 */ /* 0x000e620000000800 */
[----:B------:R-:W-:Y:S02]  /*44090*/  STL.64 [R1+0x3688], R50 ;  /* 0x0036883201007387 */ /* 0x000fe40000100a00 */
[----:B------:R-:W-:Y:S01]  /*440a0*/  ISETP.GE.U32.AND P6, PT, R236, 0x7ffffeb6, PT ;  /* 0x7ffffeb6ec00780c */ /* 0x000fe20003fc6070 */
[----:B------:R-:W-:-:S04]  /*440b0*/  VIADD R236, R238, 0xffffff34 ;  /* 0xffffff34eeec7836 */ /* 0x000fc80000000000 */
[----:B------:R-:W1:Y:S01]  /*440c0*/  LDC R238, c[0x0][0x230] ;  /* 0x00008c00ffee7b82 */ /* 0x000e620000000800 */
[----:B------:R-:W-:Y:S02]  /*440d0*/  ISETP.GE.U32.AND P0, PT, R236, 0x7ffffeb5, PT ;  /* 0x7ffffeb5ec00780c */ /* 0x000fe40003f06070 */
[----:B------:R-:W-:-:S04]  /*440e0*/  IADD3 R236, R237, -0xe9, RZ ;  /* 0xffffff17edec7810 */ /* 0x000fc80007ffe0ff */
[----:B------:R-:W-:Y:S01]  /*440f0*/  ISETP.GE.U32.AND P2, PT, R236, 0x7ffffe98, PT ;  /* 0x7ffffe98ec00780c */ /* 0x000fe20003f46070 */
[----:B------:R-:W-:Y:S01]  /*44100*/  LDGSTS.E [R249+0x60008], desc[UR60][R82.64], !P6 ;  /* 0x6000800052f97fae */ /* 0x000fe2000f12187c */
        /* <DEDUP_REMOVED lines=57> */
[----:B------:R-:W-:Y:S01]  /*444a0*/  VIADD R237, R237, 0xffffff73 ;  /* 0xffffff73eded7836 */ /* 0x000fe20000000000 */
[----:B------:R-:W-:Y:S01]  /*444b0*/  LDGSTS.E [R249+0x7c000], desc[UR60][R60.64], !P2 ;  /* 0x7c0000003cf97fae */ /* 0x000fe2000d12187c */
[----:B------:R-:W1:Y:S01]  /*444c0*/  LDC R240, c[0x0][0x230] ;  /* 0x00008c00fff07b82 */ /* 0x000e620000000800 */
[----:B------:R-:W-:Y:S01]  /*444d0*/  ISETP.GE.U32.AND P3, PT, R236, 0x7ffffe97, PT ;  /* 0x7ffffe97ec00780c */ /* 0x000fe20003f66070 */
[----:B------:R-:W-:Y:S01]  /*444e0*/  VIADD R236, R241, 0xffffff15 ;  /* 0xffffff15f1ec7836 */ /* 0x000fe20000000000 */
[----:B------:R-:W4:Y:S04]  /*444f0*/  LDL.LU.64 R68, [R1+0x12c0] ;  /* 0x0012c00001447983 */ /* 0x000f280000300a00 */
[----:B------:R-:W-:Y:S01]  /*44500*/  ISETP.GE.U32.AND P4, PT, R236, 0x7ffffe96, PT ;  /* 0x7ffffe96ec00780c */ /* 0x000fe20003f86070 */
[----:B------:R-:W4:Y:S01]  /*44510*/  LDL.LU.64 R70, [R1+0x12c8] ;  /* 0x0012c80001467983 */ /* 0x000f220000300a00 */
[----:B------:R-:W-:Y:S01]  /*44520*/  IADD3 R236, R239, -0xec, RZ ;  /* 0xffffff14efec7810 */ /* 0x000fe20007ffe0ff */
[----:B------:R-:W1:Y:S03]  /*44530*/  LDC R241, c[0x0][0x230] ;  /* 0x00008c00fff17b82 */ /* 0x000e660000000800 */
[----:B------:R-:W-:Y:S01]  /*44540*/  ISETP.GE.U32.AND P5, PT, R236, 0x7ffffe95, PT ;  /* 0x7ffffe95ec00780c */ /* 0x000fe20003fa6070 */
[----:B------:R-:W-:Y:S01]  /*44550*/  LDGSTS.E [R249+0x70004], desc[UR60][R58.64], !P3 ;  /* 0x700040003af97fae */ /* 0x000fe2000d92187c */
[----:B------:R-:W-:-:S03]  /*44560*/  ISETP.GE.U32.AND P2, PT, R237, 0x7ffffef4, PT ;  /* 0x7ffffef4ed00780c */ /* 0x000fc60003f46070 */
[----:B------:R-:W-:Y:S01]  /*44570*/  LDGSTS.E [R249+0x74004], desc[UR60][R56.64], !P3 ;  /* 0x7400400038f97fae */ /* 0x000fe2000d92187c */
[----:B------:R-:W1:Y:S03]  /*44580*/  LDC R239, c[0x0][0x230] ;  /* 0x00008c00ffef7b82 */ /* 0x000e660000000800 */
        /* <DEDUP_REMOVED lines=9> */
[----:B------:R1:W-:Y:S01]  /*44620*/  LDGSTS.E [R249+0x7c00c], desc[UR60][R36.64], !P5 ;  /* 0x7c00c00024f97fae */ /* 0x0003e2000e92187c */
[----:B------:R-:W-:Y:S01]  /*44630*/  VIADD R236, R238, 0xffffff72 ;  /* 0xffffff72eeec7836 */ /* 0x000fe20000000000 */
[----:B-1----:R-:W-:Y:S01]  /*44640*/  IADD3 R239, R239, -0x8f, RZ ;  /* 0xffffff71efef7810 */ /* 0x002fe20007ffe0ff */
        /* <DEDUP_REMOVED lines=37> */
[----:B------:R-:W-:Y:S01]  /*448a0*/  IADD3 R236, R243, -0xae, RZ ;  /* 0xffffff52f3ec7810 */ /* 0x000fe20007ffe0ff */
        /* <DEDUP_REMOVED lines=86> */
[----:B------:R-:W-:-:S05]  /*44e10*/  VIADD R236, R250, 0xffffff51 ;  /* 0xffffff51faec7836 */ /* 0x000fca0000000000 */
[----:B------:R-:W-:Y:S01]  /*44e20*/  ISETP.GE.U32.AND P2, PT, R236, 0x7ffffed2, PT ;  /* 0x7ffffed2ec00780c */ /* 0x000fe20003f46070 */
[----:B------:R-:W-:Y:S02]  /*44e30*/  VIADD R236, R240, 0xffffff50 ;  /* 0xffffff50f0ec7836 */ /* 0x000fe40000000000 */
[----:B------:R-:W3:Y:S03]  /*44e40*/  LDC R240, c[0x0][0x230] ;  /* 0x00008c00fff07b82 */ /* 0x000ee60000000800 */
[----:B------:R-:W-:Y:S02]  /*44e50*/  ISETP.GE.U32.AND P3, PT, R236, 0x7ffffed1, PT ;  /* 0x7ffffed1ec00780c */ /* 0x000fe40003f66070 */
[----:B------:R-:W-:-:S03]  /*44e60*/  IADD3 R236, R237, -0xcd, RZ ;  /* 0xffffff33edec7810 */ /* 0x000fc60007ffe0ff */
        /* <DEDUP_REMOVED lines=83> */
[----:B------:R-:W-:Y:S02]  /*453a0*/  ISETP.GE.U32.AND P6, PT, R236, 0x7ffffeb2, PT ;  /* 0x7ffffeb2ec00780c */ /* 0x000fe40003fc6070 */
[----:B------:R-:W-:-:S03]  /*453b0*/  IADD3 R236, R238, -0xd0, RZ ;  /* 0xffffff30eeec7810 */ /* 0x000fc60007ffe0ff */
[----:B------:R-:W1:Y:S01]  /*453c0*/  LDC R238, c[0x0][0x230] ;  /* 0x00008c00ffee7b82 */ /* 0x000e620000000800 */
[----:B------:R-:W-:Y:S01]  /*453d0*/  ISETP.GE.U32.AND P0, PT, R236, 0x7ffffeb1, PT ;  /* 0x7ffffeb1ec00780c */ /* 0x000fe20003f06070 */
[----:B------:R-:W-:-:S05]  /*453e0*/  VIADD R236, R237, 0xffffff13 ;  /* 0xffffff13edec7836 */ /* 0x000fca0000000000 */
        /* <DEDUP_REMOVED lines=62> */
[----:B------:R-:W-:Y:S02]  /*457d0*/  ISETP.GE.U32.AND P3, PT, R236, 0x7ffffe93, PT ;  /* 0x7ffffe93ec00780c */ /* 0x000fe40003f66070 */
[----:B------:R-:W-:Y:S01]  /*457e0*/  IADD3 R236, R241, -0xef, RZ ;  /* 0xffffff11f1ec7810 */ /* 0x000fe20007ffe0ff */
[----:B------:R-:W4:Y:S03]  /*457f0*/  LDL.LU.64 R68, [R1+0x14c0] ;  /* 0x0014c00001447983 */ /* 0x000f260000300a00 */
        /* <DEDUP_REMOVED lines=19> */
[----:B------:R-:W-:Y:S01]  /*45930*/  IADD3 R236, R238, -0x92, RZ ;  /* 0xffffff6eeeec7810 */ /* 0x000fe20007ffe0ff */
[----:B-1----:R-:W-:Y:S01]  /*45940*/  VIADD R239, R239, 0xffffff6d ;  /* 0xffffff6defef7836 */ /* 0x002fe20000000000 */
[----:B------:R-:W-:Y:S01]  /*45950*/  IADD3 R237, R242, -0xb1, RZ ;  /* 0xffffff4ff2ed7810 */ /* 0x000fe20007ffe0ff */
        /* <DEDUP_REMOVED lines=16> */
[----:B------:R-:W3:Y:S01]  /*45a60*/  LDL.LU.64 R62, [R1+0x14e0] ;  /* 0x0014e000013e7983 */ /* 0x000ee20000300a00 */
[----:B----4-:R-:W-:-:S03]  /*45a70*/  IMAD.WIDE R40, R7, 0x4, R82 ;  /* 0x0000000407287825 */ /* 0x010fc600078e0252 */
[----:B------:R-:W4:Y:S04]  /*45a80*/  LDL.LU.64 R64, [R1+0x14e8] ;  /* 0x0014e80001407983 */ /* 0x000f280000300a00 */
[----:B------:R2:W-:Y:S04]  /*45a90*/  LDGSTS.E [R247+0x48000], desc[UR60][R38.64], !P2 ;  /* 0x4800000026f77fae */ /* 0x0005e8000d12187c */
[----:B------:R1:W-:Y:S04]  /*45aa0*/  STL.64 [R1+0x1f68], R42 ;  /* 0x001f682a01007387 */ /* 0x0003e80000100a00 */
[----:B------:R1:W-:Y:S04]  /*45ab0*/  LDGSTS.E [R247+0x4c000], desc[UR60][R36.64], !P2 ;  /* 0x4c00000024f77fae */ /* 0x0003e8000d12187c */
[----:B------:R-:W4:Y:S01]  /*45ac0*/  LDL.LU.64 R66, [R1+0x14f0] ;  /* 0x0014f00001427983 */ /* 0x000f220000300a00 */
[----:B--2---:R-:W-:-:S03]  /*45ad0*/  IMAD.WIDE R38, R7, 0x4, R76 ;  /* 0x0000000407267825 */ /* 0x004fc600078e024c */
[----:B------:R2:W-:Y:S01]  /*45ae0*/  STL.64 [R1+0x1f70], R40 ;  /* 0x001f702801007387 */ /* 0x0005e20000100a00 */
[----:B-1----:R-:W-:-:S03]  /*45af0*/  IMAD.WIDE R36, R7, 0x4, R78 ;  /* 0x0000000407247825 */ /* 0x002fc600078e024e */
        /* <DEDUP_REMOVED lines=12> */
[----:B------:R1:W-:Y:S04]  /*45bc0*/  LDGSTS.E [R247+0x44004], desc[UR60][R40.64], !P3 ;  /* 0x4400400028f77fae */ /* 0x0003e8000d92187c */
[----:B------:R3:W-:Y:S01]  /*45bd0*/  LDGSTS.E [R247+0x48004], desc[UR60][R38.64], !P3 ;  /* 0x4800400026f77fae */ /* 0x0007e2000d92187c */
[----:B------:R-:W-:Y:S01]  /*45be0*/  ISETP.GE.U32.AND P5, PT, R238, 0x7ffffeed, PT ;  /* 0x7ffffeedee00780c */ /* 0x000fe20003fa6070 */
[----:B------:R-:W4:Y:S01]  /*45bf0*/  LDC R241, c[0x0][0x230] ;  /* 0x00008c00fff17b82 */ /* 0x000f220000000800 */
[C---:B--2---:R-:W-:Y:S01]  /*45c00*/  IMAD.WIDE R42, R7.reuse, 0x4, R68 ;  /* 0x00000004072a7825 */ /* 0x044fe200078e0244 */
[----:B------:R2:W-:Y:S03]  /*45c10*/  LDGSTS.E [R247+0x4c004], desc[UR60][R36.64], !P3 ;  /* 0x4c00400024f77fae */ /* 0x0005e6000d92187c */
[C---:B-1----:R-:W-:Y:S01]  /*45c20*/  IMAD.WIDE R40, R7.reuse, 0x4, R70 ;  /* 0x0000000407287825 */ /* 0x042fe200078e0246 */
[----:B------:R1:W-:Y:S01]  /*45c30*/  STL.64 [R1+0x1f88], R42 ;  /* 0x001f882a01007387 */ /* 0x0003e20000100a00 */
[----:B------:R-:W-:Y:S01]  /*45c40*/  ISETP.GE.U32.AND P0, PT, R236, 0x7ffffecf, PT ;  /* 0x7ffffecfec00780c */ /* 0x000fe20003f06070 */
[----:B------:R-:W4:Y:S02]  /*45c50*/  LDC R239, c[0x0][0x230] ;  /* 0x00008c00ffef7b82 */ /* 0x000f240000000800 */
[----:B------:R4:W-:Y:S04]  /*45c60*/  STL.64 [R1+0x1f90], R40 ;  /* 0x001f902801007387 */ /* 0x0009e80000100a00 */
[----:B------:R1:W-:Y:S02]  /*45c70*/  LDGSTS.E [R247+0x40008], desc[UR60][R42.64], !P4 ;  /* 0x400080002af77fae */ /* 0x0003e4000e12187c */
[----:B------:R-:W4:Y:S02]  /*45c80*/  LDC R238, c[0x0][0x230] ;  /* 0x00008c00ffee7b82 */ /* 0x000f240000000800 */
[----:B------:R4:W-:Y:S06]  /*45c90*/  LDGSTS.E [R247+0x44008], desc[UR60][R40.64], !P4 ;  /* 0x4400800028f77fae */ /* 0x0009ec000e12187c */
[----:B------:R-:W4:Y:S01]  /*45ca0*/  LDC R243, c[0x0][0x230] ;  /* 0x00008c00fff37b82 */ /* 0x000f220000000800 */
[----:B---3--:R-:W-:-:S05]  /*45cb0*/  IMAD.WIDE R38, R7, 0x4, R74 ;  /* 0x0000000407267825 */ /* 0x008fca00078e024a */
[----:B------:R3:W-:Y:S01]  /*45cc0*/  STL.64 [R1+0x1f98], R38 ;  /* 0x001f982601007387 */ /* 0x0007e20000100a00 */
[----:B--2---:R-:W-:-:S03]  /*45cd0*/  IMAD.WIDE R36, R7, 0x4, R80 ;  /* 0x0000000407247825 */ /* 0x004fc600078e0250 */
[----:B------:R-:W2:Y:S04]  /*45ce0*/  LDL.LU.64 R68, [R1+0x1518] ;  /* 0x0015180001447983 */ /* 0x000ea80000300a00 */
[----:B------:R3:W-:Y:S04]  /*45cf0*/  STL.64 [R1+0x1fa0], R36 ;  /* 0x001fa02401007387 */ /* 0x0007e80000100a00 */
[----:B------:R-:W2:Y:S04]  /*45d00*/  LDL.LU.64 R70, [R1+0x1520] ;  /* 0x0015200001467983 */ /* 0x000ea80000300a00 */
[----:B------:R-:W2:Y:S04]  /*45d10*/  LDL.LU.64 R80, [R1+0x1528] ;  /* 0x0015280001507983 */ /* 0x000ea80000300a00 */
[----:B------:R3:W-:Y:S01]  /*45d20*/  LDGSTS.E [R247+0x48008], desc[UR60][R38.64], !P4 ;  /* 0x4800800026f77fae */ /* 0x0007e2000e12187c */
[----:B-1----:R-:W-:-:S03]  /*45d30*/  IMAD.WIDE R42, R7, 0x4, R62 ;  /* 0x00000004072a7825 */ /* 0x002fc600078e023e */
[----:B------:R1:W-:Y:S04]  /*45d40*/  LDGSTS.E [R247+0x4c008], desc[UR60][R36.64], !P4 ;  /* 0x4c00800024f77fae */ /* 0x0003e8000e12187c */
[----:B------:R-:W2:Y:S01]  /*45d50*/  LDL.LU.64 R74, [R1+0x1530] ;  /* 0x00153000014a7983 */ /* 0x000ea20000300a00 */
[----:B----4-:R-:W-:-:S03]  /*45d60*/  IMAD.WIDE R40, R7, 0x4, R64 ;  /* 0x0000000407287825 */ /* 0x010fc600078e0240 */
[----:B------:R4:W-:Y:S04]  /*45d70*/  STL.64 [R1+0x1fa8], R42 ;  /* 0x001fa82a01007387 */ /* 0x0009e80000100a00 */
[----:B------:R4:W-:Y:S04]  /*45d80*/  LDGSTS.E [R247+0x4000c], desc[UR60][R42.64], !P5 ;  /* 0x4000c0002af77fae */ /* 0x0009e8000e92187c */
[----:B------:R4:W-:Y:S01]  /*45d90*/  LDGSTS.E [R247+0x4400c], desc[UR60][R40.64], !P5 ;  /* 0x4400c00028f77fae */ /* 0x0009e2000e92187c */
[----:B---3--:R-:W-:-:S05]  /*45da0*/  IMAD.WIDE R38, R7, 0x4, R66 ;  /* 0x0000000407267825 */ /* 0x008fca00078e0242 */
[----:B------:R3:W-:Y:S01]  /*45db0*/  LDGSTS.E [R247+0x4800c], desc[UR60][R38.64], !P5 ;  /* 0x4800c00026f77fae */ /* 0x0007e2000e92187c */
[----:B-1----:R-:W-:-:S03]  /*45dc0*/  IMAD.WIDE R36, R7, 0x4, R82 ;  /* 0x0000000407247825 */ /* 0x002fc600078e0252 */
[----:B------:R-:W2:Y:S04]  /*45dd0*/  LDL.LU.64 R82, [R1+0x1538] ;  /* 0x0015380001527983 */ /* 0x000ea80000300a00 */
[----:B------:R1:W-:Y:S04]  /*45de0*/  STL.64 [R1+0x1fb0], R40 ;  /* 0x001fb02801007387 */ /* 0x0003e80000100a00 */
[----:B------:R3:W-:Y:S01]  /*45df0*/  STL.64 [R1+0x1fb8], R38 ;  /* 0x001fb82601007387 */ /* 0x0007e20000100a00 */
[----:B----4-:R-:W-:-:S03]  /*45e00*/  IMAD.WIDE R42, R7, 0x4, R72 ;  /* 0x00000004072a7825 */ /* 0x010fc600078e0248 */
        /* <DEDUP_REMOVED lines=17> */
[----:B------:R2:W-:Y:S01]  /*45f20*/  LDGSTS.E [R247+0x5c000], desc[UR60][R36.64], !P6 ;  /* 0x5c00000024f77fae */ /* 0x0005e2000f12187c */
[----:B------:R-:W-:-:S03]  /*45f30*/  IMAD.WIDE R40, R7, 0x4, R80 ;  /* 0x0000000407287825 */ /* 0x000fc600078e0250 */
[----:B------:R4:W-:Y:S04]  /*45f40*/  LDGSTS.E [R247+0x50004], desc[UR60][R42.64], !P0 ;  /* 0x500040002af77fae */ /* 0x0009e8000c12187c */
[----:B------:R-:W3:Y:S04]  /*45f50*/  LDL.LU.64 R80, [R1+0x1560] ;  /* 0x0015600001507983 */ /* 0x000ee80000300a00 */
[----:B------:R4:W-:Y:S01]  /*45f60*/  STL.64 [R1+0x2348], R42 ;  /* 0x0023482a01007387 */ /* 0x0009e20000100a00 */
[----:B------:R-:W-:-:S03]  /*45f70*/  IMAD.WIDE R38, R7, 0x4, R74 ;  /* 0x0000000407267825 */ /* 0x000fc600078e024a */
[----:B------:R-:W3:Y:S04]  /*45f80*/  LDL.LU.64 R62, [R1+0x1568] ;  /* 0x00156800013e7983 */ /* 0x000ee80000300a00 */
[----:B------:R3:W-:Y:S04]  /*45f90*/  STL.64 [R1+0x2350], R40 ;  /* 0x0023502801007387 */ /* 0x0007e80000100a00 */
[----:B------:R-:W3:Y:S04]  /*45fa0*/  LDL.LU.64 R64, [R1+0x1570] ;  /* 0x0015700001407983 */ /* 0x000ee80000300a00 */
[----:B------:R1:W-:Y:S04]  /*45fb0*/  STL.64 [R1+0x2358], R38 ;  /* 0x0023582601007387 */ /* 0x0003e80000100a00 */
[----:B------:R-:W3:Y:S04]  /*45fc0*/  LDL.LU.64 R66, [R1+0x1578] ;  /* 0x0015780001427983 */ /* 0x000ee80000300a00 */
[----:B------:R3:W-:Y:S04]  /*45fd0*/  LDGSTS.E [R247+0x54004], desc[UR60][R40.64], !P0 ;  /* 0x5400400028f77fae */ /* 0x0007e8000c12187c */
[----:B------:R1:W-:Y:S01]  /*45fe0*/  LDGSTS.E [R247+0x58004], desc[UR60][R38.64], !P0 ;  /* 0x5800400026f77fae */ /* 0x0003e2000c12187c */
[----:B--2---:R-:W-:-:S05]  /*45ff0*/  IMAD.WIDE R36, R7, 0x4, R82 ;  /* 0x0000000407247825 */ /* 0x004fca00078e0252 */
[----:B------:R2:W-:Y:S04]  /*46000*/  STL.64 [R1+0x2360], R36 ;  /* 0x0023602401007387 */ /* 0x0005e80000100a00 */
[----:B------:R-:W2:Y:S04]  /*46010*/  LDL.LU.64 R68, [R1+0x1580] ;  /* 0x0015800001447983 */ /* 0x000ea80000300a00 */
[----:B------:R-:W2:Y:S04]  /*46020*/  LDL.LU.64 R70, [R1+0x1588] ;  /* 0x0015880001467983 */ /* 0x000ea80000300a00 */
[----:B------:R-:W2:Y:S01]  /*46030*/  LDL.LU.64 R74, [R1+0x1590] ;  /* 0x00159000014a7983 */ /* 0x000ea20000300a00 */
[----:B----4-:R-:W-:-:S03]  /*46040*/  IMAD.WIDE R42, R7, 0x4, R60 ;  /* 0x00000004072a7825 */ /* 0x010fc600078e023c */
[----:B------:R-:W4:Y:S01]  /*46050*/  LDL.LU.64 R82, [R1+0x1598] ;  /* 0x0015980001527983 */ /* 0x000f220000300a00 */
[----:B---3--:R-:W-:-:S03]  /*46060*/  IMAD.WIDE R40, R7, 0x4, R72 ;  /* 0x0000000407287825 */ /* 0x008fc600078e0248 */
[----:B------:R2:W-:Y:S04]  /*46070*/  LDGSTS.E [R247+0x5c004], desc[UR60][R36.64], !P0 ;  /* 0x5c00400024f77fae */ /* 0x0005e8000c12187c */
[----:B------:R3:W-:Y:S01]  /*46080*/  STL.64 [R1+0x2368], R42 ;  /* 0x0023682a01007387 */ /* 0x0007e20000100a00 */
[----:B-1----:R-:W-:-:S03]  /*46090*/  IMAD.WIDE R38, R7, 0x4, R76 ;  /* 0x0000000407267825 */ /* 0x002fc600078e024c */
[----:B------:R1:W-:Y:S01]  /*460a0*/  STL.64 [R1+0x2370], R40 ;  /* 0x0023702801007387 */ /* 0x0003e20000100a00 */
[----:B--2---:R-:W-:-:S03]  /*460b0*/  IMAD.WIDE R36, R7, 0x4, R78 ;  /* 0x0000000407247825 */ /* 0x004fc600078e024e */
[----:B------:R2:W-:Y:S04]  /*460c0*/  STL.64 [R1+0x2378], R38 ;  /* 0x0023782601007387 */ /* 0x0005e80000100a00 */
[----:B------:R2:W-:Y:S04]  /*460d0*/  STL.64 [R1+0x2380], R36 ;  /* 0x0023802401007387 */ /* 0x0005e80000100a00 */
[----:B------:R-:W4:Y:S04]  /*460e0*/  LDL.LU.64 R72, [R1+0x15a0] ;  /* 0x0015a00001487983 */ /* 0x000f280000300a00 */
[----:B------:R-:W4:Y:S04]  /*460f0*/  LDL.LU.64 R76, [R1+0x15a8] ;  /* 0x0015a800014c7983 */ /* 0x000f280000300a00 */
[----:B------:R-:W4:Y:S01]  /*46100*/  LDL.LU.64 R78, [R1+0x15b0] ;  /* 0x0015b000014e7983 */ /* 0x000f220000300a00 */
[----:B------:R-:W-:-:S05]  /*46110*/  VIADD R236, R249, 0xffffff4d ;  /* 0xffffff4df9ec7836 */ /* 0x000fca0000000000 */
[----:B------:R-:W-:Y:S02]  /*46120*/  ISETP.GE.U32.AND P2, PT, R236, 0x7ffffece, PT ;  /* 0x7ffffeceec00780c */ /* 0x000fe40003f46070 */
[----:B------:R-:W-:Y:S02]  /*46130*/  IADD3 R236, R240, -0xb4, RZ ;  /* 0xffffff4cf0ec7810 */ /* 0x000fe40007ffe0ff */
[----:B------:R-:W4:Y:S02]  /*46140*/  LDC R240, c[0x0][0x230] ;  /* 0x00008c00fff07b82 */ /* 0x000f240000000800 */
[----:B------:R-:W-:Y:S01]  /*46150*/  ISETP.GE.U32.AND P3, PT, R236, 0x7ffffecd, PT ;  /* 0x7ffffecdec00780c */ /* 0x000fe20003f66070 */
[----:B------:R-:W-:-:S06]  /*46160*/  VIADD R236, R237, 0xffffff2f ;  /* 0xffffff2fedec7836 */ /* 0x000fcc0000000000 */
[----:B------:R3:W-:Y:S01]  /*46170*/  LDGSTS.E [R247+0x50008], desc[UR60][R42.64], !P2 ;  /* 0x500080002af77fae */ /* 0x0007e2000d12187c */
[----:B------:R-:W4:Y:S03]  /*46180*/  LDC R237, c[0x0][0x230] ;  /* 0x00008c00ffed7b82 */ /* 0x000f260000000800 */
[----:B------:R1:W-:Y:S04]  /*46190*/  LDGSTS.E [R247+0x54008], desc[UR60][R40.64], !P2 ;  /* 0x5400800028f77fae */ /* 0x0003e8000d12187c */
[----:B------:R2:W-:Y:S01]  /*461a0*/  LDGSTS.E [R247+0x58008], desc[UR60][R38.64], !P2 ;  /* 0x5800800026f77fae */ /* 0x0005e2000d12187c */
[----:B------:R-:W-:-:S03]  /*461b0*/  ISETP.GE.U32.AND P4, PT, R236, 0x7ffffeb0, PT ;  /* 0x7ffffeb0ec00780c */ /* 0x000fc60003f86070 */
[----:B------:R2:W-:Y:S01]  /*461c0*/  LDGSTS.E [R247+0x5c008], desc[UR60][R36.64], !P2 ;  /* 0x5c00800024f77fae */ /* 0x0005e2000d12187c */
[----:B---3--:R-:W-:-:S03]  /*461d0*/  IMAD.WIDE R42, R7, 0x4, R80 ;  /* 0x00000004072a7825 */ /* 0x008fc600078e0250 */
[----:B------:R-:W3:Y:S04]  /*461e0*/  LDL.LU.64 R80, [R1+0x15b8] ;  /* 0x0015b80001507983 */ /* 0x000ee80000300a00 */
[----:B------:R2:W-:Y:S01]  /*461f0*/  STL.64 [R1+0x2388], R42 ;  /* 0x0023882a01007387 */ /* 0x0005e20000100a00 */
[----:B-1----:R-:W-:-:S03]  /*46200*/  IMAD.WIDE R40, R7, 0x4, R62 ;  /* 0x0000000407287825 */ /* 0x002fc600078e023e */
        /* <DEDUP_REMOVED lines=11> */
[----:B------:R1:W-:Y:S03]  /*462c0*/  STL.64 [R1+0x2728], R42 ;  /* 0x0027282a01007387 */ /* 0x0003e60000100a00 */
[C---:B------:R-:W-:Y:S01]  /*462d0*/  IMAD.WIDE R38, R7.reuse, 0x4, R74 ;  /* 0x0000000407267825 */ /* 0x040fe200078e024a */
[----:B------:R1:W-:Y:S03]  /*462e0*/  LDGSTS.E [R247+0x60000], desc[UR60][R42.64], !P4 ;  /* 0x600000002af77fae */ /* 0x0003e6000e12187c */
[C---:B----4-:R-:W-:Y:S01]  /*462f0*/  IMAD.WIDE R36, R7.reuse, 0x4, R82 ;  /* 0x0000000407247825 */ /* 0x050fe200078e0252 */
[----:B------:R2:W-:Y:S04]  /*46300*/  LDGSTS.E [R247+0x64000], desc[UR60][R40.64], !P4 ;  /* 0x6400000028f77fae */ /* 0x0005e8000e12187c */
[----:B------:R-:W4:Y:S04]  /*46310*/  LDL.LU.64 R82, [R1+0x15c0] ;  /* 0x0015c00001527983 */ /* 0x000f280000300a00 */
[----:B------:R2:W-:Y:S04]  /*46320*/  STL.64 [R1+0x2730], R40 ;  /* 0x0027302801007387 */ /* 0x0005e80000100a00 */
[----:B------:R2:W-:Y:S04]  /*46330*/  STL.64 [R1+0x2738], R38 ;  /* 0x0027382601007387 */ /* 0x0005e80000100a00 */
[----:B------:R3:W-:Y:S04]  /*46340*/  STL.64 [R1+0x2740], R36 ;  /* 0x0027402401007387 */ /* 0x0007e80000100a00 */
[----:B------:R-:W4:Y:S04]  /*46350*/  LDL.LU.64 R74, [R1+0x15e0] ;  /* 0x0015e000014a7983 */ /* 0x000f280000300a00 */
[----:B------:R-:W4:Y:S04]  /*46360*/  LDL.LU.64 R66, [R1+0x1600] ;  /* 0x0016000001427983 */ /* 0x000f280000300a00 */
[----:B------:R-:W4:Y:S01]  /*46370*/  LDL.LU.64 R60, [R1+0x1620] ;  /* 0x00162000013c7983 */ /* 0x000f220000300a00 */
[----:B-1----:R-:W-:-:S03]  /*46380*/  IMAD.WIDE R42, R7, 0x4, R72 ;  /* 0x00000004072a7825 */ /* 0x002fc600078e0248 */
[----:B------:R1:W-:Y:S01]  /*46390*/  LDGSTS.E [R247+0x68000], desc[UR60][R38.64], !P4 ;  /* 0x6800000026f77fae */ /* 0x0003e2000e12187c */
[----:B--2---:R-:W-:-:S03]  /*463a0*/  IMAD.WIDE R40, R7, 0x4, R76 ;  /* 0x0000000407287825 */ /* 0x004fc600078e024c */
[----:B------:R-:W2:Y:S04]  /*463b0*/  LDL.LU.64 R54, [R1+0x1640] ;  /* 0x0016400001367983 */ /* 0x000ea80000300a00 */
[----:B------:R-:W-:Y:S01]  /*463c0*/  STL.64 [R1+0x2750], R42 ;  /* 0x0027502a01007387 */ /* 0x000fe20000100a00 */
[----:B-1----:R-:W-:-:S03]  /*463d0*/  IMAD.WIDE R38, R7, 0x4, R78 ;  /* 0x0000000407267825 */ /* 0x002fc600078e024e */
[----:B------:R1:W-:Y:S04]  /*463e0*/  STL.64 [R1+0x2760], R40 ;  /* 0x0027602801007387 */ /* 0x0003e80000100a00 */
[----:B------:R1:W-:Y:S04]  /*463f0*/  STL.64 [R1+0x2770], R38 ;  /* 0x0027702601007387 */ /* 0x0003e80000100a00 */
[----:B------:R-:W2:Y:S01]  /*46400*/  LDL.LU.64 R56, [R1+0x1660] ;  /* 0x0016600001387983 */ /* 0x000ea20000300a00 */
[----:B------:R-:W-:Y:S02]  /*46410*/  VIADD R236, R241, 0xffffff2e ;  /* 0xffffff2ef1ec7836 */ /* 0x000fe40000000000 */
[----:B------:R-:W2:Y:S01]  /*46420*/  LDC R241, c[0x0][0x230] ;  /* 0x00008c00fff17b82 */ /* 0x000ea20000000800 */
[----:B------:R3:W-:Y:S02]  /*46430*/  LDGSTS.E [R247+0x6c000], desc[UR60][R36.64], !P4 ;  /* 0x6c00000024f77fae */ /* 0x0007e4000e12187c */
[----:B------:R-:W-:-:S13]  /*46440*/  ISETP.GE.U32.AND P5, PT, R236, 0x7ffffeaf, PT ;  /* 0x7ffffeafec00780c */ /* 0x000fda0003fa6070 */
[----:B------:R2:W-:Y:S04]  /*46450*/  LDGSTS.E [R247+0x60004], desc[UR60][R42.64], !P5 ;  /* 0x600040002af77fae */ /* 0x0005e8000e92187c */
[----:B------:R2:W-:Y:S04]  /*46460*/  LDGSTS.E [R247+0x64004], desc[UR60][R40.64], !P5 ;  /* 0x6400400028f77fae */ /* 0x0005e8000e92187c */
[----:B------:R2:W-:Y:S01]  /*46470*/  LDGSTS.E [R247+0x68004], desc[UR60][R38.64], !P5 ;  /* 0x6800400026f77fae */ /* 0x0005e2000e92187c */
[----:B---3--:R-:W-:-:S05]  /*46480*/  IMAD.WIDE R36, R7, 0x4, R80 ;  /* 0x0000000407247825 */ /* 0x008fca00078e0250 */
[----:B------:R3:W-:Y:S04]  /*46490*/  STL.64 [R1+0x2778], R36 ;  /* 0x0027782401007387 */ /* 0x0007e80000100a00 */
[----:B------:R-:W3:Y:S04]  /*464a0*/  LDL.LU.64 R80, [R1+0x15c8] ;  /* 0x0015c80001507983 */ /* 0x000ee80000300a00 */
[----:B------:R-:W3:Y:S04]  /*464b0*/  LDL.LU.64 R78, [R1+0x15d0] ;  /* 0x0015d000014e7983 */ /* 0x000ee80000300a00 */
[----:B------:R-:W3:Y:S04]  /*464c0*/  LDL.LU.64 R76, [R1+0x15d8] ;  /* 0x0015d800014c7983 */ /* 0x000ee80000300a00 */
[----:B------:R-:W3:Y:S04]  /*464d0*/  LDL.LU.64 R72, [R1+0x15e8] ;  /* 0x0015e80001487983 */ /* 0x000ee80000300a00 */
[----:B------:R-:W3:Y:S04]  /*464e0*/  LDL.LU.64 R70, [R1+0x15f0] ;  /* 0x0015f00001467983 */ /* 0x000ee80000300a00 */
[----:B------:R-:W3:Y:S04]  /*464f0*/  LDL.LU.64 R68, [R1+0x15f8] ;  /* 0x0015f80001447983 */ /* 0x000ee80000300a00 */
[----:B------:R-:W3:Y:S04]  /*46500*/  LDL.LU.64 R64, [R1+0x1608] ;  /* 0x0016080001407983 */ /* 0x000ee80000300a00 */
[----:B------:R-:W3:Y:S04]  /*46510*/  LDL.LU.64 R62, [R1+0x1610] ;  /* 0x00161000013e7983 */ /* 0x000ee80000300a00 */
[----:B------:R3:W-:Y:S01]  /*46520*/  LDGSTS.E [R247+0x6c004], desc[UR60][R36.64], !P5 ;  /* 0x6c00400024f77fae */ /* 0x0007e2000e92187c */
[----:B----4-:R-:W-:-:S04]  /*46530*/  IMAD.WIDE R82, R7, 0x4, R82 ;  /* 0x0000000407527825 */ /* 0x010fc800078e0252 */
[----:B------:R-:W-:-:S04]  /*46540*/  IMAD.WIDE R74, R7, 0x4, R74 ;  /* 0x00000004074a7825 */ /* 0x000fc800078e024a */
[----:B------:R-:W-:-:S04]  /*46550*/  IMAD.WIDE R66, R7, 0x4, R66 ;  /* 0x0000000407427825 */ /* 0x000fc800078e0242 */
[C---:B------:R-:W-:Y:S02]  /*46560*/  IMAD.WIDE R58, R7.reuse, 0x4, R60 ;  /* 0x00000004073a7825 */ /* 0x040fe400078e023c */
[----:B------:R-:W4:Y:S04]  /*46570*/  LDL.LU.64 R60, [R1+0x1618] ;  /* 0x00161800013c7983 */ /* 0x000f280000300a00 */
[----:B------:R-:W4:Y:S04]  /*46580*/  LDL.LU.64 R48, [R1+0x1648] ;  /* 0x0016480001307983 */ /* 0x000f280000300a00 */
[----:B------:R-:W-:Y:S04]  /*46590*/  STL.64 [R1+0x2780], R82 ;  /* 0x0027805201007387 */ /* 0x000fe80000100a00 */
[----:B------:R-:W4:Y:S04]  /*465a0*/  LDL.LU.64 R46, [R1+0x1650] ;  /* 0x00165000012e7983 */ /* 0x000f280000300a00 */
[----:B------:R-:W4:Y:S04]  /*465b0*/  LDL.LU.64 R44, [R1+0x1658] ;  /* 0x00165800012c7983 */ /* 0x000f280000300a00 */
[----:B------:R4:W-:Y:S04]  /*465c0*/  STL.64 [R1+0x27a0], R74 ;  /* 0x0027a04a01007387 */ /* 0x0009e80000100a00 */
[----:B-1----:R-:W4:Y:S01]  /*465d0*/  LDL.LU.64 R40, [R1+0x1668] ;  /* 0x0016680001287983 */ /* 0x002f220000300a00 */
[----:B--2---:R-:W-:-:S03]  /*465e0*/  IMAD.WIDE R42, R7, 0x4, R56 ;  /* 0x00000004072a7825 */ /* 0x004fc600078e0238 */
[----:B------:R-:W2:Y:S04]  /*465f0*/  LDL.LU.64 R38, [R1+0x1670] ;  /* 0x0016700001267983 */ /* 0x000ea80000300a00 */
[----:B------:R-:W-:Y:S01]  /*46600*/  STL.64 [R1+0x3748], R66 ;  /* 0x0037484201007387 */ /* 0x000fe20000100a00 */
[----:B------:R-:W-:-:S03]  /*46610*/  IMAD.WIDE R50, R7, 0x4, R54 ;  /* 0x0000000407327825 */ /* 0x000fc600078e0236 */
[----:B---3--:R-:W3:Y:S04]  /*46620*/  LDL.LU.64 R36, [R1+0x1678] ;  /* 0x0016780001247983 */ /* 0x008ee80000300a00 */
[----:B------:R-:W3:Y:S04]  /*46630*/  LDL.LU.64 R56, [R1+0x1628] ;  /* 0x0016280001387983 */ /* 0x000ee80000300a00 */
[----:B------:R-:W-:Y:S04]  /*46640*/  STL.64 [R1+0x3768], R58 ;  /* 0x0037683a01007387 */ /* 0x000fe80000100a00 */
[----:B------:R-:W3:Y:S04]  /*46650*/  LDL.LU.64 R52, [R1+0x1638] ;  /* 0x0016380001347983 */ /* 0x000ee80000300a00 */
[----:B------:R-:W3:Y:S01]  /*46660*/  LDL.LU.64 R54, [R1+0x1630] ;  /* 0x0016300001367983 */ /* 0x000ee20000300a00 */
        /* <DEDUP_REMOVED lines=37> */
[----:B----4-:R-:W-:-:S04]  /*468c0*/  IMAD.WIDE R60, R7, 0x4, R60 ;  /* 0x00000004073c7825 */ /* 0x010fc800078e023c */
        /* <DEDUP_REMOVED lines=8> */
[C---:B--2---:R-:W-:Y:S01]  /*46950*/  IMAD.WIDE R38, R7.reuse, 0x4, R38 ;  /* 0x0000000407267825 */ /* 0x044fe200078e0226 */
[----:B------:R2:W-:Y:S04]  /*46960*/  STL.64 [R1+0x3798], R40 ;  /* 0x0037982801007387 */ /* 0x0005e80000100a00 */
[----:B------:R4:W-:Y:S01]  /*46970*/  STL.64 [R1+0x37a0], R38 ;  /* 0x0037a02601007387 */ /* 0x0009e20000100a00 */
[----:B---3--:R-:W-:-:S04]  /*46980*/  IMAD.WIDE R36, R7, 0x4, R36 ;  /* 0x0000000407247825 */ /* 0x008fc800078e0224 */
[----:B------:R-:W-:-:S04]  /*46990*/  IMAD.WIDE R56, R7, 0x4, R56 ;  /* 0x0000000407387825 */ /* 0x000fc800078e0238 */
[C---:B------:R-:W-:Y:S01]  /*469a0*/  IMAD.WIDE R52, R7.reuse, 0x4, R52 ;  /* 0x0000000407347825 */ /* 0x040fe200078e0234 */
[----:B------:R-:W-:Y:S03]  /*469b0*/  STL.64 [R1+0x3930], R56 ;  /* 0x0039303801007387 */ /* 0x000fe60000100a00 */
[----:B------:R-:W-:Y:S01]  /*469c0*/  IMAD.WIDE R54, R7, 0x4, R54 ;  /* 0x0000000407367825 */ /* 0x000fe200078e0236 */
[----:B------:R3:W-:Y:S04]  /*469d0*/  STL.64 [R1+0x37a8], R36 ;  /* 0x0037a82401007387 */ /* 0x0007e80000100a00 */
[----:B------:R-:W-:Y:S04]  /*469e0*/  STL.64 [R1+0x3b98], R52 ;  /* 0x003b983401007387 */ /* 0x000fe80000100a00 */
[----:B------:R-:W-:Y:S04]  /*469f0*/  STL.64 [R1+0x3ba0], R54 ;  /* 0x003ba03601007387 */ /* 0x000fe80000100a00 */
[----:B------:R-:W2:Y:S04]  /*46a00*/  LDL.LU.64 R74, [R1+0x1680] ;  /* 0x00168000014a7983 */ /* 0x000ea80000300a00 */
[----:B-1----:R-:W4:Y:S04]  /*46a10*/  LDL.LU.64 R80, [R1+0x1688] ;  /* 0x0016880001507983 */ /* 0x002f280000300a00 */
[----:B------:R-:W3:Y:S04]  /*46a20*/  LDL.LU.64 R64, [R1+0x1690] ;  /* 0x0016900001407983 */ /* 0x000ee80000300a00 */
[----:B------:R-:W3:Y:S04]  /*46a30*/  LDL.LU.64 R66, [R1+0x1698] ;  /* 0x0016980001427983 */ /* 0x000ee80000300a00 */
[----:B------:R-:W3:Y:S04]  /*46a40*/  LDL.LU.64 R72, [R1+0x16a0] ;  /* 0x0016a00001487983 */ /* 0x000ee80000300a00 */
[----:B------:R-:W3:Y:S04]  /*46a50*/  LDL.LU.64 R82, [R1+0x16a8] ;  /* 0x0016a80001527983 */ /* 0x000ee80000300a00 */
[----:B------:R-:W3:Y:S04]  /*46a60*/  LDL.LU.64 R76, [R1+0x16b0] ;  /* 0x0016b000014c7983 */ /* 0x000ee80000300a00 */
[----:B------:R-:W3:Y:S01]  /*46a70*/  LDL.LU.64 R78, [R1+0x16b8] ;  /* 0x0016b800014e7983 */ /* 0x000ee20000300a00 */
        /* <DEDUP_REMOVED lines=10> */
[----:B------:R-:W3:Y:S01]  /*46b20*/  LDL.LU.64 R68, [R1+0x16c0] ;  /* 0x0016c00001447983 */ /* 0x000ee20000300a00 */
[----:B------:R-:W1:Y:S02]  /*46b30*/  LDC R239, c[0x0][0x230] ;  /* 0x00008c00ffef7b82 */ /* 0x000e640000000800 */
[----:B------:R-:W-:Y:S01]  /*46b40*/  ISETP.GE.U32.AND P5, PT, R236, 0x7ffffe8d, PT ;  /* 0x7ffffe8dec00780c */ /* 0x000fe20003fa6070 */
[----:B------:R-:W-:Y:S04]  /*46b50*/  LDGSTS.E [R247+0x70004], desc[UR60][R58.64], !P3 ;  /* 0x700040003af77fae */ /* 0x000fe8000d92187c */
[----:B------:R-:W-:Y:S01]  /*46b60*/  LDGSTS.E [R247+0x74004], desc[UR60][R56.64], !P3 ;  /* 0x7400400038f77fae */ /* 0x000fe2000d92187c */
[----:B------:R-:W3:Y:S03]  /*46b70*/  LDC R241, c[0x0][0x230] ;  /* 0x00008c00fff17b82 */ /* 0x000ee60000000800 */
        /* <DEDUP_REMOVED lines=9> */
[----:B------:R-:W3:Y:S04]  /*46c10*/  LDL.LU.64 R70, [R1+0x16c8] ;  /* 0x0016c80001467983 */ /* 0x000ee80000300a00 */
[----:B------:R1:W-:Y:S01]  /*46c20*/  LDGSTS.E [R247+0x7c00c], desc[UR60][R36.64], !P5 ;  /* 0x7c00c00024f77fae */ /* 0x0003e2000e92187c */
[----:B------:R-:W-:-:S02]  /*46c30*/  VIADD R236, R238, 0xffffff6a ;  /* 0xffffff6aeeec7836 */ /* 0x000fc40000000000 */
[----:B-1----:R-:W-:Y:S02]  /*46c40*/  VIADD R239, R239, 0xffffff69 ;  /* 0xffffff69efef7836 */ /* 0x002fe40000000000 */
[----:B------:R-:W-:Y:S01]  /*46c50*/  VIADD R237, R242, 0xffffff4b ;  /* 0xffffff4bf2ed7836 */ /* 0x000fe20000000000 */
[----:B------:R-:W1:Y:S01]  /*46c60*/  LDC R247, c[0x0][0x230] ;  /* 0x00008c00fff77b82 */ /* 0x000e620000000800 */
[----:B--2---:R-:W-:-:S04]  /*46c70*/  IMAD.WIDE R42, R7, 0x4, R74 ;  /* 0x00000004072a7825 */ /* 0x004fc800078e024a */
[C---:B----4-:R-:W-:Y:S01]  /*46c80*/  IMAD.WIDE R40, R7.reuse, 0x4, R80 ;  /* 0x0000000407287825 */ /* 0x050fe200078e0250 */
[----:B------:R2:W-:Y:S03]  /*46c90*/  STL.64 [R1+0x1ec8], R42 ;  /* 0x001ec82a01007387 */ /* 0x0005e60000100a00 */
[C---:B---3--:R-:W-:Y:S01]  /*46ca0*/  IMAD.WIDE R38, R7.reuse, 0x4, R64 ;  /* 0x0000000407267825 */ /* 0x048fe200078e0240 */
        /* <DEDUP_REMOVED lines=350> */
[----:B------:R4:W-:Y:S01]  /*48290*/  LDGSTS.E [R245+0x44008], desc[UR60][R40.64], !P4 ;  /* 0x4400800028f57fae */ /* 0x0009e2000e12187c */
        /* <DEDUP_REMOVED lines=163> */
[----:B------:R-:W-:-:S06]  /*48cd0*/  VIADD R236, R237, 0xffffff07 ;  /* 0xffffff07edec7836 */ /* 0x000fcc0000000000 */
[----:B------:R-:W-:Y:S01]  /*48ce0*/  LDGSTS.E [R245+0x60008], desc[UR60][R82.64], !P6 ;  /* 0x6000800052f57fae */ /* 0x000fe2000f12187c */
[----:B------:R-:W-:Y:S01]  /*48cf0*/  ISETP.GE.U32.AND P2, PT, R236, 0x7ffffe88, PT ;  /* 0x7ffffe88ec00780c */ /* 0x000fe20003f46070 */
[C---:B------:R-:W-:Y:S01]  /*48d00*/  IMAD.WIDE R80, R7.reuse, 0x4, R80 ;  /* 0x0000000407507825 */ /* 0x040fe200078e0250 */
[----:B------:R-:W1:Y:S03]  /*48d10*/  LDC R237, c[0x0][0x230] ;  /* 0x00008c00ffed7b82 */ /* 0x000e660000000800 */
        /* <DEDUP_REMOVED lines=13> */
[----:B------:R1:W-:Y:S04]  /*48df0*/  STL.64 [R1+0x2698], R68 ;  /* 0x0026984401007387 */ /* 0x0003e80000100a00 */
[----:B------:R-:W-:Y:S04]  /*48e00*/  STL.64 [R1+0x3838], R64 ;  /* 0x0038384001007387 */ /* 0x000fe80000100a00 */
[----:B------:R1:W-:Y:S04]  /*48e10*/  STL.64 [R1+0x3840], R62 ;  /* 0x0038403e01007387 */ /* 0x0003e80000100a00 */
        /* <DEDUP_REMOVED lines=24> */
[----:B------:R-:W-:-:S03]  /*48fa0*/  IMAD.WIDE R38, R7, 0x4, R38 ;  /* 0x0000000407267825 */ /* 0x000fc600078e0226 */
[----:B------:R-:W-:Y:S01]  /*48fb0*/  STL.64 [R1+0x3898], R40 ;  /* 0x0038982801007387 */ /* 0x000fe20000100a00 */
[----:B----4-:R-:W-:-:S03]  /*48fc0*/  IMAD.WIDE R36, R7, 0x4, R36 ;  /* 0x0000000407247825 */ /* 0x010fc600078e0224 */
[----:B------:R-:W-:Y:S04]  /*48fd0*/  STL.64 [R1+0x38a0], R38 ;  /* 0x0038a02601007387 */ /* 0x000fe80000100a00 */
[----:B------:R3:W-:Y:S04]  /*48fe0*/  STL.64 [R1+0x38a8], R36 ;  /* 0x0038a82401007387 */ /* 0x0007e80000100a00 */
[----:B-1----:R-:W4:Y:S04]  /*48ff0*/  LDL.LU.64 R74, [R1+0xf50] ;  /* 0x000f5000014a7983 */ /* 0x002f280000300a00 */
[----:B------:R-:W3:Y:S04]  /*49000*/  LDL.LU.64 R80, [R1+0xf58] ;  /* 0x000f580001507983 */ /* 0x000ee80000300a00 */
[----:B------:R-:W3:Y:S04]  /*49010*/  LDL.LU.64 R66, [R1+0xf60] ;  /* 0x000f600001427983 */ /* 0x000ee80000300a00 */
[----:B------:R-:W3:Y:S01]  /*49020*/  LDL.LU.64 R82, [R1+0xf68] ;  /* 0x000f680001527983 */ /* 0x000ee20000300a00 */
[----:B------:R-:W-:-:S02]  /*49030*/  VIADD R236, R240, 0xffffff06 ;  /* 0xffffff06f0ec7836 */ /* 0x000fc40000000000 */
[----:B------:R-:W1:Y:S01]  /*49040*/  LDC R240, c[0x0][0x230] ;  /* 0x00008c00fff07b82 */ /* 0x000e620000000800 */
[----:B------:R-:W3:Y:S02]  /*49050*/  LDL.LU.64 R68, [R1+0xf70] ;  /* 0x000f700001447983 */ /* 0x000ee40000300a00 */
[----:B------:R-:W-:Y:S02]  /*49060*/  ISETP.GE.U32.AND P3, PT, R236, 0x7ffffe87, PT ;  /* 0x7ffffe87ec00780c */ /* 0x000fe40003f66070 */
[----:B------:R-:W-:Y:S01]  /*49070*/  IADD3 R236, R241, -0xfb, RZ ;  /* 0xffffff05f1ec7810 */ /* 0x000fe20007ffe0ff */
[----:B------:R-:W-:Y:S02]  /*49080*/  LDGSTS.E [R245+0x78000], desc[UR60][R62.64], !P2 ;  /* 0x780000003ef57fae */ /* 0x000fe4000d12187c */
[----:B------:R-:W2:Y:S01]  /*49090*/  LDC R241, c[0x0][0x230] ;  /* 0x00008c00fff17b82 */ /* 0x000ea20000000800 */
[----:B------:R-:W-:Y:S01]  /*490a0*/  ISETP.GE.U32.AND P4, PT, R236, 0x7ffffe86, PT ;  /* 0x7ffffe86ec00780c */ /* 0x000fe20003f86070 */
[----:B------:R-:W-:Y:S01]  /*490b0*/  VIADD R236, R239, 0xffffff04 ;  /* 0xffffff04efec7836 */ /* 0x000fe20000000000 */
[----:B------:R-:W3:Y:S01]  /*490c0*/  LDL.LU.64 R70, [R1+0xf78] ;  /* 0x000f780001467983 */ /* 0x000ee20000300a00 */
[----:B------:R-:W-:-:S03]  /*490d0*/  VIADD R237, R237, 0xffffff63 ;  /* 0xffffff63eded7836 */ /* 0x000fc60000000000 */
[----:B------:R-:W-:Y:S01]  /*490e0*/  LDGSTS.E [R245+0x7c000], desc[UR60][R60.64], !P2 ;  /* 0x7c0000003cf57fae */ /* 0x000fe2000d12187c */
[----:B------:R-:W1:Y:S01]  /*490f0*/  LDC R239, c[0x0][0x230] ;  /* 0x00008c00ffef7b82 */ /* 0x000e620000000800 */
[----:B------:R-:W-:Y:S02]  /*49100*/  ISETP.GE.U32.AND P5, PT, R236, 0x7ffffe85, PT ;  /* 0x7ffffe85ec00780c */ /* 0x000fe40003fa6070 */
[----:B------:R-:W3:Y:S01]  /*49110*/  LDL.LU.64 R76, [R1+0xf80] ;  /* 0x000f8000014c7983 */ /* 0x000ee20000300a00 */
[----:B------:R-:W-:-:S03]  /*49120*/  IADD3 R236, R238, -0x9e, RZ ;  /* 0xffffff62eeec7810 */ /* 0x000fc60007ffe0ff */
[----:B------:R-:W-:Y:S04]  /*49130*/  LDGSTS.E [R245+0x70004], desc[UR60][R58.64], !P3 ;  /* 0x700040003af57fae */ /* 0x000fe8000d92187c */
[----:B------:R-:W3:Y:S04]  /*49140*/  LDL.LU.64 R78, [R1+0xf88] ;  /* 0x000f8800014e7983 */ /* 0x000ee80000300a00 */
[----:B------:R-:W-:Y:S04]  /*49150*/  LDGSTS.E [R245+0x74004], desc[UR60][R56.64], !P3 ;  /* 0x7400400038f57fae */ /* 0x000fe8000d92187c */
[----:B------:R-:W-:Y:S01]  /*49160*/  LDGSTS.E [R245+0x78004], desc[UR60][R54.64], !P3 ;  /* 0x7800400036f57fae */ /* 0x000fe2000d92187c */
[----:B------:R-:W-:-:S03]  /*49170*/  ISETP.GE.U32.AND P2, PT, R237, 0x7ffffee4, PT ;  /* 0x7ffffee4ed00780c */ /* 0x000fc60003f46070 */
[----:B------:R-:W-:Y:S01]  /*49180*/  LDGSTS.E [R245+0x7c004], desc[UR60][R52.64], !P3 ;  /* 0x7c00400034f57fae */ /* 0x000fe2000d92187c */
[----:B------:R-:W-:Y:S01]  /*49190*/  ISETP.GE.U32.AND P3, PT, R236, 0x7ffffee3, PT ;  /* 0x7ffffee3ec00780c */ /* 0x000fe20003f66070 */
[----:B------:R-:W-:Y:S02]  /*491a0*/  VIADD R236, R242, 0xffffff42 ;  /* 0xffffff42f2ec7836 */ /* 0x000fe40000000000 */
[----:B------:R-:W-:Y:S01]  /*491b0*/  LDGSTS.E [R245+0x70008], desc[UR60][R50.64], !P4 ;  /* 0x7000800032f57fae */ /* 0x000fe2000e12187c */
[----:B-1----:R-:W-:Y:S01]  /*491c0*/  VIADD R239, R239, 0xffffff61 ;  /* 0xffffff61efef7836 */ /* 0x002fe20000000000 */
[----:B--2---:R-:W-:Y:S02]  /*491d0*/  IADD3 R237, R241, -0xbd, RZ ;  /* 0xffffff43f1ed7810 */ /* 0x004fe40007ffe0ff */
[----:B------:R-:W-:Y:S01]  /*491e0*/  LDGSTS.E [R245+0x74008], desc[UR60][R48.64], !P4 ;  /* 0x7400800030f57fae */ /* 0x000fe2000e12187c */
[----:B------:R-:W-:-:S03]  /*491f0*/  VIADD R238, R240, 0xffffff60 ;  /* 0xffffff60f0ee7836 */ /* 0x000fc60000000000 */
[----:B------:R-:W-:Y:S04]  /*49200*/  LDGSTS.E [R245+0x78008], desc[UR60][R46.64], !P4 ;  /* 0x780080002ef57fae */ /* 0x000fe8000e12187c */
[----:B------:R1:W-:Y:S01]  /*49210*/  LDGSTS.E [R245+0x7c008], desc[UR60][R44.64], !P4 ;  /* 0x7c0080002cf57fae */ /* 0x0003e2000e12187c */
[----:B------:R-:W-:-:S03]  /*49220*/  ISETP.GE.U32.AND P6, PT, R237, 0x7ffffec4, PT ;  /* 0x7ffffec4ed00780c */ /* 0x000fc60003fc6070 */
[----:B------:R-:W-:Y:S01]  /*49230*/  LDGSTS.E [R245+0x7000c], desc[UR60][R42.64], !P5 ;  /* 0x7000c0002af57fae */ /* 0x000fe2000e92187c */
[----:B------:R-:W-:-:S03]  /*49240*/  ISETP.GE.U32.AND P0, PT, R236, 0x7ffffec3, PT ;  /* 0x7ffffec3ec00780c */ /* 0x000fc60003f06070 */
[----:B------:R-:W-:Y:S01]  /*49250*/  LDGSTS.E [R245+0x7400c], desc[UR60][R40.64], !P5 ;  /* 0x7400c00028f57fae */ /* 0x000fe2000e92187c */
[----:B------:R-:W-:-:S03]  /*49260*/  ISETP.GE.U32.AND P4, PT, R239, 0x7ffffee2, PT ;  /* 0x7ffffee2ef00780c */ /* 0x000fc60003f86070 */
[----:B------:R-:W2:Y:S01]  /*49270*/  LDL.LU.64 R62, [R1+0xf90] ;  /* 0x000f9000013e7983 */ /* 0x000ea20000300a00 */
[----:B-1----:R-:W1:Y:S03]  /*49280*/  LDC R45, c[0x0][0x230] ;  /* 0x00008c00ff2d7b82 */ /* 0x002e660000000800 */
[----:B------:R-:W-:Y:S04]  /*49290*/  LDGSTS.E [R245+0x7800c], desc[UR60][R38.64], !P5 ;  /* 0x7800c00026f57fae */ /* 0x000fe8000e92187c */
[----:B------:R3:W-:Y:S01]  /*492a0*/  LDGSTS.E [R245+0x7c00c], desc[UR60][R36.64], !P5 ;  /* 0x7c00c00024f57fae */ /* 0x0007e2000e92187c */
[----:B------:R-:W-:Y:S01]  /*492b0*/  ISETP.GE.U32.AND P5, PT, R238, 0x7ffffee1, PT ;  /* 0x7ffffee1ee00780c */ /* 0x000fe20003fa6070 */
[----:B------:R-:W1:Y:S02]  /*492c0*/  LDC R44, c[0x0][0x230] ;  /* 0x00008c00ff2c7b82 */ /* 0x000e640000000800 */
[----:B------:R-:W2:Y:S01]  /*492d0*/  LDL.LU.64 R72, [R1+0xf98] ;  /* 0x000f980001487983 */ /* 0x000ea20000300a00 */
[----:B----4-:R-:W-:-:S03]  /*492e0*/  IMAD.WIDE R236, R7, 0x4, R74 ;  /* 0x0000000407ec7825 */ /* 0x010fc600078e024a */
[----:B------:R-:W4:Y:S01]  /*492f0*/  LDL.LU.64 R74, [R1+0xfa0] ;  /* 0x000fa000014a7983 */ /* 0x000f220000300a00 */
[----:B---3--:R-:W-:-:S03]  /*49300*/  IMAD.WIDE R238, R7, 0x4, R80 ;  /* 0x0000000407ee7825 */ /* 0x008fc600078e0250 */
[----:B------:R-:W3:Y:S01]  /*49310*/  LDL.LU.64 R80, [R1+0xfa8] ;  /* 0x000fa80001507983 */ /* 0x000ee20000300a00 */
[----:B------:R-:W-:-:S03]  /*49320*/  IMAD.WIDE R242, R7, 0x4, R82 ;  /* 0x0000000407f27825 */ /* 0x000fc600078e0252 */
[----:B------:R-:W-:Y:S04]  /*49330*/  LDGSTS.E [R244+0x40000], desc[UR60][R236.64], !P2 ;  /* 0x40000000ecf47fae */ /* 0x000fe8000d12187c */
[----:B------:R-:W3:Y:S01]  /*49340*/  LDL.LU.64 R82, [R1+0xfb0] ;  /* 0x000fb00001527983 */ /* 0x000ee20000300a00 */
[----:B------:R-:W-:-:S03]  /*49350*/  IMAD.WIDE R240, R7, 0x4, R66 ;  /* 0x0000000407f07825 */ /* 0x000fc600078e0242 */
[----:B------:R-:W3:Y:S01]  /*49360*/  LDL.LU.64 R64, [R1+0xfb8] ;  /* 0x000fb80001407983 */ /* 0x000ee20000300a00 */
[----:B------:R-:W-:Y:S02]  /*49370*/  VIADD R245, R246, 0xffffff41 ;  /* 0xffffff41f6f57836 */ /* 0x000fe40000000000 */
[C---:B------:R-:W-:Y:S01]  /*49380*/  IMAD.WIDE R246, R7.reuse, 0x4, R68 ;  /* 0x0000000407f67825 */ /* 0x040fe200078e0244 */
[----:B------:R-:W-:Y:S03]  /*49390*/  LDGSTS.E [R244+0x44000], desc[UR60][R238.64], !P2 ;  /* 0x44000000eef47fae */ /* 0x000fe6000d12187c */
[C---:B------:R-:W-:Y:S01]  /*493a0*/  IMAD.WIDE R248, R7.reuse, 0x4, R70 ;  /* 0x0000000407f87825 */ /* 0x040fe200078e0246 */
[----:B------:R-:W-:Y:S04]  /*493b0*/  LDGSTS.E [R244+0x48000], desc[UR60][R240.64], !P2 ;  /* 0x48000000f0f47fae */ /* 0x000fe8000d12187c */
[----:B------:R-:W-:Y:S01]  /*493c0*/  LDGSTS.E [R244+0x4c000], desc[UR60][R242.64], !P2 ;  /* 0x4c000000f2f47fae */ /* 0x000fe2000d12187c */
[----:B------:R-:W-:-:S03]  /*493d0*/  IMAD.WIDE R250, R7, 0x4, R76 ;  /* 0x0000000407fa7825 */ /* 0x000fc600078e024c */
[----:B------:R-:W3:Y:S04]  /*493e0*/  LDL.LU.64 R76, [R1+0xfc0] ;  /* 0x000fc000014c7983 */ /* 0x000ee80000300a00 */
[----:B------:R-:W3:Y:S01]  /*493f0*/  LDL.LU.64 R66, [R1+0xfc8] ;  /* 0x000fc80001427983 */ /* 0x000ee20000300a00 */
[----:B------:R-:W-:-:S03]  /*49400*/  IMAD.WIDE R36, R7, 0x4, R78 ;  /* 0x0000000407247825 */ /* 0x000fc600078e024e */
[----:B------:R-:W-:Y:S04]  /*49410*/  LDGSTS.E [R244+0x40004], desc[UR60][R246.64], !P3 ;  /* 0x40004000f6f47fae */ /* 0x000fe8000d92187c */
[----:B------:R3:W-:Y:S04]  /*49420*/  STL.64 [R1+0x1e00], R36 ;  /* 0x001e002401007387 */ /* 0x0007e80000100a00 */
[----:B------:R-:W3:Y:S04]  /*49430*/  LDL.LU.64 R68, [R1+0xfd0] ;  /* 0x000fd00001447983 */ /* 0x000ee80000300a00 */
[----:B------:R-:W3:Y:S04]  /*49440*/  LDL.LU.64 R78, [R1+0xfd8] ;  /* 0x000fd800014e7983 */ /* 0x000ee80000300a00 */
[----:B------:R-:W3:Y:S04]  /*49450*/  LDL.LU.64 R70, [R1+0xfe0] ;  /* 0x000fe00001467983 */ /* 0x000ee80000300a00 */
[----:B------:R-:W-:Y:S04]  /*49460*/  LDGSTS.E [R244+0x44004], desc[UR60][R248.64], !P3 ;  /* 0x44004000f8f47fae */ /* 0x000fe8000d92187c */
[----:B------:R-:W-:Y:S04]  /*49470*/  LDGSTS.E [R244+0x48004], desc[UR60][R250.64], !P3 ;  /* 0x48004000faf47fae */ /* 0x000fe8000d92187c */
[----:B------:R3:W-:Y:S01]  /*49480*/  LDGSTS.E [R244+0x4c004], desc[UR60][R36.64], !P3 ;  /* 0x4c00400024f47fae */ /* 0x0007e2000d92187c */
[----:B--2---:R-:W-:-:S05]  /*49490*/  IMAD.WIDE R42, R7, 0x4, R62 ;  /* 0x00000004072a7825 */ /* 0x004fca00078e023e */
[----:B------:R2:W-:Y:S04]  /*494a0*/  STL.64 [R1+0x1e08], R42 ;  /* 0x001e082a01007387 */ /* 0x0005e80000100a00 */
[----:B------:R2:W-:Y:S01]  /*494b0*/  LDGSTS.E [R244+0x40008], desc[UR60][R42.64], !P4 ;  /* 0x400080002af47fae */ /* 0x0005e2000e12187c */
[----:B------:R-:W-:-:S05]  /*494c0*/  IMAD.WIDE R40, R7, 0x4, R72 ;  /* 0x0000000407287825 */ /* 0x000fca00078e0248 */
[----:B------:R1:W-:Y:S01]  /*494d0*/  LDGSTS.E [R244+0x44008], desc[UR60][R40.64], !P4 ;  /* 0x4400800028f47fae */ /* 0x0003e2000e12187c */
[----:B----4-:R-:W-:-:S04]  /*494e0*/  IMAD.WIDE R38, R7, 0x4, R74 ;  /* 0x0000000407267825 */ /* 0x010fc800078e024a */
[C---:B---3--:R-:W-:Y:S01]  /*494f0*/  IMAD.WIDE R36, R7.reuse, 0x4, R80 ;  /* 0x0000000407247825 */ /* 0x048fe200078e0250 */
[----:B------:R3:W-:Y:S04]  /*49500*/  LDGSTS.E [R244+0x48008], desc[UR60][R38.64], !P4 ;  /* 0x4800800026f47fae */ /* 0x0007e8000e12187c */
[----:B------:R-:W4:Y:S04]  /*49510*/  LDL.LU.64 R80, [R1+0xfe8] ;  /* 0x000fe80001507983 */ /* 0x000f280000300a00 */
[----:B------:R1:W-:Y:S04]  /*49520*/  STL.64 [R1+0x1e10], R40 ;  /* 0x001e102801007387 */ /* 0x0003e80000100a00 */
[----:B------:R3:W-:Y:S04]  /*49530*/  STL.64 [R1+0x1e18], R38 ;  /* 0x001e182601007387 */ /* 0x0007e80000100a00 */
[----:B------:R3:W-:Y:S04]  /*49540*/  STL.64 [R1+0x1e20], R36 ;  /* 0x001e202401007387 */ /* 0x0007e80000100a00 */
[----:B------:R-:W4:Y:S01]  /*49550*/  LDL.LU.64 R72, [R1+0xff0] ;  /* 0x000ff00001487983 */ /* 0x000f220000300a00 */
[----:B--2---:R-:W-:-:S03]  /*49560*/  IMAD.WIDE R42, R7, 0x4, R82 ;  /* 0x00000004072a7825 */ /* 0x004fc600078e0252 */
[----:B------:R-:W2:Y:S04]  /*49570*/  LDL.LU.64 R74, [R1+0xff8] ;  /* 0x000ff800014a7983 */ /* 0x000ea80000300a00 */
[----:B------:R-:W2:Y:S01]  /*49580*/  LDL.LU.64 R82, [R1+0x1000] ;  /* 0x0010000001527983 */ /* 0x000ea20000300a00 */
[----:B-1----:R-:W-:-:S03]  /*49590*/  IMAD.WIDE R40, R7, 0x4, R64 ;  /* 0x0000000407287825 */ /* 0x002fc600078e0240 */
[----:B------:R1:W-:Y:S01]  /*495a0*/  LDGSTS.E [R244+0x4c008], desc[UR60][R36.64], !P4 ;  /* 0x4c00800024f47fae */ /* 0x0003e2000e12187c */
[----:B---3--:R-:W-:-:S03]  /*495b0*/  IMAD.WIDE R38, R7, 0x4, R76 ;  /* 0x0000000407267825 */ /* 0x008fc600078e024c */
[----:B------:R3:W-:Y:S04]  /*495c0*/  STL.64 [R1+0x1e28], R42 ;  /* 0x001e282a01007387 */ /* 0x0007e80000100a00 */
[----:B------:R3:W-:Y:S01]  /*495d0*/  LDGSTS.E [R244+0x4000c], desc[UR60][R42.64], !P5 ;  /* 0x4000c0002af47fae */ /* 0x0007e2000e92187c */
[----:B-1----:R-:W-:-:S03]  /*495e0*/  IMAD.WIDE R36, R7, 0x4, R66 ;  /* 0x0000000407247825 */ /* 0x002fc600078e0242 */
[----:B------:R-:W2:Y:S04]  /*495f0*/  LDL.LU.64 R76, [R1+0x1008] ;  /* 0x00100800014c7983 */ /* 0x000ea80000300a00 */
[----:B------:R1:W-:Y:S01]  /*49600*/  STL.64 [R1+0x1e30], R40 ;  /* 0x001e302801007387 */ /* 0x0003e20000100a00 */
[----:B---3--:R-:W-:-:S03]  /*49610*/  IMAD.WIDE R42, R7, 0x4, R68 ;  /* 0x00000004072a7825 */ /* 0x008fc600078e0244 */
[----:B------:R1:W-:Y:S04]  /*49620*/  LDGSTS.E [R244+0x4400c], desc[UR60][R40.64], !P5 ;  /* 0x4400c00028f47fae */ /* 0x0003e8000e92187c */
[----:B------:R3:W-:Y:S04]  /*49630*/  STL.64 [R1+0x1e38], R38 ;  /* 0x001e382601007387 */ /* 0x0007e80000100a00 */
[----:B------:R4:W-:Y:S01]  /*49640*/  STL.64 [R1+0x1e40], R36 ;  /* 0x001e402401007387 */ /* 0x0009e20000100a00 */
[----:B-1----:R-:W-:-:S03]  /*49650*/  IMAD.WIDE R40, R7, 0x4, R78 ;  /* 0x0000000407287825 */ /* 0x002fc600078e024e */
[----:B------:R3:W-:Y:S04]  /*49660*/  LDGSTS.E [R244+0x4800c], desc[UR60][R38.64], !P5 ;  /* 0x4800c00026f47fae */ /* 0x0007e8000e92187c */
[----:B------:R-:W2:Y:S04]  /*49670*/  LDL.LU.64 R78, [R1+0x1010] ;  /* 0x00101000014e7983 */ /* 0x000ea80000300a00 */
[----:B------:R1:W-:Y:S01]  /*49680*/  STL.64 [R1+0x2170], R42 ;  /* 0x0021702a01007387 */ /* 0x0003e20000100a00 */
[----:B---3--:R-:W-:-:S03]  /*49690*/  IMAD.WIDE R38, R7, 0x4, R70 ;  /* 0x0000000407267825 */ /* 0x008fc600078e0246 */
[----:B------:R-:W3:Y:S04]  /*496a0*/  LDL.LU.64 R62, [R1+0x1018] ;  /* 0x00101800013e7983 */ /* 0x000ee80000300a00 */
[----:B------:R-:W-:Y:S04]  /*496b0*/  STL.64 [R1+0x2180], R40 ;  /* 0x0021802801007387 */ /* 0x000fe80000100a00 */
[----:B------:R4:W-:Y:S04]  /*496c0*/  LDGSTS.E [R244+0x4c00c], desc[UR60][R36.64], !P5 ;  /* 0x4c00c00024f47fae */ /* 0x0009e8000e92187c */
[----:B------:R-:W3:Y:S04]  /*496d0*/  LDL.LU.64 R64, [R1+0x1020] ;  /* 0x0010200001407983 */ /* 0x000ee80000300a00 */
[----:B------:R2:W-:Y:S04]  /*496e0*/  STL.64 [R1+0x2190], R38 ;  /* 0x0021902601007387 */ /* 0x0005e80000100a00 */
[----:B------:R-:W3:Y:S04]  /*496f0*/  LDL.LU.64 R66, [R1+0x1028] ;  /* 0x0010280001427983 */ /* 0x000ee80000300a00 */
[----:B------:R1:W-:Y:S04]  /*49700*/  LDGSTS.E [R244+0x50000], desc[UR60][R42.64], !P6 ;  /* 0x500000002af47fae */ /* 0x0003e8000f12187c */
[----:B------:R-:W-:Y:S04]  /*49710*/  LDGSTS.E [R244+0x54000], desc[UR60][R40.64], !P6 ;  /* 0x5400000028f47fae */ /* 0x000fe8000f12187c */
[----:B------:R2:W-:Y:S01]  /*49720*/  LDGSTS.E [R244+0x58000], desc[UR60][R38.64], !P6 ;  /* 0x5800000026f47fae */ /* 0x0005e2000f12187c */
[----:B----4-:R-:W-:-:S05]  /*49730*/  IMAD.WIDE R36, R7, 0x4, R80 ;  /* 0x0000000407247825 */ /* 0x010fca00078e0250 */
[----:B------:R4:W-:Y:S04]  /*49740*/  STL.64 [R1+0x21a0], R36 ;  /* 0x0021a02401007387 */ /* 0x0009e80000100a00 */
[----:B------:R-:W3:Y:S04]  /*49750*/  LDL.LU.64 R80, [R1+0x1030] ;  /* 0x0010300001507983 */ /* 0x000ee80000300a00 */
[----:B------:R-:W3:Y:S01]  /*49760*/  LDL.LU.64 R68, [R1+0x1038] ;  /* 0x0010380001447983 */ /* 0x000ee20000300a00 */
[----:B-1----:R-:W-:-:S03]  /*49770*/  IMAD.WIDE R42, R7, 0x4, R72 ;  /* 0x00000004072a7825 */ /* 0x002fc600078e0248 */
[----:B------:R4:W-:Y:S04]  /*49780*/  LDGSTS.E [R244+0x5c000], desc[UR60][R36.64], !P6 ;  /* 0x5c00000024f47fae */ /* 0x0009e8000f12187c */
[----:B------:R1:W-:Y:S01]  /*49790*/  STL.64 [R1+0x21b0], R42 ;  /* 0x0021b02a01007387 */ /* 0x0003e20000100a00 */
[----:B--2---:R-:W-:Y:S01]  /*497a0*/  IMAD.WIDE R38, R7, 0x4, R82 ;  /* 0x0000000407267825 */ /* 0x004fe200078e0252 */
[----:B------:R-:W-:Y:S02]  /*497b0*/  ISETP.GE.U32.AND P2, PT, R245, 0x7ffffec2, PT ;  /* 0x7ffffec2f500780c */ /* 0x000fe40003f46070 */
[----:B------:R-:W2:Y:S01]  /*497c0*/  LDL.LU.64 R82, [R1+0x1040] ;  /* 0x0010400001527983 */ /* 0x000ea20000300a00 */
[----:B------:R-:W-:-:S03]  /*497d0*/  IMAD.WIDE R40, R7, 0x4, R74 ;  /* 0x0000000407287825 */ /* 0x000fc600078e024a */
[----:B------:R1:W-:Y:S04]  /*497e0*/  LDGSTS.E [R244+0x50004], desc[UR60][R42.64], !P0 ;  /* 0x500040002af47fae */ /* 0x0003e8000c12187c */
[----:B------:R3:W-:Y:S04]  /*497f0*/  STL.64 [R1+0x21c0], R40 ;  /* 0x0021c02801007387 */ /* 0x0007e80000100a00 */
[----:B------:R-:W2:Y:S01]  /*49800*/  LDL.LU.64 R70, [R1+0x1048] ;  /* 0x0010480001467983 */ /* 0x000ea20000300a00 */
[----:B----4-:R-:W-:-:S03]  /*49810*/  IMAD.WIDE R36, R7, 0x4, R76 ;  /* 0x0000000407247825 */ /* 0x010fc600078e024c */
[----:B------:R4:W-:Y:S04]  /*49820*/  STL.64 [R1+0x21d0], R38 ;  /* 0x0021d02601007387 */ /* 0x0009e80000100a00 */
[----:B------:R4:W-:Y:S04]  /*49830*/  STL.64 [R1+0x21e0], R36 ;  /* 0x0021e02401007387 */ /* 0x0009e80000100a00 */
[----:B------:R3:W-:Y:S04]  /*49840*/  LDGSTS.E [R244+0x54004], desc[UR60][R40.64], !P0 ;  /* 0x5400400028f47fae */ /* 0x0007e8000c12187c */
[----:B------:R-:W2:Y:S04]  /*49850*/  LDL.LU.64 R72, [R1+0x1050] ;  /* 0x0010500001487983 */ /* 0x000ea80000300a00 */
[----:B------:R4:W-:Y:S04]  /*49860*/  LDGSTS.E [R244+0x58004], desc[UR60][R38.64], !P0 ;  /* 0x5800400026f47fae */ /* 0x0009e8000c12187c */
[----:B------:R-:W2:Y:S01]  /*49870*/  LDL.LU.64 R74, [R1+0x1058] ;  /* 0x00105800014a7983 */ /* 0x000ea20000300a00 */
[----:B-1----:R-:W-:-:S03]  /*49880*/  IMAD.WIDE R42, R7, 0x4, R78 ;  /* 0x00000004072a7825 */ /* 0x002fc600078e024e */
[----:B------:R1:W-:Y:S04]  /*49890*/  LDGSTS.E [R244+0x5c004], desc[UR60][R36.64], !P0 ;  /* 0x5c00400024f47fae */ /* 0x0003e8000c12187c */
[----:B------:R-:W2:Y:S01]  /*498a0*/  LDL.LU.64 R76, [R1+0x1060] ;  /* 0x00106000014c7983 */ /* 0x000ea20000300a00 */
[----:B---3--:R-:W-:-:S03]  /*498b0*/  IMAD.WIDE R40, R7, 0x4, R62 ;  /* 0x0000000407287825 */ /* 0x008fc600078e023e */
[----:B------:R-:W3:Y:S04]  /*498c0*/  LDL.LU.64 R78, [R1+0x1068] ;  /* 0x00106800014e7983 */ /* 0x000ee80000300a00 */
[----:B------:R1:W-:Y:S01]  /*498d0*/  STL.64 [R1+0x21e8], R42 ;  /* 0x0021e82a01007387 */ /* 0x0003e20000100a00 */
[----:B----4-:R-:W-:-:S03]  /*498e0*/  IMAD.WIDE R38, R7, 0x4, R64 ;  /* 0x0000000407267825 */ /* 0x010fc600078e0240 */
[----:B------:R-:W-:Y:S04]  /*498f0*/  STL.64 [R1+0x21f0], R40 ;  /* 0x0021f02801007387 */ /* 0x000fe80000100a00 */
[----:B------:R4:W-:Y:S01]  /*49900*/  LDGSTS.E [R244+0x50008], desc[UR60][R42.64], !P2 ;  /* 0x500080002af47fae */ /* 0x0009e2000d12187c */
[----:B-1----:R-:W-:-:S03]  /*49910*/  IMAD.WIDE R36, R7, 0x4, R66 ;  /* 0x0000000407247825 */ /* 0x002fc600078e0242 */
[----:B------:R2:W-:Y:S04]  /*49920*/  STL.64 [R1+0x21f8], R38 ;  /* 0x0021f82601007387 */ /* 0x0005e80000100a00 */
[----:B------:R1:W-:Y:S04]  /*49930*/  STL.64 [R1+0x2200], R36 ;  /* 0x0022002401007387 */ /* 0x0003e80000100a00 */
[----:B------:R-:W3:Y:S04]  /*49940*/  LDL.LU.64 R64, [R1+0x1a80] ;  /* 0x001a800001407983 */ /* 0x000ee80000300a00 */
[----:B------:R-:W-:Y:S04]  /*49950*/  LDGSTS.E [R244+0x54008], desc[UR60][R40.64], !P2 ;  /* 0x5400800028f47fae */ /* 0x000fe8000d12187c */
[----:B------:R2:W-:Y:S01]  /*49960*/  LDGSTS.E [R244+0x58008], desc[UR60][R38.64], !P2 ;  /* 0x5800800026f47fae */ /* 0x0005e2000d12187c */
[----:B------:R-:W-:-:S02]  /*49970*/  IADD3 R245, R252, -0xc0, RZ ;  /* 0xffffff40fcf57810 */ /* 0x000fc40007ffe0ff */
[----:B------:R-:W3:Y:S01]  /*49980*/  LDC R252, c[0x0][0x230] ;  /* 0x00008c00fffc7b82 */ /* 0x000ee20000000800 */
[----:B------:R1:W-:Y:S01]  /*49990*/  LDGSTS.E [R244+0x5c008], desc[UR60][R36.64], !P2 ;  /* 0x5c00800024f47fae */ /* 0x0003e2000d12187c */
[----:B----4-:R-:W-:-:S03]  /*499a0*/  IMAD.WIDE R42, R7, 0x4, R80 ;  /* 0x00000004072a7825 */ /* 0x010fc600078e0250 */
[----:B------:R-:W4:Y:S04]  /*499b0*/  LDL.LU.64 R80, [R1+0x1a88] ;  /* 0x001a880001507983 */ /* 0x000f280000300a00 */
[----:B------:R1:W-:Y:S04]  /*499c0*/  STL.64 [R1+0x2208], R42 ;  /* 0x0022082a01007387 */ /* 0x0003e80000100a00 */
[----:B------:R-:W4:Y:S01]  /*499d0*/  LDL.LU.64 R66, [R1+0x1a90] ;  /* 0x001a900001427983 */ /* 0x000f220000300a00 */
[----:B--2---:R-:W-:-:S03]  /*499e0*/  IMAD.WIDE R38, R7, 0x4, R82 ;  /* 0x0000000407267825 */ /* 0x004fc600078e0252 */
[----:B------:R-:W2:Y:S01]  /*499f0*/  LDL.LU.64 R82, [R1+0x1a98] ;  /* 0x001a980001527983 */ /* 0x000ea20000300a00 */
[----:B------:R-:W-:Y:S01]  /*49a00*/  ISETP.GE.U32.AND P3, PT, R245, 0x7ffffec1, PT ;  /* 0x7ffffec1f500780c */ /* 0x000fe20003f66070 */
[----:B------:R-:W-:Y:S02]  /*49a10*/  VIADD R245, R45, 0xffffff23 ;  /* 0xffffff232df57836 */ /* 0x000fe40000000000 */
[----:B------:R-:W-:-:S03]  /*49a20*/  IMAD.WIDE R40, R7, 0x4, R68 ;  /* 0x0000000407287825 */ /* 0x000fc600078e0244 */
[----:B------:R-:W-:Y:S01]  /*49a30*/  ISETP.GE.U32.AND P4, PT, R245, 0x7ffffea4, PT ;  /* 0x7ffffea4f500780c */ /* 0x000fe20003f86070 */
[C---:B-1----:R-:W-:Y:S01]  /*49a40*/  IMAD.WIDE R36, R7.reuse, 0x4, R70 ;  /* 0x0000000407247825 */ /* 0x042fe200078e0246 */
[----:B------:R1:W-:Y:S05]  /*49a50*/  STL.64 [R1+0x2210], R40 ;  /* 0x0022102801007387 */ /* 0x0003ea0000100a00 */
[----:B------:R1:W-:Y:S04]  /*49a60*/  LDGSTS.E [R244+0x5000c], desc[UR60][R42.64], !P3 ;  /* 0x5000c0002af47fae */ /* 0x0003e8000d92187c */
[----:B------:R1:W-:Y:S04]  /*49a70*/  STL.64 [R1+0x2218], R38 ;  /* 0x0022182601007387 */ /* 0x0003e80000100a00 */
[----:B------:R1:W-:Y:S02]  /*49a80*/  LDGSTS.E [R244+0x5400c], desc[UR60][R40.64], !P3 ;  /* 0x5400c00028f47fae */ /* 0x0003e4000d92187c */
[----:B-1----:R-:W-:-:S02]  /*49a90*/  IMAD.WIDE R42, R7, 0x4, R72 ;  /* 0x00000004072a7825 */ /* 0x002fc400078e0248 */
[----:B------:R3:W-:Y:S04]  /*49aa0*/  STL.64 [R1+0x2220], R36 ;  /* 0x0022202401007387 */ /* 0x0007e80000100a00 */
[----:B------:R-:W2:Y:S01]  /*49ab0*/  LDL.LU.64 R68, [R1+0x1aa0] ;  /* 0x001aa00001447983 */ /* 0x000ea20000300a00 */
[----:B------:R-:W-:-:S03]  /*49ac0*/  IMAD.WIDE R40, R7, 0x4, R74 ;  /* 0x0000000407287825 */ /* 0x000fc600078e024a */
[----:B------:R1:W-:Y:S04]  /*49ad0*/  LDGSTS.E [R244+0x5800c], desc[UR60][R38.64], !P3 ;  /* 0x5800c00026f47fae */ /* 0x0003e8000d92187c */
[----:B------:R3:W-:Y:S04]  /*49ae0*/  LDGSTS.E [R244+0x5c00c], desc[UR60][R36.64], !P3 ;  /* 0x5c00c00024f47fae */ /* 0x0007e8000d92187c */
[----:B------:R-:W2:Y:S01]  /*49af0*/  LDL.LU.64 R70, [R1+0x1ac0] ;  /* 0x001ac00001467983 */ /* 0x000ea20000300a00 */
[----:B-1----:R-:W-:-:S03]  /*49b00*/  IMAD.WIDE R38, R7, 0x4, R76 ;  /* 0x0000000407267825 */ /* 0x002fc600078e024c */
[----:B------:R1:W-:Y:S01]  /*49b10*/  STL.64 [R1+0x2570], R42 ;  /* 0x0025702a01007387 */ /* 0x0003e20000100a00 */
[----:B---3--:R-:W-:-:S03]  /*49b20*/  IMAD.WIDE R36, R7, 0x4, R78 ;  /* 0x0000000407247825 */ /* 0x008fc600078e024e */
[----:B------:R4:W-:Y:S04]  /*49b30*/  STL.64 [R1+0x2580], R40 ;  /* 0x0025802801007387 */ /* 0x0009e80000100a00 */
[----:B------:R-:W3:Y:S04]  /*49b40*/  LDL.LU.64 R72, [R1+0x1ae0] ;  /* 0x001ae00001487983 */ /* 0x000ee80000300a00 */
[----:B------:R-:W3:Y:S04]  /*49b50*/  LDL.LU.64 R74, [R1+0xc88] ;  /* 0x000c8800014a7983 */ /* 0x000ee80000300a00 */
[----:B------:R1:W-:Y:S04]  /*49b60*/  LDGSTS.E [R244+0x60000], desc[UR60][R42.64], !P4 ;  /* 0x600000002af47fae */ /* 0x0003e8000e12187c */
[----:B------:R-:W-:Y:S04]  /*49b70*/  STL.64 [R1+0x2590], R38 ;  /* 0x0025902601007387 */ /* 0x000fe80000100a00 */
[----:B------:R4:W-:Y:S01]  /*49b80*/  LDGSTS.E [R244+0x64000], desc[UR60][R40.64], !P4 ;  /* 0x6400000028f47fae */ /* 0x0009e2000e12187c */
[----:B-1----:R-:W-:-:S03]  /*49b90*/  IMAD.WIDE R42, R7, 0x4, R64 ;  /* 0x00000004072a7825 */ /* 0x002fc600078e0240 */
[----:B------:R2:W-:Y:S04]  /*49ba0*/  STL.64 [R1+0x25a0], R36 ;  /* 0x0025a02401007387 */ /* 0x0005e80000100a00 */
[----:B------:R-:W3:Y:S04]  /*49bb0*/  LDL.LU.64 R76, [R1+0xca8] ;  /* 0x000ca800014c7983 */ /* 0x000ee80000300a00 */
[----:B------:R-:W3:Y:S04]  /*49bc0*/  LDL.LU.64 R78, [R1+0xcc8] ;  /* 0x000cc800014e7983 */ /* 0x000ee80000300a00 */
[----:B------:R-:W-:Y:S04]  /*49bd0*/  LDGSTS.E [R244+0x68000], desc[UR60][R38.64], !P4 ;  /* 0x6800000026f47fae */ /* 0x000fe8000e12187c */
[----:B------:R2:W-:Y:S01]  /*49be0*/  LDGSTS.E [R244+0x6c000], desc[UR60][R36.64], !P4 ;  /* 0x6c00000024f47fae */ /* 0x0005e2000e12187c */
[----:B----4-:R-:W-:-:S03]  /*49bf0*/  IMAD.WIDE R40, R7, 0x4, R80 ;  /* 0x0000000407287825 */ /* 0x010fc600078e0250 */
[----:B------:R-:W4:Y:S04]  /*49c00*/  LDL.LU.64 R80, [R1+0x1aa8] ;  /* 0x001aa80001507983 */ /* 0x000f280000300a00 */
[----:B------:R-:W-:Y:S04]  /*49c10*/  STL.64 [R1+0x25b8], R42 ;  /* 0x0025b82a01007387 */ /* 0x000fe80000100a00 */
[----:B------:R-:W-:Y:S01]  /*49c20*/  STL.64 [R1+0x25d0], R40 ;  /* 0x0025d02801007387 */ /* 0x000fe20000100a00 */
[----:B--2---:R-:W-:-:S03]  /*49c30*/  IMAD.WIDE R36, R7, 0x4, R82 ;  /* 0x0000000407247825 */ /* 0x004fc600078e0252 */
[----:B------:R-:W2:Y:S01]  /*49c40*/  LDL.LU.64 R82, [R1+0x1ab0] ;  /* 0x001ab00001527983 */ /* 0x000ea20000300a00 */
[----:B------:R-:W-:Y:S02]  /*49c50*/  VIADD R245, R6, 0xffffff22 ;  /* 0xffffff2206f57836 */ /* 0x000fe40000000000 */
[----:B------:R-:W1:Y:S03]  /*49c60*/  LDC R6, c[0x0][0x230] ;  /* 0x00008c00ff067b82 */ /* 0x000e660000000800 */
[----:B------:R-:W-:Y:S02]  /*49c70*/  ISETP.GE.U32.AND P5, PT, R245, 0x7ffffea3, PT ;  /* 0x7ffffea3f500780c */ /* 0x000fe40003fa6070 */
[----:B------:R-:W-:-:S03]  /*49c80*/  IADD3 R245, R44, -0xdf, RZ ;  /* 0xffffff212cf57810 */ /* 0x000fc60007ffe0ff */
[----:B------:R-:W1:Y:S01]  /*49c90*/  LDC R44, c[0x0][0x230] ;  /* 0x00008c00ff2c7b82 */ /* 0x000e620000000800 */
[----:B------:R-:W-:Y:S01]  /*49ca0*/  ISETP.GE.U32.AND P6, PT, R245, 0x7ffffea2, PT ;  /* 0x7ffffea2f500780c */ /* 0x000fe20003fc6070 */
[----:B------:R-:W-:Y:S02]  /*49cb0*/  VIADD R245, R252, 0xffffff20 ;  /* 0xffffff20fcf57836 */ /* 0x000fe40000000000 */
[----:B------:R-:W-:-:S03]  /*49cc0*/  IMAD.WIDE R38, R7, 0x4, R66 ;  /* 0x0000000407267825 */ /* 0x000fc600078e0242 */
[----:B------:R-:W-:Y:S01]  /*49cd0*/  ISETP.GE.U32.AND P0, PT, R245, 0x7ffffea1, PT ;  /* 0x7ffffea1f500780c */ /* 0x000fe20003f06070 */
[----:B------:R-:W-:Y:S01]  /*49ce0*/  LDGSTS.E [R244+0x60004], desc[UR60][R42.64], !P5 ;  /* 0x600040002af47fae */ /* 0x000fe2000e92187c */
[----:B------:R-:W2:Y:S03]  /*49cf0*/  LDC R252, c[0x0][0x230] ;  /* 0x00008c00fffc7b82 */ /* 0x000ea60000000800 */
[----:B------:R1:W-:Y:S02]  /*49d00*/  STL.64 [R1+0x25e8], R38 ;  /* 0x0025e82601007387 */ /* 0x0003e40000100a00 */
[----:B-1----:R-:W-:Y:S02]  /*49d10*/  VIADD R245, R6, 0xffffff03 ;  /* 0xffffff0306f57836 */ /* 0x002fe40000000000 */
[----:B------:R1:W-:Y:S01]  /*49d20*/  STL.64 [R1+0x25f8], R36 ;  /* 0x0025f82401007387 */ /* 0x0003e20000100a00 */
[----:B------:R-:W1:Y:S02]  /*49d30*/  LDC R6, c[0x0][0x230] ;  /* 0x00008c00ff067b82 */ /* 0x000e640000000800 */
[----:B------:R-:W-:Y:S01]  /*49d40*/  ISETP.GE.U32.AND P2, PT, R245, 0x7ffffe84, PT ;  /* 0x7ffffe84f500780c */ /* 0x000fe20003f46070 */
[----:B------:R-:W-:Y:S01]  /*49d50*/  LDGSTS.E [R244+0x64004], desc[UR60][R40.64], !P5 ;  /* 0x6400400028f47fae */ /* 0x000fe2000e92187c */
[----:B------:R-:W-:-:S03]  /*49d60*/  IADD3 R245, R44, -0xfe, RZ ;  /* 0xffffff022cf57810 */ /* 0x000fc60007ffe0ff */
[----:B------:R-:W2:Y:S04]  /*49d70*/  LDL.LU.64 R44, [R1+0x1ab8] ;  /* 0x001ab800012c7983 */ /* 0x000ea80000300a00 */
[----:B------:R-:W2:Y:S04]  /*49d80*/  LDL.LU.64 R48, [R1+0x1ac8] ;  /* 0x001ac80001307983 */ /* 0x000ea80000300a00 */
[----:B------:R3:W-:Y:S04]  /*49d90*/  LDGSTS.E [R244+0x68004], desc[UR60][R38.64], !P5 ;  /* 0x6800400026f47fae */ /* 0x0007e8000e92187c */
[----:B------:R-:W2:Y:S01]  /*49da0*/  LDL.LU.64 R50, [R1+0x1ad0] ;  /* 0x001ad00001327983 */ /* 0x000ea20000300a00 */
[----:B------:R-:W-:-:S03]  /*49db0*/  IMAD.WIDE R46, R7, 0x4, R70 ;  /* 0x00000004072e7825 */ /* 0x000fc600078e0246 */
[----:B------:R-:W2:Y:S01]  /*49dc0*/  LDL.LU.64 R52, [R1+0x1ad8] ;  /* 0x001ad80001347983 */ /* 0x000ea20000300a00 */
[----:B---3--:R-:W-:-:S03]  /*49dd0*/  IMAD.WIDE R38, R7, 0x4, R68 ;  /* 0x0000000407267825 */ /* 0x008fc600078e0244 */
[----:B------:R-:W3:Y:S04]  /*49de0*/  LDL.LU.64 R56, [R1+0x1ae8] ;  /* 0x001ae80001387983 */ /* 0x000ee80000300a00 */
[----:B------:R-:W3:Y:S01]  /*49df0*/  LDL.LU.64 R58, [R1+0x1af0] ;  /* 0x001af000013a7983 */ /* 0x000ee20000300a00 */
[----:B------:R-:W-:-:S03]  /*49e00*/  IMAD.WIDE R54, R7, 0x4, R72 ;  /* 0x0000000407367825 */ /* 0x000fc600078e0248 */
[----:B------:R-:W3:Y:S04]  /*49e10*/  LDL.LU.64 R60, [R1+0x1af8] ;  /* 0x001af800013c7983 */ /* 0x000ee80000300a00 */
[----:B------:R-:W3:Y:S04]  /*49e20*/  LDL.LU.64 R64, [R1+0xc90] ;  /* 0x000c900001407983 */ /* 0x000ee80000300a00 */
[----:B------:R3:W-:Y:S01]  /*49e30*/  STL.64 [R1+0x2600], R38 ;  /* 0x0026002601007387 */ /* 0x0007e20000100a00 */
[----:B------:R-:W-:-:S03]  /*49e40*/  IMAD.WIDE R62, R7, 0x4, R74 ;  /* 0x00000004073e7825 */ /* 0x000fc600078e024a */
[----:B------:R-:W3:Y:S04]  /*49e50*/  LDL.LU.64 R66, [R1+0xc98] ;  /* 0x000c980001427983 */ /* 0x000ee80000300a00 */
[----:B------:R-:W3:Y:S01]  /*49e60*/  LDL.LU.64 R68, [R1+0xca0] ;  /* 0x000ca00001447983 */ /* 0x000ee20000300a00 */
[----:B------:R-:W-:-:S03]  /*49e70*/  IMAD.WIDE R70, R7, 0x4, R76 ;  /* 0x0000000407467825 */ /* 0x000fc600078e024c */
[----:B------:R-:W-:Y:S04]  /*49e80*/  STL.64 [R1+0x2620], R46 ;  /* 0x0026202e01007387 */ /* 0x000fe80000100a00 */
[----:B------:R-:W3:Y:S04]  /*49e90*/  LDL.LU.64 R72, [R1+0xcb0] ;  /* 0x000cb00001487983 */ /* 0x000ee80000300a00 */
[----:B------:R-:W3:Y:S04]  /*49ea0*/  LDL.LU.64 R74, [R1+0xcb8] ;  /* 0x000cb800014a7983 */ /* 0x000ee80000300a00 */
[----:B------:R-:W-:Y:S04]  /*49eb0*/  STL.64 [R1+0x38b0], R54 ;  /* 0x0038b03601007387 */ /* 0x000fe80000100a00 */
[----:B------:R-:W3:Y:S04]  /*49ec0*/  LDL.LU.64 R76, [R1+0xcc0] ;  /* 0x000cc000014c7983 */ /* 0x000ee80000300a00 */
[----:B------:R-:W-:Y:S01]  /*49ed0*/  LDGSTS.E [R244+0x6c004], desc[UR60][R36.64], !P5 ;  /* 0x6c00400024f47fae */ /* 0x000fe2000e92187c */
[----:B----4-:R-:W-:-:S04]  /*49ee0*/  IMAD.WIDE R40, R7, 0x4, R80 ;  /* 0x0000000407287825 */ /* 0x010fc800078e0250 */
[C---:B--2---:R-:W-:Y:S01]  /*49ef0*/  IMAD.WIDE R42, R7.reuse, 0x4, R82 ;  /* 0x00000004072a7825 */ /* 0x044fe200078e0252 */
[----:B------:R-:W2:Y:S04]  /*49f00*/  LDL.LU.64 R80, [R1+0xcd0] ;  /* 0x000cd00001507983 */ /* 0x000ea80000300a00 */
[----:B------:R-:W-:Y:S04]  /*49f10*/  STL.64 [R1+0x38d0], R62 ;  /* 0x0038d03e01007387 */ /* 0x000fe80000100a00 */
[----:B------:R-:W4:Y:S04]  /*49f20*/  LDL.LU.64 R82, [R1+0xcd8] ;  /* 0x000cd80001527983 */ /* 0x000f280000300a00 */
[----:B-1----:R-:W4:Y:S01]  /*49f30*/  LDL.LU.64 R36, [R1+0xce0] ;  /* 0x000ce00001247983 */ /* 0x002f220000300a00 */
[----:B------:R-:W-:-:S03]  /*49f40*/  IMAD.WIDE R78, R7, 0x4, R78 ;  /* 0x00000004074e7825 */ /* 0x000fc600078e024e */
[----:B------:R-:W-:Y:S04]  /*49f50*/  STL.64 [R1+0x38f0], R70 ;  /* 0x0038f04601007387 */ /* 0x000fe80000100a00 */
[----:B------:R1:W-:Y:S04]  /*49f60*/  STL.64 [R1+0x25b0], R40 ;  /* 0x0025b02801007387 */ /* 0x0003e80000100a00 */
[----:B------:R-:W-:Y:S04]  /*49f70*/  STL.64 [R1+0x3910], R78 ;  /* 0x0039104e01007387 */ /* 0x000fe80000100a00 */
[----:B------:R1:W-:Y:S01]  /*49f80*/  STL.64 [R1+0x25c8], R42 ;  /* 0x0025c82a01007387 */ /* 0x0003e20000100a00 */
[----:B------:R-:W-:-:S02]  /*49f90*/  IADD3 R6, R6, -0x100, RZ ;  /* 0xffffff0006067810 */ /* 0x000fc40007ffe0ff */
[----:B------:R-:W-:Y:S01]  /*49fa0*/  ISETP.GE.U32.AND P3, PT, R245, 0x7ffffe83, PT ;  /* 0x7ffffe83f500780c */ /* 0x000fe20003f66070 */
[----:B------:R-:W-:Y:S01]  /*49fb0*/  LDGSTS.E [R244+0x60008], desc[UR60][R38.64], !P6 ;  /* 0x6000800026f47fae */ /* 0x000fe2000f12187c */
[----:B------:R-:W-:-:S04]  /*49fc0*/  IMAD.WIDE R44, R7, 0x4, R44 ;  /* 0x00000004072c7825 */ /* 0x000fc800078e022c */
[C---:B------:R-:W-:Y:S01]  /*49fd0*/  IMAD.WIDE R48, R7.reuse, 0x4, R48 ;  /* 0x0000000407307825 */ /* 0x040fe200078e0230 */
[----:B------:R1:W-:Y:S03]  /*49fe0*/  STL.64 [R1+0x25e0], R44 ;  /* 0x0025e02c01007387 */ /* 0x0003e60000100a00 */
[C---:B------:R-:W-:Y:S01]  /*49ff0*/  IMAD.WIDE R50, R7.reuse, 0x4, R50 ;  /* 0x0000000407327825 */ /* 0x040fe200078e0232 */
[----:B------:R1:W-:Y:S03]  /*4a000*/  STL.64 [R1+0x2608], R48 ;  /* 0x0026083001007387 */ /* 0x0003e60000100a00 */
[C---:B------:R-:W-:Y:S01]  /*4a010*/  IMAD.WIDE R52, R7.reuse, 0x4, R52 ;  /* 0x0000000407347825 */ /* 0x040fe200078e0234 */
[----:B------:R1:W-:Y:S03]  /*4a020*/  STL.64 [R1+0x2610], R50 ;  /* 0x0026103201007387 */ /* 0x0003e60000100a00 */
[C---:B---3--:R-:W-:Y:S01]  /*4a030*/  IMAD.WIDE R56, R7.reuse, 0x4, R56 ;  /* 0x0000000407387825 */ /* 0x048fe200078e0238 */
[----:B------:R3:W-:Y:S03]  /*4a040*/  STL.64 [R1+0x2618], R52 ;  /* 0x0026183401007387 */ /* 0x0007e60000100a00 */
[C---:B------:R-:W-:Y:S01]  /*4a050*/  IMAD.WIDE R58, R7.reuse, 0x4, R58 ;  /* 0x00000004073a7825 */ /* 0x040fe200078e023a */
[----:B------:R3:W-:Y:S03]  /*4a060*/  STL.64 [R1+0x2938], R56 ;  /* 0x0029383801007387 */ /* 0x0007e60000100a00 */
[C---:B------:R-:W-:Y:S01]  /*4a070*/  IMAD.WIDE R60, R7.reuse, 0x4, R60 ;  /* 0x00000004073c7825 */ /* 0x040fe200078e023c */
[----:B------:R3:W-:Y:S03]  /*4a080*/  STL.64 [R1+0x38c0], R58 ;  /* 0x0038c03a01007387 */ /* 0x0007e60000100a00 */
[C---:B------:R-:W-:Y:S01]  /*4a090*/  IMAD.WIDE R64, R7.reuse, 0x4, R64 ;  /* 0x0000000407407825 */ /* 0x040fe200078e0240 */
[----:B------:R3:W-:Y:S03]  /*4a0a0*/  STL.64 [R1+0x38c8], R60 ;  /* 0x0038c83c01007387 */ /* 0x0007e60000100a00 */
[C---:B------:R-:W-:Y:S01]  /*4a0b0*/  IMAD.WIDE R66, R7.reuse, 0x4, R66 ;  /* 0x0000000407427825 */ /* 0x040fe200078e0242 */
[----:B------:R3:W-:Y:S03]  /*4a0c0*/  STL.64 [R1+0x38d8], R64 ;  /* 0x0038d84001007387 */ /* 0x0007e60000100a00 */
[----:B------:R-:W-:Y:S01]  /*4a0d0*/  IMAD.WIDE R68, R7, 0x4, R68 ;  /* 0x0000000407447825 */ /* 0x000fe200078e0244 */
[----:B------:R3:W-:Y:S01]  /*4a0e0*/  STL.64 [R1+0x38e0], R66 ;  /* 0x0038e04201007387 */ /* 0x0007e20000100a00 */
[----:B------:R-:W-:-:S02]  /*4a0f0*/  ISETP.GE.U32.AND P5, PT, R6, 0x7ffffe81, PT ;  /* 0x7ffffe810600780c */ /* 0x000fc40003fa6070 */
[C---:B------:R-:W-:Y:S01]  /*4a100*/  IMAD.WIDE R72, R7.reuse, 0x4, R72 ;  /* 0x0000000407487825 */ /* 0x040fe200078e0248 */
[----:B------:R3:W-:Y:S03]  /*4a110*/  STL.64 [R1+0x38e8], R68 ;  /* 0x0038e84401007387 */ /* 0x0007e60000100a00 */
[C---:B------:R-:W-:Y:S01]  /*4a120*/  IMAD.WIDE R74, R7.reuse, 0x4, R74 ;  /* 0x00000004074a7825 */ /* 0x040fe200078e024a */
[----:B------:R3:W-:Y:S04]  /*4a130*/  STL.64 [R1+0x38f8], R72 ;  /* 0x0038f84801007387 */ /* 0x0007e80000100a00 */
[----:B------:R3:W-:Y:S01]  /*4a140*/  STL.64 [R1+0x3900], R74 ;  /* 0x0039004a01007387 */ /* 0x0007e20000100a00 */
[----:B------:R-:W-:-:S03]  /*4a150*/  IMAD.WIDE R76, R7, 0x4, R76 ;  /* 0x00000004074c7825 */ /* 0x000fc600078e024c */
[----:B------:R-:W-:Y:S01]  /*4a160*/  LDGSTS.E [R244+0x64008], desc[UR60][R40.64], !P6 ;  /* 0x6400800028f47fae */ /* 0x000fe2000f12187c */
[----:B------:R-:W-:-:S03]  /*4a170*/  VIADD R245, R252, 0xffffff01 ;  /* 0xffffff01fcf57836 */ /* 0x000fc60000000000 */
[----:B------:R-:W-:Y:S01]  /*4a180*/  LDGSTS.E [R244+0x68008], desc[UR60][R42.64], !P6 ;  /* 0x680080002af47fae */ /* 0x000fe2000f12187c */
[----:B------:R-:W3:Y:S01]  /*4a190*/  LDC R252, c[0x0][0x23c] ;  /* 0x00008f00fffc7b82 */ /* 0x000ee20000000800 */
[----:B------:R-:W-:Y:S02]  /*4a1a0*/  ISETP.GE.U32.AND P4, PT, R245, 0x7ffffe82, PT ;  /* 0x7ffffe82f500780c */ /* 0x000fe40003f86070 */
        /* <DEDUP_REMOVED lines=18> */
[----:B--2---:R-:W-:-:S05]  /*4a2d0*/  IMAD.WIDE R80, R7, 0x4, R80 ;  /* 0x0000000407507825 */ /* 0x004fca00078e0250 */
[----:B------:R-:W-:Y:S01]  /*4a2e0*/  LDGSTS.E [R244+0x7400c], desc[UR60][R80.64], !P5 ;  /* 0x7400c00050f47fae */ /* 0x000fe2000e92187c */
[----:B----4-:R-:W-:-:S04]  /*4a2f0*/  IMAD.WIDE R82, R7, 0x4, R82 ;  /* 0x0000000407527825 */ /* 0x010fc800078e0252 */
[----:B------:R-:W-:Y:S01]  /*4a300*/  IMAD.WIDE R6, R7, 0x4, R36 ;  /* 0x0000000407067825 */ /* 0x000fe200078e0224 */
[----:B------:R-:W-:Y:S04]  /*4a310*/  LDGSTS.E [R244+0x7800c], desc[UR60][R82.64], !P5 ;  /* 0x7800c00052f47fae */ /* 0x000fe8000e92187c */
[----:B------:R-:W2:Y:S04]  /*4a320*/  LDL.LU.64 R36, [R1+0x4be0] ;  /* 0x004be00001247983 */ /* 0x000ea80000300a00 */
[----:B------:R4:W-:Y:S04]  /*4a330*/  STL.64 [R1+0x3908], R76 ;  /* 0x0039084c01007387 */ /* 0x0009e80000100a00 */
[----:B------:R-:W2:Y:S04]  /*4a340*/  LDL.LU.64 R38, [R1+0x4bd8] ;  /* 0x004bd80001267983 */ /* 0x000ea80000300a00 */
[----:B------:R4:W-:Y:S04]  /*4a350*/  STL.64 [R1+0x3918], R80 ;  /* 0x0039185001007387 */ /* 0x0009e80000100a00 */
[----:B-1----:R-:W2:Y:S04]  /*4a360*/  LDL.LU.64 R40, [R1+0x4bd0] ;  /* 0x004bd00001287983 */ /* 0x002ea80000300a00 */
[----:B------:R1:W-:Y:S04]  /*4a370*/  STL.64 [R1+0x3920], R82 ;  /* 0x0039205201007387 */ /* 0x0003e80000100a00 */
[----:B------:R-:W2:Y:S04]  /*4a380*/  LDL.LU.64 R42, [R1+0x4bc8] ;  /* 0x004bc800012a7983 */ /* 0x000ea80000300a00 */
[----:B------:R1:W-:Y:S04]  /*4a390*/  STL.64 [R1+0x3928], R6 ;  /* 0x0039280601007387 */ /* 0x0003e80000100a00 */
[----:B------:R-:W2:Y:S04]  /*4a3a0*/  LDL.LU.64 R44, [R1+0x4bc0] ;  /* 0x004bc000012c7983 */ /* 0x000ea80000300a00 */
[----:B------:R-:W2:Y:S04]  /*4a3b0*/  LDL.LU.64 R46, [R1+0x4bb8] ;  /* 0x004bb800012e7983 */ /* 0x000ea80000300a00 */
[----:B------:R-:W2:Y:S04]  /*4a3c0*/  LDL.LU.64 R48, [R1+0x4bb0] ;  /* 0x004bb00001307983 */ /* 0x000ea80000300a00 */
[----:B------:R-:W2:Y:S04]  /*4a3d0*/  LDL.LU.64 R50, [R1+0x4ba8] ;  /* 0x004ba80001327983 */ /* 0x000ea80000300a00 */
[----:B---3--:R-:W3:Y:S04]  /*4a3e0*/  LDL.LU.64 R52, [R1+0x4ba0] ;  /* 0x004ba00001347983 */ /* 0x008ee80000300a00 */
[----:B------:R-:W2:Y:S04]  /*4a3f0*/  LDL.LU.64 R54, [R1+0x4b98] ;  /* 0x004b980001367983 */ /* 0x000ea80000300a00 */
[----:B------:R-:W3:Y:S04]  /*4a400*/  LDL.LU.64 R56, [R1+0x4b90] ;  /* 0x004b900001387983 */ /* 0x000ee80000300a00 */
        /* <DEDUP_REMOVED lines=9> */
[----:B----4-:R-:W4:Y:S04]  /*4a4a0*/  LDL.LU.64 R76, [R1+0x4b40] ;  /* 0x004b4000014c7983 */ /* 0x010f280000300a00 */
[----:B------:R-:W3:Y:S04]  /*4a4b0*/  LDL.LU.64 R78, [R1+0x4b38] ;  /* 0x004b3800014e7983 */ /* 0x000ee80000300a00 */
[----:B------:R-:W2:Y:S04]  /*4a4c0*/  LDL.LU.64 R80, [R1+0x4b30] ;  /* 0x004b300001507983 */ /* 0x000ea80000300a00 */
[----:B-1----:R-:W4:Y:S04]  /*4a4d0*/  LDL.LU.64 R82, [R1+0x4b28] ;  /* 0x004b280001527983 */ /* 0x002f280000300a00 */
[----:B------:R1:W-:Y:S01]  /*4a4e0*/  LDGSTS.E [R244+0x7c00c], desc[UR60][R6.64], !P5 ;  /* 0x7c00c00006f47fae */ /* 0x0003e2000e92187c */
[----:B------:R-:W-:-:S03]  /*4a4f0*/  IMAD.SHL.U32 R245, R252, 0x80, RZ ;  /* 0x00000080fcf57824 */ /* 0x000fc600078e00ff */
[----:B------:R-:W0:Y:S04]  /*4a500*/  LDGDEPBAR ;  /* 0x00000000000079af */ /* 0x000e280000000000 */
[----:B------:R-:W1:Y:S04]  /*4a510*/  LDL.LU.64 R6, [R1+0x4b20] ;  /* 0x004b200001067983 */ /* 0x000e680000300a00 */
[----:B------:R-:W-:Y:S04]  /*4a520*/  STL [R1+0x1c00], RZ ;  /* 0x001c00ff01007387 */ /* 0x000fe80000100800 */
[----:B------:R-:W-:Y:S01]  /*4a530*/  STL [R1+0x1c04], RZ ;  /* 0x001c04ff01007387 */ /* 0x000fe20000100800 */
[----:B-1----:R-:W-:-:S05]  /*4a540*/  IMAD.WIDE R6, R245, 0x4, R6 ;  /* 0x00000004f5067825 */ /* 0x002fca00078e0206 */
[----:B------:R4:W-:Y:S02]  /*4a550*/  STL.64 [R1+0x3938], R6 ;  /* 0x0039380601007387 */ /* 0x0009e40000100a00 */
[----:B----4-:R-:W-:-:S04]  /*4a560*/  IMAD.WIDE R6, R245, 0x4, R82 ;  /* 0x00000004f5067825 */ /* 0x010fc800078e0252 */
[----:B------:R-:W-:Y:S01]  /*4a570*/  IMAD.SHL.U32 R83, R252, 0x80, RZ ;  /* 0x00000080fc537824 */ /* 0x000fe200078e00ff */
[----:B------:R3:W-:Y:S03]  /*4a580*/  STL.64 [R1+0x3978], R6 ;  /* 0x0039780601007387 */ /* 0x0007e60000100a00 */
[----:B--2---:R-:W-:-:S04]  /*4a590*/  IMAD.WIDE R80, R83, 0x4, R80 ;  /* 0x0000000453507825 */ /* 0x004fc800078e0250 */
[C---:B------:R-:W-:Y:S01]  /*4a5a0*/  IMAD.WIDE R76, R83.reuse, 0x4, R76 ;  /* 0x00000004534c7825 */ /* 0x040fe200078e024c */
[----:B------:R-:W-:Y:S03]  /*4a5b0*/  STL.64 [R1+0x39b8], R80 ;  /* 0x0039b85001007387 */ /* 0x000fe60000100a00 */
[----:B---3--:R-:W-:-:S04]  /*4a5c0*/  IMAD.WIDE R6, R83, 0x4, R78 ;  /* 0x0000000453067825 */ /* 0x008fc800078e024e */
[C---:B------:R-:W-:Y:S01]  /*4a5d0*/  IMAD.WIDE R74, R83.reuse, 0x4, R74 ;  /* 0x00000004534a7825 */ /* 0x040fe200078e024a */
[----:B------:R1:W-:Y:S03]  /*4a5e0*/  STL.64 [R1+0x39f8], R6 ;  /* 0x0039f80601007387 */ /* 0x0003e60000100a00 */
[C---:B------:R-:W-:Y:S01]  /*4a5f0*/  IMAD.WIDE R70, R83.reuse, 0x4, R70 ;  /* 0x0000000453467825 */ /* 0x040fe200078e0246 */
[----:B------:R-:W-:Y:S03]  /*4a600*/  STL.64 [R1+0x3a38], R76 ;  /* 0x003a384c01007387 */ /* 0x000fe60000100a00 */
[C---:B------:R-:W-:Y:S01]  /*4a610*/  IMAD.WIDE R68, R83.reuse, 0x4, R68 ;  /* 0x0000000453447825 */ /* 0x040fe200078e0244 */
[----:B------:R-:W-:Y:S03]  /*4a620*/  STL.64 [R1+0x3a78], R74 ;  /* 0x003a784a01007387 */ /* 0x000fe60000100a00 */
[----:B-1----:R-:W-:-:S05]  /*4a630*/  IMAD.WIDE R6, R83, 0x4, R72 ;  /* 0x0000000453067825 */ /* 0x002fca00078e0248 */
[----:B------:R1:W-:Y:S01]  /*4a640*/  STL.64 [R1+0x3ab8], R6 ;  /* 0x003ab80601007387 */ /* 0x0003e20000100a00 */
[----:B------:R-:W-:-:S03]  /*4a650*/  IMAD.WIDE R64, R83, 0x4, R64 ;  /* 0x0000000453407825 */ /* 0x000fc600078e0240 */
[----:B------:R-:W-:Y:S01]  /*4a660*/  STL.64 [R1+0x3af8], R70 ;  /* 0x003af84601007387 */ /* 0x000fe20000100a00 */
[----:B------:R-:W-:-:S03]  /*4a670*/  IMAD.WIDE R62, R83, 0x4, R62 ;  /* 0x00000004533e7825 */ /* 0x000fc600078e023e */
[----:B------:R-:W-:Y:S01]  /*4a680*/  STL.64 [R1+0x3b38], R68 ;  /* 0x003b384401007387 */ /* 0x000fe20000100a00 */
[----:B-1----:R-:W-:-:S05]  /*4a690*/  IMAD.WIDE R6, R83, 0x4, R66 ;  /* 0x0000000453067825 */ /* 0x002fca00078e0242 */
[----:B------:R1:W-:Y:S01]  /*4a6a0*/  STL.64 [R1+0x3b78], R6 ;  /* 0x003b780601007387 */ /* 0x0003e20000100a00 */
[----:B------:R-:W-:-:S03]  /*4a6b0*/  IMAD.WIDE R58, R83, 0x4, R58 ;  /* 0x00000004533a7825 */ /* 0x000fc600078e023a */
[----:B------:R-:W-:Y:S04]  /*4a6c0*/  STL.64 [R1+0x3bc8], R64 ;  /* 0x003bc84001007387 */ /* 0x000fe80000100a00 */
[----:B------:R-:W-:Y:S01]  /*4a6d0*/  STL.64 [R1+0x3c08], R62 ;  /* 0x003c083e01007387 */ /* 0x000fe20000100a00 */
[----:B-1----:R-:W-:-:S03]  /*4a6e0*/  IMAD.WIDE R6, R83, 0x4, R60 ;  /* 0x0000000453067825 */ /* 0x002fc600078e023c */
[----:B------:R-:W2:Y:S04]  /*4a6f0*/  LDL.LU.64 R244, [R1+0x548] ;  /* 0x0005480001f47983 */ /* 0x000ea80000300a00 */
[----:B------:R1:W-:Y:S01]  /*4a700*/  STL.64 [R1+0x3c48], R6 ;  /* 0x003c480601007387 */ /* 0x0003e20000100a00 */
[----:B------:R-:W-:-:S03]  /*4a710*/  IMAD.WIDE R54, R83, 0x4, R54 ;  /* 0x0000000453367825 */ /* 0x000fc600078e0236 */
[----:B------:R-:W-:Y:S01]  /*4a720*/  STL.64 [R1+0x3c88], R58 ;  /* 0x003c883a01007387 */ /* 0x000fe20000100a00 */
[----:B------:R-:W-:-:S04]  /*4a730*/  IMAD.WIDE R52, R83, 0x4, R52 ;  /* 0x0000000453347825 */ /* 0x000fc800078e0234 */
        /* <DEDUP_REMOVED lines=18> */
[----:B------:R-:W3:Y:S04]  /*4a860*/  LDL.LU.64 R68, [R1+0x498] ;  /* 0x0004980001447983 */ /* 0x000ee80000300a00 */
[----:B------:R1:W-:Y:S04]  /*4a870*/  STL.64 [R1+0x45c8], R6 ;  /* 0x0045c80601007387 */ /* 0x0003e80000100a00 */
[----:B------:R-:W-:Y:S01]  /*4a880*/  STL.64 [R1+0x46d0], R36 ;  /* 0x0046d02401007387 */ /* 0x000fe20000100a00 */
[----:B-1----:R-:W-:-:S05]  /*4a890*/  IMAD.WIDE R6, R83, 0x4, R34 ;  /* 0x0000000453067825 */ /* 0x002fca00078e0222 */
[----:B------:R1:W-:Y:S04]  /*4a8a0*/  STL.64 [R1+0x4920], R6 ;  /* 0x0049200601007387 */ /* 0x0003e80000100a00 */
[----:B-1----:R-:W4:Y:S01]  /*4a8b0*/  LDL.LU.64 R6, [R1+0x458] ;  /* 0x0004580001067983 */ /* 0x002f220000300a00 */
[----:B------:R-:W-:-:S04]  /*4a8c0*/  IMAD.WIDE R32, R83, 0x4, R32 ;  /* 0x0000000453207825 */ /* 0x000fc800078e0220 */
[C---:B------:R-:W-:Y:S01]  /*4a8d0*/  IMAD.WIDE R30, R83.reuse, 0x4, R30 ;  /* 0x00000004531e7825 */ /* 0x040fe200078e021e */
[----:B------:R1:W-:Y:S04]  /*4a8e0*/  STL.64 [R1+0x4918], R32 ;  /* 0x0049182001007387 */ /* 0x0003e80000100a00 */
[----:B------:R1:W-:Y:S01]  /*4a8f0*/  STL.64 [R1+0x4910], R30 ;  /* 0x0049101e01007387 */ /* 0x0003e20000100a00 */
[----:B------:R-:W-:-:S03]  /*4a900*/  IMAD.WIDE R74, R83, 0x4, R28 ;  /* 0x00000004534a7825 */ /* 0x000fc600078e021c */
[----:B------:R-:W3:Y:S01]  /*4a910*/  LDL.LU.64 R64, [R1+0x418] ;  /* 0x0004180001407983 */ /* 0x000ee20000300a00 */
[----:B------:R-:W-:-:S03]  /*4a920*/  IMAD.WIDE R76, R83, 0x4, R26 ;  /* 0x00000004534c7825 */ /* 0x000fc600078e021a */
[----:B------:R-:W3:Y:S01]  /*4a930*/  LDL.LU.64 R62, [R1+0x3d8] ;  /* 0x0003d800013e7983 */ /* 0x000ee20000300a00 */
[----:B------:R-:W-:-:S03]  /*4a940*/  IMAD.WIDE R78, R83, 0x4, R24 ;  /* 0x00000004534e7825 */ /* 0x000fc600078e0218 */
[----:B------:R-:W3:Y:S01]  /*4a950*/  LDL.LU.64 R60, [R1+0x398] ;  /* 0x00039800013c7983 */ /* 0x000ee20000300a00 */
[----:B------:R-:W-:-:S03]  /*4a960*/  IMAD.SHL.U32 R25, R252, 0x80, RZ ;  /* 0x00000080fc197824 */ /* 0x000fc600078e00ff */
[----:B------:R-:W3:Y:S04]  /*4a970*/  LDL.LU.64 R58, [R1+0x358] ;  /* 0x00035800013a7983 */ /* 0x000ee80000300a00 */
[----:B------:R-:W3:Y:S04]  /*4a980*/  LDL.LU.64 R56, [R1+0x318] ;  /* 0x0003180001387983 */ /* 0x000ee80000300a00 */
[----:B------:R-:W3:Y:S04]  /*4a990*/  LDL.LU.64 R54, [R1+0x2d8] ;  /* 0x0002d80001367983 */ /* 0x000ee80000300a00 */
[----:B------:R-:W-:Y:S01]  /*4a9a0*/  STL.64 [R1+0x4908], R74 ;  /* 0x0049084a01007387 */ /* 0x000fe20000100a00 */
[----:B------:R-:W-:-:S03]  /*4a9b0*/  IMAD.WIDE R80, R25, 0x4, R22 ;  /* 0x0000000419507825 */ /* 0x000fc600078e0216 */
[----:B------:R-:W-:Y:S01]  /*4a9c0*/  STL.64 [R1+0x4900], R76 ;  /* 0x0049004c01007387 */ /* 0x000fe20000100a00 */
[----:B------:R-:W-:-:S03]  /*4a9d0*/  IMAD.WIDE R82, R25, 0x4, R20 ;  /* 0x0000000419527825 */ /* 0x000fc600078e0214 */
[----:B------:R-:W3:Y:S04]  /*4a9e0*/  LDL.LU.64 R52, [R1+0x298] ;  /* 0x0002980001347983 */ /* 0x000ee80000300a00 */
[----:B------:R-:W3:Y:S04]  /*4a9f0*/  LDL.LU.64 R50, [R1+0x258] ;  /* 0x0002580001327983 */ /* 0x000ee80000300a00 */
[----:B------:R-:W3:Y:S04]  /*4aa00*/  LDL.LU.64 R48, [R1+0x218] ;  /* 0x0002180001307983 */ /* 0x000ee80000300a00 */
[----:B------:R-:W3:Y:S04]  /*4aa10*/  LDL.LU.64 R46, [R1+0x1d8] ;  /* 0x0001d800012e7983 */ /* 0x000ee80000300a00 */
[----:B------:R-:W3:Y:S04]  /*4aa20*/  LDL.LU.64 R44, [R1+0x198] ;  /* 0x00019800012c7983 */ /* 0x000ee80000300a00 */
[----:B------:R-:W3:Y:S04]  /*4aa30*/  LDL.LU.64 R42, [R1+0x158] ;  /* 0x00015800012a7983 */ /* 0x000ee80000300a00 */
[----:B------:R-:W-:Y:S04]  /*4aa40*/  STL.64 [R1+0x48f8], R78 ;  /* 0x0048f84e01007387 */ /* 0x000fe80000100a00 */
[----:B------:R-:W-:Y:S04]  /*4aa50*/  STL.64 [R1+0x48f0], R80 ;  /* 0x0048f05001007387 */ /* 0x000fe80000100a00 */
[----:B------:R-:W-:Y:S04]  /*4aa60*/  STL.64 [R1+0x48e8], R82 ;  /* 0x0048e85201007387 */ /* 0x000fe80000100a00 */
[----:B------:R-:W3:Y:S04]  /*4aa70*/  LDL.LU.64 R40, [R1+0x118] ;  /* 0x0001180001287983 */ /* 0x000ee80000300a00 */
[----:B------:R-:W3:Y:S01]  /*4aa80*/  LDL.LU.64 R38, [R1+0xd8] ;  /* 0x0000d80001267983 */ /* 0x000ee20000300a00 */
[----:B------:R-:W-:-:S04]  /*4aa90*/  IMAD.WIDE R72, R25, 0x4, R18 ;  /* 0x0000000419487825 */ /* 0x000fc800078e0212 */
[----:B------:R-:W-:-:S04]  /*4aaa0*/  IMAD.WIDE R70, R25, 0x4, R8 ;  /* 0x0000000419467825 */ /* 0x000fc800078e0208 */
[----:B------:R-:W-:-:S04]  /*4aab0*/  IMAD.WIDE R34, R25, 0x4, R10 ;  /* 0x0000000419227825 */ /* 0x000fc800078e020a */
[----:B--2---:R-:W-:-:S05]  /*4aac0*/  IMAD.WIDE R244, R25, 0x4, R244 ;  /* 0x0000000419f47825 */ /* 0x004fca00078e02f4 */
[----:B------:R-:W-:Y:S04]  /*4aad0*/  STL.64 [R1+0x48e0], R244 ;  /* 0x0048e0f401007387 */ /* 0x000fe80000100a00 */
[----:B------:R-:W2:Y:S01]  /*4aae0*/  LDL.LU.64 R36, [R1+0x98] ;  /* 0x0000980001247983 */ /* 0x000ea20000300a00 */
[----:B----4-:R-:W-:-:S03]  /*4aaf0*/  IMAD.WIDE R66, R25, 0x4, R6 ;  /* 0x0000000419427825 */ /* 0x010fc600078e0206 */
[----:B------:R-:W4:Y:S01]  /*4ab00*/  LDL.LU.64 R6, [R1+0x58] ;  /* 0x0000580001067983 */ /* 0x000f220000300a00 */
[----:B---3--:R-:W-:-:S03]  /*4ab10*/  IMAD.WIDE R68, R25, 0x4, R68 ;  /* 0x0000000419447825 */ /* 0x008fc600078e0244 */
[----:B------:R-:W-:Y:S04]  /*4ab20*/  STL.64 [R1+0x48d8], R72 ;  /* 0x0048d84801007387 */ /* 0x000fe80000100a00 */
        /* <DEDUP_REMOVED lines=27> */
[----:B------:R-:W-:-:S05]  /*4ace0*/  IMAD.WIDE R40, R25, 0x4, R40 ;  /* 0x0000000419287825 */ /* 0x000fca00078e0228 */
[----:B------:R-:W-:Y:S04]  /*4acf0*/  STL.64 [R1+0x4858], R40 ;  /* 0x0048582801007387 */ /* 0x000fe80000100a00 */
[----:B------:R-:W3:Y:S01]  /*4ad00*/  LDL.LU.64 R10, [R1+0x4b18] ;  /* 0x004b1800010a7983 */ /* 0x000ee20000300a00 */
[----:B------:R-:W-:-:S04]  /*4ad10*/  IMAD.WIDE R38, R25, 0x4, R38 ;  /* 0x0000000419267825 */ /* 0x000fc800078e0226 */
[C---:B-1----:R-:W-:Y:S01]  /*4ad20*/  IMAD.WIDE R32, R25.reuse, 0x4, R94 ;  /* 0x0000000419207825 */ /* 0x042fe200078e025e */
[----:B------:R-:W-:Y:S03]  /*4ad30*/  STL.64 [R1+0x4850], R38 ;  /* 0x0048502601007387 */ /* 0x000fe60000100a00 */
[----:B------:R-:W-:-:S04]  /*4ad40*/  IMAD.WIDE R30, R25, 0x4, R110 ;  /* 0x00000004191e7825 */ /* 0x000fc800078e026e */
[----:B------:R-:W-:-:S04]  /*4ad50*/  IMAD.WIDE R28, R25, 0x4, R126 ;  /* 0x00000004191c7825 */ /* 0x000fc800078e027e */
[----:B------:R-:W-:-:S04]  /*4ad60*/  IMAD.WIDE R26, R25, 0x4, R142 ;  /* 0x00000004191a7825 */ /* 0x000fc800078e028e */
[----:B--2---:R-:W-:-:S05]  /*4ad70*/  IMAD.WIDE R36, R25, 0x4, R36 ;  /* 0x0000000419247825 */ /* 0x004fca00078e0224 */
[----:B------:R-:W-:Y:S01]  /*4ad80*/  STL.64 [R1+0x4848], R36 ;  /* 0x0048482401007387 */ /* 0x000fe20000100a00 */
[----:B----4-:R-:W-:-:S04]  /*4ad90*/  IMAD.WIDE R6, R25, 0x4, R6 ;  /* 0x0000000419067825 */ /* 0x010fc800078e0206 */
[----:B------:R-:W-:Y:S01]  /*4ada0*/  IMAD.WIDE R24, R25, 0x4, R158 ;  /* 0x0000000419187825 */ /* 0x000fe200078e029e */
[----:B------:R-:W-:Y:S01]  /*4adb0*/  SHF.L.U32 R159, R252, 0x7, RZ ;  /* 0x00000007fc9f7819 */ /* 0x000fe200000006ff */
        /* <DEDUP_REMOVED lines=10> */
[----:B------:R-:W-:Y:S04]  /*4ae60*/  STL.64 [R1+0x4810], R24 ;  /* 0x0048101801007387 */ /* 0x000fe80000100a00 */
[----:B------:R-:W-:Y:S04]  /*4ae70*/  STL.64 [R1+0x4808], R22 ;  /* 0x0048081601007387 */ /* 0x000fe80000100a00 */
[----:B------:R-:W-:Y:S04]  /*4ae80*/  STL.64 [R1+0x47f0], R8 ;  /* 0x0047f00801007387 */ /* 0x000fe80000100a00 */
[----:B------:R-:W-:Y:S04]  /*4ae90*/  STL.64 [R1+0x4800], R20 ;  /* 0x0048001401007387 */ /* 0x000fe80000100a00 */
[----:B------:R-:W-:Y:S04]  /*4aea0*/  STL.64 [R1+0x47f8], R18 ;  /* 0x0047f81201007387 */ /* 0x000fe80000100a00 */
[----:B------:R-:W2:Y:S04]  /*4aeb0*/  LDL.64 R222, [R1+0x4498] ;  /* 0x0044980001de7983 */ /* 0x000ea80000100a00 */
[----:B------:R-:W4:Y:S04]  /*4aec0*/  LDL.64 R206, [R1+0x4588] ;  /* 0x0045880001ce7983 */ /* 0x000f280000100a00 */
[----:B------:R-:W4:Y:S04]  /*4aed0*/  LDL.64 R190, [R1+0x45a8] ;  /* 0x0045a80001be7983 */ /* 0x000f280000100a00 */
[----:B------:R-:W4:Y:S04]  /*4aee0*/  LDL.64 R174, [R1+0x45c8] ;  /* 0x0045c80001ae7983 */ /* 0x000f280000100a00 */
[----:B------:R-:W4:Y:S04]  /*4aef0*/  LDL.64 R142, [R1+0x46d0] ;  /* 0x0046d000018e7983 */ /* 0x000f280000100a00 */
[----:B------:R-:W4:Y:S04]  /*4af00*/  LDL.64 R126, [R1+0x4920] ;  /* 0x00492000017e7983 */ /* 0x000f280000100a00 */
[----:B------:R-:W4:Y:S04]  /*4af10*/  LDL.64 R110, [R1+0x4918] ;  /* 0x00491800016e7983 */ /* 0x000f280000100a00 */
[----:B------:R-:W4:Y:S04]  /*4af20*/  LDL.64 R94, [R1+0x4910] ;  /* 0x00491000015e7983 */ /* 0x000f280000100a00 */
[----:B------:R1:W-:Y:S04]  /*4af30*/  STL.64 [R1+0x4bb0], R14 ;  /* 0x004bb00e01007387 */ /* 0x0003e80000100a00 */
[----:B-1----:R-:W2:Y:S04]  /*4af40*/  LDL.64 R14, [R1+0x4488] ;  /* 0x00448800010e7983 */ /* 0x002ea80000100a00 */
[----:B------:R1:W-:Y:S04]  /*4af50*/  STL.64 [R1+0x4ba8], R84 ;  /* 0x004ba85401007387 */ /* 0x0003e80000100a00 */
[----:B-1----:R-:W4:Y:S04]  /*4af60*/  LDL.64 R84, [R1+0x4470] ;  /* 0x0044700001547983 */ /* 0x002f280000100a00 */
        /* <DEDUP_REMOVED lines=34> */
[----:B---3--:R1:W-:Y:S04]  /*4b190*/  STL.64 [R1+0x4b18], R10 ;  /* 0x004b180a01007387 */ /* 0x0083e80000100a00 */
[----:B-1----:R-:W3:Y:S04]  /*4b1a0*/  LDL.64 R10, [R1+0x3938] ;  /* 0x00393800010a7983 */ /* 0x002ee80000100a00 */
[----:B---3--:R-:W-:Y:S04]  /*4b1b0*/  LDGSTS.E [R0], desc[UR60][R10.64], P1 ;  /* 0x000000000a007fae */ /* 0x008fe8000892187c */
[----:B--2---:R-:W-:Y:S04]  /*4b1c0*/  LDGSTS.E [R0+0x400], desc[UR60][R236.64], P1 ;  /* 0x00400000ec007fae */ /* 0x004fe8000892187c */
[----:B----4-:R-:W-:Y:S04]  /*4b1d0*/  LDGSTS.E [R0+0x800], desc[UR60][R238.64], P1 ;  /* 0x00800000ee007fae */ /* 0x010fe8000892187c */
[----:B------:R-:W-:Y:S04]  /*4b1e0*/  LDGSTS.E [R0+0xc00], desc[UR60][R240.64], P1 ;  /* 0x00c00000f0007fae */ /* 0x000fe8000892187c */
        /* <DEDUP_REMOVED lines=15> */
[----:B------:R1:W-:Y:S04]  /*4b2e0*/  LDGSTS.E [R0+0x4c00], desc[UR60][R14.64], P1 ;  /* 0x04c000000e007fae */ /* 0x0003e8000892187c */
        /* <DEDUP_REMOVED lines=25> */
[----:B------:R-:W1:Y:S04]  /*4b480*/  LDL.LU.64 R244, [R1+0xc80] ;  /* 0x000c800001f47983 */ /* 0x000e680000300a00 */
[----:B------:R-:W-:Y:S04]  /*4b490*/  LDGSTS.E [R0+0x23400], desc[UR60][R50.64], P1 ;  /* 0x2340000032007fae */ /* 0x000fe8000892187c */
[----:B------:R-:W2:Y:S04]  /*4b4a0*/  LDL.LU.64 R64, [R1+0xc48] ;  /* 0x000c480001407983 */ /* 0x000ea80000300a00 */
[----:B------:R-:W3:Y:S04]  /*4b4b0*/  LDL.LU.64 R66, [R1+0xc10] ;  /* 0x000c100001427983 */ /* 0x000ee80000300a00 */
[----:B------:R-:W-:Y:S04]  /*4b4c0*/  LDGSTS.E [R0+0x23800], desc[UR60][R48.64], P1 ;  /* 0x2380000030007fae */ /* 0x000fe8000892187c */
[----:B------:R-:W4:Y:S04]  /*4b4d0*/  LDL.LU.64 R78, [R1+0xbd8] ;  /* 0x000bd800014e7983 */ /* 0x000f280000300a00 */
[----:B------:R-:W-:Y:S04]  /*4b4e0*/  LDGSTS.E [R0+0x23c00], desc[UR60][R46.64], P1 ;  /* 0x23c000002e007fae */ /* 0x000fe8000892187c */
        /* <DEDUP_REMOVED lines=10> */
[----:B------:R-:W-:Y:S04]  /*4b590*/  LDGSTS.E [R0+0x25c00], desc[UR60][R32.64], P1 ;  /* 0x25c0000020007fae */ /* 0x000fe8000892187c */
[----:B------:R-:W4:Y:S04]  /*4b5a0*/  LDL.LU.64 R6, [R1+0xaf8] ;  /* 0x000af80001067983 */ /* 0x000f280000300a00 */
[----:B------:R-:W4:Y:S04]  /*4b5b0*/  LDL.LU.64 R76, [R1+0xac0] ;  /* 0x000ac000014c7983 */ /* 0x000f280000300a00 */
[----:B------:R-:W4:Y:S04]  /*4b5c0*/  LDL.LU.64 R74, [R1+0xa88] ;  /* 0x000a8800014a7983 */ /* 0x000f280000300a00 */
[----:B------:R-:W4:Y:S04]  /*4b5d0*/  LDL.LU.64 R72, [R1+0xa50] ;  /* 0x000a500001487983 */ /* 0x000f280000300a00 */
[----:B------:R-:W4:Y:S04]  /*4b5e0*/  LDL.LU.64 R70, [R1+0xa18] ;  /* 0x000a180001467983 */ /* 0x000f280000300a00 */
[----:B------:R-:W-:Y:S04]  /*4b5f0*/  LDGSTS.E [R0+0x26000], desc[UR60][R30.64], P1 ;  /* 0x260000001e007fae */ /* 0x000fe8000892187c */
[----:B------:R-:W-:Y:S04]  /*4b600*/  LDGSTS.E [R0+0x26400], desc[UR60][R28.64], P1 ;  /* 0x264000001c007fae */ /* 0x000fe8000892187c */
[----:B------:R4:W-:Y:S04]  /*4b610*/  LDGSTS.E [R0+0x26800], desc[UR60][R26.64], P1 ;  /* 0x268000001a007fae */ /* 0x0009e8000892187c */
[----:B------:R4:W-:Y:S04]  /*4b620*/  LDGSTS.E [R0+0x26c00], desc[UR60][R24.64], P1 ;  /* 0x26c0000018007fae */ /* 0x0009e8000892187c */
[----:B------:R4:W-:Y:S04]  /*4b630*/  LDGSTS.E [R0+0x27000], desc[UR60][R22.64], P1 ;  /* 0x2700000016007fae */ /* 0x0009e8000892187c */
[----:B------:R4:W-:Y:S04]  /*4b640*/  LDGSTS.E [R0+0x27400], desc[UR60][R20.64], P1 ;  /* 0x2740000014007fae */ /* 0x0009e8000892187c */
[----:B------:R4:W-:Y:S04]  /*4b650*/  LDGSTS.E [R0+0x27800], desc[UR60][R18.64], P1 ;  /* 0x2780000012007fae */ /* 0x0009e8000892187c */
[----:B------:R4:W-:Y:S01]  /*4b660*/  LDGSTS.E [R0+0x27c00], desc[UR60][R8.64], P1 ;  /* 0x27c0000008007fae */ /* 0x0009e2000892187c */
[----:B-1----:R-:W-:-:S03]  /*4b670*/  IMAD.WIDE R14, R159, 0x4, R244 ;  /* 0x000000049f0e7825 */ /* 0x002fc600078e02f4 */
[----:B------:R-:W4:Y:S04]  /*4b680*/  LDL.LU.64 R244, [R1+0x9e0] ;  /* 0x0009e00001f47983 */ /* 0x000f280000300a00 */
[----:B------:R-:W-:Y:S01]  /*4b690*/  LDGSTS.E [R2+0x80], desc[UR60][R14.64], P1 ;  /* 0x000800000e027fae */ /* 0x000fe2000892187c */
[----:B--2---:R-:W-:-:S04]  /*4b6a0*/  IMAD.WIDE R84, R159, 0x4, R64 ;  /* 0x000000049f547825 */ /* 0x004fc800078e0240 */
[C---:B---3--:R-:W-:Y:S01]  /*4b6b0*/  IMAD.WIDE R92, R159.reuse, 0x4, R66 ;  /* 0x000000049f5c7825 */ /* 0x048fe200078e0242 */
[----:B------:R-:W-:Y:S04]  /*4b6c0*/  LDGSTS.E [R2+0x480], desc[UR60][R84.64], P1 ;  /* 0x0048000054027fae */ /* 0x000fe8000892187c */
[----:B------:R-:W2:Y:S01]  /*4b6d0*/  LDL.LU.64 R66, [R1+0x9a8] ;  /* 0x0009a80001427983 */ /* 0x000ea20000300a00 */
[----:B----4-:R-:W-:-:S03]  /*4b6e0*/  IMAD.WIDE R108, R159, 0x4, R78 ;  /* 0x000000049f6c7825 */ /* 0x010fc600078e024e */
[----:B------:R-:W-:Y:S04]  /*4b6f0*/  LDGSTS.E [R2+0x880], desc[UR60][R92.64], P1 ;  /* 0x008800005c027fae */ /* 0x000fe8000892187c */
[----:B------:R-:W3:Y:S04]  /*4b700*/  LDL.LU.64 R78, [R1+0x970] ;  /* 0x00097000014e7983 */ /* 0x000ee80000300a00 */
[----:B------:R1:W-:Y:S01]  /*4b710*/  STL.64 [R1+0x3940], R14 ;  /* 0x0039400e01007387 */ /* 0x0003e20000100a00 */
[----:B------:R-:W-:-:S03]  /*4b720*/  IMAD.WIDE R124, R159, 0x4, R80 ;  /* 0x000000049f7c7825 */ /* 0x000fc600078e0250 */
[----:B------:R-:W-:Y:S04]  /*4b730*/  LDGSTS.E [R2+0xc80], desc[UR60][R108.64], P1 ;  /* 0x00c800006c027fae */ /* 0x000fe8000892187c */
[----:B------:R-:W4:Y:S04]  /*4b740*/  LDL.LU.64 R80, [R1+0x938] ;  /* 0x0009380001507983 */ /* 0x000f280000300a00 */
[----:B------:R1:W-:Y:S01]  /*4b750*/  STL.64 [R1+0x3980], R84 ;  /* 0x0039805401007387 */ /* 0x0003e20000100a00 */
[----:B------:R-:W-:-:S03]  /*4b760*/  IMAD.WIDE R140, R159, 0x4, R82 ;  /* 0x000000049f8c7825 */ /* 0x000fc600078e0252 */
[----:B------:R-:W-:Y:S04]  /*4b770*/  LDGSTS.E [R2+0x1080], desc[UR60][R124.64], P1 ;  /* 0x010800007c027fae */ /* 0x000fe8000892187c */
[----:B------:R-:W4:Y:S04]  /*4b780*/  LDL.LU.64 R82, [R1+0x900] ;  /* 0x0009000001527983 */ /* 0x000f280000300a00 */
[----:B------:R1:W-:Y:S04]  /*4b790*/  STL.64 [R1+0x39c0], R92 ;  /* 0x0039c05c01007387 */ /* 0x0003e80000100a00 */
[----:B------:R1:W-:Y:S01]  /*4b7a0*/  STL.64 [R1+0x3a00], R108 ;  /* 0x003a006c01007387 */ /* 0x0003e20000100a00 */
[----:B------:R-:W-:-:S03]  /*4b7b0*/  IMAD.WIDE R156, R159, 0x4, R68 ;  /* 0x000000049f9c7825 */ /* 0x000fc600078e0244 */
[----:B------:R-:W-:Y:S04]  /*4b7c0*/  LDGSTS.E [R2+0x1480], desc[UR60][R140.64], P1 ;  /* 0x014800008c027fae */ /* 0x000fe8000892187c */
[----:B------:R-:W-:Y:S01]  /*4b7d0*/  LDGSTS.E [R2+0x1880], desc[UR60][R156.64], P1 ;  /* 0x018800009c027fae */ /* 0x000fe2000892187c */
[----:B------:R-:W-:-:S03]  /*4b7e0*/  IMAD.WIDE R172, R159, 0x4, R6 ;  /* 0x000000049fac7825 */ /* 0x000fc600078e0206 */
[----:B------:R-:W4:Y:S01]  /*4b7f0*/  LDL.LU.64 R6, [R1+0x8c8] ;  /* 0x0008c80001067983 */ /* 0x000f220000300a00 */
[----:B------:R-:W-:-:S03]  /*4b800*/  IMAD.WIDE R188, R159, 0x4, R76 ;  /* 0x000000049fbc7825 */ /* 0x000fc600078e024c */
[----:B------:R1:W-:Y:S01]  /*4b810*/  STL.64 [R1+0x3a40], R124 ;  /* 0x003a407c01007387 */ /* 0x0003e20000100a00 */
[----:B------:R-:W-:-:S03]  /*4b820*/  IMAD.WIDE R250, R159, 0x4, R74 ;  /* 0x000000049ffa7825 */ /* 0x000fc600078e024a */
[----:B------:R-:W4:Y:S01]  /*4b830*/  LDL.LU.64 R76, [R1+0x890] ;  /* 0x00089000014c7983 */ /* 0x000f220000300a00 */
[----:B------:R-:W-:-:S03]  /*4b840*/  IMAD.WIDE R248, R159, 0x4, R72 ;  /* 0x000000049ff87825 */ /* 0x000fc600078e0248 */
[----:B------:R1:W-:Y:S04]  /*4b850*/  STL.64 [R1+0x3a80], R140 ;  /* 0x003a808c01007387 */ /* 0x0003e80000100a00 */
[----:B------:R-:W4:Y:S01]  /*4b860*/  LDL.LU.64 R74, [R1+0x858] ;  /* 0x00085800014a7983 */ /* 0x000f220000300a00 */
[----:B------:R-:W-:-:S03]  /*4b870*/  IMAD.WIDE R246, R159, 0x4, R70 ;  /* 0x000000049ff67825 */ /* 0x000fc600078e0246 */
[----:B------:R1:W-:Y:S04]  /*4b880*/  STL.64 [R1+0x3ac0], R156 ;  /* 0x003ac09c01007387 */ /* 0x0003e80000100a00 */
[----:B------:R-:W4:Y:S04]  /*4b890*/  LDL.LU.64 R72, [R1+0x820] ;  /* 0x0008200001487983 */ /* 0x000f280000300a00 */
[----:B------:R1:W-:Y:S04]  /*4b8a0*/  STL.64 [R1+0x3b00], R172 ;  /* 0x003b00ac01007387 */ /* 0x0003e80000100a00 */
[----:B------:R-:W4:Y:S04]  /*4b8b0*/  LDL.LU.64 R62, [R1+0x7e8] ;  /* 0x0007e800013e7983 */ /* 0x000f280000300a00 */
[----:B------:R-:W4:Y:S04]  /*4b8c0*/  LDL.LU.64 R70, [R1+0x7b0] ;  /* 0x0007b00001467983 */ /* 0x000f280000300a00 */
[----:B------:R1:W-:Y:S04]  /*4b8d0*/  STL.64 [R1+0x3b40], R188 ;  /* 0x003b40bc01007387 */ /* 0x0003e80000100a00 */
[----:B------:R-:W4:Y:S04]  /*4b8e0*/  LDL.LU.64 R68, [R1+0x778] ;  /* 0x0007780001447983 */ /* 0x000f280000300a00 */
[----:B------:R-:W-:Y:S04]  /*4b8f0*/  STL.64 [R1+0x3b80], R250 ;  /* 0x003b80fa01007387 */ /* 0x000fe80000100a00 */
[----:B------:R-:W4:Y:S04]  /*4b900*/  LDL.LU.64 R64, [R1+0x740] ;  /* 0x0007400001407983 */ /* 0x000f280000300a00 */
[----:B------:R-:W-:Y:S04]  /*4b910*/  STL.64 [R1+0x3bd0], R248 ;  /* 0x003bd0f801007387 */ /* 0x000fe80000100a00 */
[----:B------:R-:W-:Y:S01]  /*4b920*/  LDGSTS.E [R2+0x1c80], desc[UR60][R172.64], P1 ;  /* 0x01c80000ac027fae */ /* 0x000fe2000892187c */
[----:B------:R-:W-:-:S03]  /*4b930*/  IMAD.WIDE R26, R159, 0x4, R96 ;  /* 0x000000049f1a7825 */ /* 0x000fc600078e0260 */
[----:B------:R-:W-:Y:S01]  /*4b940*/  LDGSTS.E [R2+0x2080], desc[UR60][R188.64], P1 ;  /* 0x02080000bc027fae */ /* 0x000fe2000892187c */
[----:B------:R-:W-:-:S03]  /*4b950*/  IMAD.WIDE R24, R159, 0x4, R112 ;  /* 0x000000049f187825 */ /* 0x000fc600078e0270 */
[----:B------:R-:W-:Y:S01]  /*4b960*/  LDGSTS.E [R2+0x2480], desc[UR60][R250.64], P1 ;  /* 0x02480000fa027fae */ /* 0x000fe2000892187c */
[----:B------:R-:W-:-:S03]  /*4b970*/  IMAD.WIDE R22, R159, 0x4, R128 ;  /* 0x000000049f167825 */ /* 0x000fc600078e0280 */
[----:B------:R-:W-:Y:S01]  /*4b980*/  LDGSTS.E [R2+0x2880], desc[UR60][R248.64], P1 ;  /* 0x02880000f8027fae */ /* 0x000fe2000892187c */
[----:B------:R-:W-:-:S03]  /*4b990*/  IMAD.WIDE R20, R159, 0x4, R144 ;  /* 0x000000049f147825 */ /* 0x000fc600078e0290 */
[----:B------:R-:W-:Y:S01]  /*4b9a0*/  LDGSTS.E [R2+0x2c80], desc[UR60][R246.64], P1 ;  /* 0x02c80000f6027fae */ /* 0x000fe2000892187c */
[----:B------:R-:W-:-:S05]  /*4b9b0*/  IMAD.WIDE R244, R159, 0x4, R244 ;  /* 0x000000049ff47825 */ /* 0x000fca00078e02f4 */
[----:B------:R-:W-:Y:S01]  /*4b9c0*/  LDGSTS.E [R2+0x3080], desc[UR60][R244.64], P1 ;  /* 0x03080000f4027fae */ /* 0x000fe2000892187c */
[----:B--2---:R-:W-:-:S03]  /*4b9d0*/  IMAD.WIDE R242, R159, 0x4, R66 ;  /* 0x000000049ff27825 */ /* 0x004fc600078e0242 */
[----:B------:R-:W2:Y:S04]  /*4b9e0*/  LDL.LU.64 R66, [R1+0x708] ;  /* 0x0007080001427983 */ /* 0x000ea80000300a00 */
[----:B------:R-:W-:Y:S01]  /*4b9f0*/  STL.64 [R1+0x3c10], R246 ;  /* 0x003c10f601007387 */ /* 0x000fe20000100a00 */
[----:B---3--:R-:W-:-:S03]  /*4ba00*/  IMAD.WIDE R240, R159, 0x4, R78 ;  /* 0x000000049ff07825 */ /* 0x008fc600078e024e */
[----:B------:R-:W3:Y:S04]  /*4ba10*/  LDL.LU.64 R78, [R1+0x6d0] ;  /* 0x0006d000014e7983 */ /* 0x000ee80000300a00 */
[----:B------:R-:W-:Y:S01]  /*4ba20*/  STL.64 [R1+0x3c50], R244 ;  /* 0x003c50f401007387 */ /* 0x000fe20000100a00 */
[----:B------:R-:W-:-:S03]  /*4ba30*/  IMAD.WIDE R18, R159, 0x4, R160 ;  /* 0x000000049f127825 */ /* 0x000fc600078e02a0 */
[----:B------:R-:W-:Y:S01]  /*4ba40*/  LDGSTS.E [R2+0x3480], desc[UR60][R242.64], P1 ;  /* 0x03480000f2027fae */ /* 0x000fe2000892187c */
[----:B----4-:R-:W-:-:S03]  /*4ba50*/  IMAD.WIDE R238, R159, 0x4, R80 ;  /* 0x000000049fee7825 */ /* 0x010fc600078e0250 */
[----:B------:R-:W-:Y:S01]  /*4ba60*/  LDGSTS.E [R2+0x3880], desc[UR60][R240.64], P1 ;  /* 0x03880000f0027fae */ /* 0x000fe2000892187c */
[----:B------:R-:W-:-:S03]  /*4ba70*/  IMAD.WIDE R16, R159, 0x4, R176 ;  /* 0x000000049f107825 */ /* 0x000fc600078e02b0 */
[----:B------:R-:W-:Y:S01]  /*4ba80*/  LDGSTS.E [R2+0x3c80], desc[UR60][R238.64], P1 ;  /* 0x03c80000ee027fae */ /* 0x000fe2000892187c */
[----:B------:R-:W-:-:S03]  /*4ba90*/  IMAD.WIDE R236, R159, 0x4, R82 ;  /* 0x000000049fec7825 */ /* 0x000fc600078e0252 */
[----:B------:R-:W4:Y:S04]  /*4baa0*/  LDL.LU.64 R82, [R1+0x698] ;  /* 0x0006980001527983 */ /* 0x000f280000300a00 */
[----:B------:R-:W4:Y:S04]  /*4bab0*/  LDL.LU.64 R80, [R1+0x660] ;  /* 0x0006600001507983 */ /* 0x000f280000300a00 */
[----:B------:R-:W-:Y:S04]  /*4bac0*/  STL.64 [R1+0x3c90], R242 ;  /* 0x003c90f201007387 */ /* 0x000fe80000100a00 */
[----:B------:R-:W-:Y:S01]  /*4bad0*/  LDGSTS.E [R2+0x4080], desc[UR60][R236.64], P1 ;  /* 0x04080000ec027fae */ /* 0x000fe2000892187c */
[----:B------:R-:W-:-:S03]  /*4bae0*/  IMAD.WIDE R222, R159, 0x4, R6 ;  /* 0x000000049fde7825 */ /* 0x000fc600078e0206 */
[----:B------:R-:W4:Y:S04]  /*4baf0*/  LDL.LU.64 R6, [R1+0x628] ;  /* 0x0006280001067983 */ /* 0x000f280000300a00 */
[----:B------:R-:W-:Y:S01]  /*4bb00*/  STL.64 [R1+0x3cd0], R240 ;  /* 0x003cd0f001007387 */ /* 0x000fe20000100a00 */
        /* <DEDUP_REMOVED lines=18> */
[----:B------:R-:W-:Y:S04]  /*4bc30*/  STL.64 [R1+0x42a0], R190 ;  /* 0x0042a0be01007387 */ /* 0x000fe80000100a00 */
[----:B------:R-:W-:Y:S01]  /*4bc40*/  LDGSTS.E [R2+0x4480], desc[UR60][R222.64], P1 ;  /* 0x04480000de027fae */ /* 0x000fe2000892187c */
[----:B------:R-:W-:-:S03]  /*4bc50*/  IMAD.WIDE R10, R159, 0x4, R208 ;  /* 0x000000049f0a7825 */ /* 0x000fc600078e02d0 */
[----:B------:R-:W-:Y:S01]  /*4bc60*/  LDGSTS.E [R2+0x4880], desc[UR60][R220.64], P1 ;  /* 0x04880000dc027fae */ /* 0x000fe2000892187c */
[----:B------:R-:W-:-:S03]  /*4bc70*/  IMAD.WIDE R8, R159, 0x4, R224 ;  /* 0x000000049f087825 */ /* 0x000fc600078e02e0 */
[----:B------:R-:W-:Y:S04]  /*4bc80*/  LDGSTS.E [R2+0x4c80], desc[UR60][R206.64], P1 ;  /* 0x04c80000ce027fae */ /* 0x000fe8000892187c */
[----:B------:R1:W-:Y:S04]  /*4bc90*/  LDGSTS.E [R2+0x5080], desc[UR60][R204.64], P1 ;  /* 0x05080000cc027fae */ /* 0x0003e8000892187c */
[----:B------:R-:W-:Y:S04]  /*4bca0*/  LDGSTS.E [R2+0x5480], desc[UR60][R190.64], P1 ;  /* 0x05480000be027fae */ /* 0x000fe8000892187c */
[----:B------:R-:W-:Y:S04]  /*4bcb0*/  LDGSTS.E [R2+0x5880], desc[UR60][R174.64], P1 ;  /* 0x05880000ae027fae */ /* 0x000fe8000892187c */
[----:B------:R-:W-:Y:S04]  /*4bcc0*/  LDGSTS.E [R2+0x5c80], desc[UR60][R142.64], P1 ;  /* 0x05c800008e027fae */ /* 0x000fe8000892187c */
[----:B------:R-:W-:Y:S01]  /*4bcd0*/  LDGSTS.E [R2+0x6080], desc[UR60][R126.64], P1 ;  /* 0x060800007e027fae */ /* 0x000fe2000892187c */
[----:B--2---:R-:W-:-:S03]  /*4bce0*/  IMAD.WIDE R110, R159, 0x4, R66 ;  /* 0x000000049f6e7825 */ /* 0x004fc600078e0242 */
[----:B------:R-:W2:Y:S04]  /*4bcf0*/  LDL.LU.64 R66, [R1+0x4d0] ;  /* 0x0004d00001427983 */ /* 0x000ea80000300a00 */
[----:B------:R-:W-:Y:S04]  /*4bd00*/  STL.64 [R1+0x42d8], R174 ;  /* 0x0042d8ae01007387 */ /* 0x000fe80000100a00 */
[----:B------:R-:W2:Y:S01]  /*4bd10*/  LDL.LU.64 R64, [R1+0x490] ;  /* 0x0004900001407983 */ /* 0x000ea20000300a00 */
[----:B---3--:R-:W-:-:S03]  /*4bd20*/  IMAD.WIDE R94, R159, 0x4, R78 ;  /* 0x000000049f5e7825 */ /* 0x008fc600078e024e */
[----:B------:R-:W-:Y:S04]  /*4bd30*/  STL.64 [R1+0x4378], R142 ;  /* 0x0043788e01007387 */ /* 0x000fe80000100a00 */
[----:B------:R-:W-:Y:S04]  /*4bd40*/  STL.64 [R1+0x4388], R126 ;  /* 0x0043887e01007387 */ /* 0x000fe80000100a00 */
[----:B------:R-:W3:Y:S04]  /*4bd50*/  LDL.LU.64 R62, [R1+0x450] ;  /* 0x00045000013e7983 */ /* 0x000ee80000300a00 */
[----:B------:R-:W-:Y:S04]  /*4bd60*/  STL.64 [R1+0x4598], R110 ;  /* 0x0045986e01007387 */ /* 0x000fe80000100a00 */
[----:B------:R-:W-:Y:S01]  /*4bd70*/  LDGSTS.E [R2+0x6480], desc[UR60][R110.64], P1 ;  /* 0x064800006e027fae */ /* 0x000fe2000892187c */
[----:B----4-:R-:W-:-:S03]  /*4bd80*/  IMAD.WIDE R82, R159, 0x4, R82 ;  /* 0x000000049f527825 */ /* 0x010fc600078e0252 */
[----:B------:R-:W-:Y:S01]  /*4bd90*/  LDGSTS.E [R2+0x6880], desc[UR60][R94.64], P1 ;  /* 0x068800005e027fae */ /* 0x000fe2000892187c */
[----:B------:R-:W-:-:S03]  /*4bda0*/  IMAD.WIDE R80, R159, 0x4, R80 ;  /* 0x000000049f507825 */ /* 0x000fc600078e0250 */
[----:B------:R-:W-:Y:S04]  /*4bdb0*/  LDGSTS.E [R2+0x6c80], desc[UR60][R82.64], P1 ;  /* 0x06c8000052027fae */ /* 0x000fe8000892187c */
[----:B------:R-:W-:Y:S01]  /*4bdc0*/  LDGSTS.E [R2+0x7080], desc[UR60][R80.64], P1 ;  /* 0x0708000050027fae */ /* 0x000fe2000892187c */
[----:B------:R-:W-:-:S03]  /*4bdd0*/  IMAD.WIDE R78, R159, 0x4, R6 ;  /* 0x000000049f4e7825 */ /* 0x000fc600078e0206 */
[----:B------:R-:W4:Y:S04]  /*4bde0*/  LDL.LU.64 R6, [R1+0x410] ;  /* 0x0004100001067983 */ /* 0x000f280000300a00 */
[----:B------:R-:W-:Y:S04]  /*4bdf0*/  STL.64 [R1+0x45b0], R94 ;  /* 0x0045b05e01007387 */ /* 0x000fe80000100a00 */
[----:B------:R-:W-:Y:S01]  /*4be00*/  STL.64 [R1+0x45c0], R82 ;  /* 0x0045c05201007387 */ /* 0x000fe20000100a00 */
[----:B------:R-:W-:-:S03]  /*4be10*/  IMAD.WIDE R76, R159, 0x4, R76 ;  /* 0x000000049f4c7825 */ /* 0x000fc600078e024c */
[----:B------:R-:W3:Y:S04]  /*4be20*/  LDL.LU.64 R58, [R1+0x3d0] ;  /* 0x0003d000013a7983 */ /* 0x000ee80000300a00 */
[----:B------:R-:W3:Y:S04]  /*4be30*/  LDL.LU.64 R56, [R1+0x390] ;  /* 0x0003900001387983 */ /* 0x000ee80000300a00 */
        /* <DEDUP_REMOVED lines=16> */
[----:B------:R-:W-:Y:S04]  /*4bf40*/  STL.64 [R1+0x47d0], R72 ;  /* 0x0047d04801007387 */ /* 0x000fe80000100a00 */
[----:B------:R-:W3:Y:S04]  /*4bf50*/  LDL.LU.64 R38, [R1+0x150] ;  /* 0x0001500001267983 */ /* 0x000ee80000300a00 */
[----:B------:R-:W3:Y:S04]  /*4bf60*/  LDL.LU.64 R36, [R1+0x110] ;  /* 0x0001100001247983 */ /* 0x000ee80000300a00 */
[----:B------:R1:W-:Y:S04]  /*4bf70*/  STL.64 [R1+0x47c8], R70 ;  /* 0x0047c84601007387 */ /* 0x0003e80000100a00 */
[----:B------:R-:W3:Y:S04]  /*4bf80*/  LDL.LU.64 R34, [R1+0xd0] ;  /* 0x0000d00001227983 */ /* 0x000ee80000300a00 */
[----:B------:R-:W3:Y:S04]  /*4bf90*/  LDL.LU.64 R32, [R1+0x90] ;  /* 0x0000900001207983 */ /* 0x000ee80000300a00 */
[----:B------:R-:W-:Y:S04]  /*4bfa0*/  STL.64 [R1+0x47c0], R68 ;  /* 0x0047c04401007387 */ /* 0x000fe80000100a00 */
[----:B------:R-:W3:Y:S04]  /*4bfb0*/  LDL.LU.64 R30, [R1+0x50] ;  /* 0x00005000011e7983 */ /* 0x000ee80000300a00 */
[----:B------:R-:W-:Y:S04]  /*4bfc0*/  LDGSTS.E [R2+0x7480], desc[UR60][R78.64], P1 ;  /* 0x074800004e027fae */ /* 0x000fe8000892187c */
[----:B------:R-:W-:Y:S04]  /*4bfd0*/  LDGSTS.E [R2+0x7880], desc[UR60][R76.64], P1 ;  /* 0x078800004c027fae */ /* 0x000fe8000892187c */
[----:B------:R-:W-:Y:S04]  /*4bfe0*/  LDGSTS.E [R2+0x7c80], desc[UR60][R74.64], P1 ;  /* 0x07c800004a027fae */ /* 0x000fe8000892187c */
[----:B------:R-:W-:Y:S04]  /*4bff0*/  LDGSTS.E [R2+0x20080], desc[UR60][R72.64], P1 ;  /* 0x2008000048027fae */ /* 0x000fe8000892187c */
[----:B------:R-:W-:Y:S04]  /*4c000*/  LDGSTS.E [R2+0x20480], desc[UR60][R70.64], P1 ;  /* 0x2048000046027fae */ /* 0x000fe8000892187c */
[----:B------:R-:W-:Y:S01]  /*4c010*/  LDGSTS.E [R2+0x20880], desc[UR60][R68.64], P1 ;  /* 0x2088000044027fae */ /* 0x000fe2000892187c */
[----:B----4-:R-:W-:-:S03]  /*4c020*/  IMAD.WIDE R60, R159, 0x4, R6 ;  /* 0x000000049f3c7825 */ /* 0x010fc600078e0206 */
[----:B------:R-:W4:Y:S01]  /*4c030*/  LDL.LU.64 R6, [R1+0x10] ;  /* 0x0000100001067983 */ /* 0x000f220000300a00 */
[----:B--2---:R-:W-:-:S04]  /*4c040*/  IMAD.WIDE R66, R159, 0x4, R66 ;  /* 0x000000049f427825 */ /* 0x004fc800078e0242 */
[C---:B------:R-:W-:Y:S01]  /*4c050*/  IMAD.WIDE R64, R159.reuse, 0x4, R64 ;  /* 0x000000049f407825 */ /* 0x040fe200078e0240 */
[----:B------:R-:W-:Y:S03]  /*4c060*/  STL.64 [R1+0x47b8], R66 ;  /* 0x0047b84201007387 */ /* 0x000fe60000100a00 */
[C---:B---3--:R-:W-:Y:S01]  /*4c070*/  IMAD.WIDE R62, R159.reuse, 0x4, R62 ;  /* 0x000000049f3e7825 */ /* 0x048fe200078e023e */
        /* <DEDUP_REMOVED lines=51> */
[----:B------:R-:W-:Y:S01]  /*4c3b0*/  LDGSTS.E [R2+0x25480], desc[UR60][R30.64], P1 ;  /* 0x254800001e027fae */ /* 0x000fe2000892187c */
[----:B----4-:R-:W-:-:S05]  /*4c3c0*/  IMAD.WIDE R28, R159, 0x4, R6 ;  /* 0x000000049f1c7825 */ /* 0x010fca00078e0206 */
        /* <DEDUP_REMOVED lines=8> */
[----:B-1----:R-:W3:Y:S04]  /*4c450*/  LDL.LU.64 R14, [R1+0x4bb0] ;  /* 0x004bb000010e7983 */ /* 0x002ee80000300a00 */
[----:B------:R1:W-:Y:S04]  /*4c460*/  STL.64 [R1+0x46e8], R6 ;  /* 0x0046e80601007387 */ /* 0x0003e80000100a00 */
[----:B------:R-:W4:Y:S04]  /*4c470*/  LDL.LU.64 R84, [R1+0x4ba8] ;  /* 0x004ba80001547983 */ /* 0x000f280000300a00 */
[----:B------:R3:W-:Y:S04]  /*4c480*/  STL.64 [R1+0x46e0], R10 ;  /* 0x0046e00a01007387 */ /* 0x0007e80000100a00 */
[----:B------:R-:W4:Y:S04]  /*4c490*/  LDL.LU.64 R92, [R1+0x4ba0] ;  /* 0x004ba000015c7983 */ /* 0x000f280000300a00 */
[----:B------:R3:W-:Y:S04]  /*4c4a0*/  STL.64 [R1+0x46d8], R8 ;  /* 0x0046d80801007387 */ /* 0x0007e80000100a00 */
[----:B------:R-:W4:Y:S04]  /*4c4b0*/  LDL.LU.64 R108, [R1+0x4b98] ;  /* 0x004b9800016c7983 */ /* 0x000f280000300a00 */
[----:B------:R-:W4:Y:S04]  /*4c4c0*/  LDL.LU.64 R124, [R1+0x4b90] ;  /* 0x004b9000017c7983 */ /* 0x000f280000300a00 */
[----:B------:R-:W4:Y:S04]  /*4c4d0*/  LDL.LU.64 R140, [R1+0x4b88] ;  /* 0x004b8800018c7983 */ /* 0x000f280000300a00 */
[----:B------:R-:W4:Y:S04]  /*4c4e0*/  LDL.LU.64 R156, [R1+0x4b80] ;  /* 0x004b8000019c7983 */ /* 0x000f280000300a00 */
[----:B------:R-:W4:Y:S04]  /*4c4f0*/  LDL.LU.64 R172, [R1+0x4b78] ;  /* 0x004b780001ac7983 */ /* 0x000f280000300a00 */
[----:B------:R-:W4:Y:S04]  /*4c500*/  LDL.LU.64 R188, [R1+0x4b70] ;  /* 0x004b700001bc7983 */ /* 0x000f280000300a00 */
[----:B------:R-:W3:Y:S04]  /*4c510*/  LDL.LU.64 R70, [R1+0xc78] ;  /* 0x000c780001467983 */ /* 0x000ee80000300a00 */
[----:B--2---:R-:W2:Y:S04]  /*4c520*/  LDL.LU.64 R64, [R1+0xc40] ;  /* 0x000c400001407983 */ /* 0x004ea80000300a00 */
[----:B------:R-:W4:Y:S04]  /*4c530*/  LDL.LU.64 R66, [R1+0xc08] ;  /* 0x000c080001427983 */ /* 0x000f280000300a00 */
[----:B------:R-:W4:Y:S04]  /*4c540*/  LDL.LU.64 R68, [R1+0xbd0] ;  /* 0x000bd00001447983 */ /* 0x000f280000300a00 */
[----:B------:R-:W4:Y:S04]  /*4c550*/  LDL.LU.64 R72, [R1+0xb98] ;  /* 0x000b980001487983 */ /* 0x000f280000300a00 */
[----:B------:R-:W4:Y:S04]  /*4c560*/  LDL.LU.64 R82, [R1+0xb60] ;  /* 0x000b600001527983 */ /* 0x000f280000300a00 */
[----:B------:R-:W4:Y:S04]  /*4c570*/  LDL.LU.64 R74, [R1+0xb28] ;  /* 0x000b2800014a7983 */ /* 0x000f280000300a00 */
        /* <DEDUP_REMOVED lines=9> */
[----:B------:R4:W-:Y:S04]  /*4c610*/  LDGSTS.E [R2+0x27080], desc[UR60][R16.64], P1 ;  /* 0x2708000010027fae */ /* 0x0009e8000892187c */
[----:B------:R-:W4:Y:S04]  /*4c620*/  LDL.LU.64 R244, [R1+0xa48] ;  /* 0x000a480001f47983 */ /* 0x000f280000300a00 */
[----:B------:R-:W-:Y:S04]  /*4c630*/  LDGSTS.E [R2+0x27480], desc[UR60][R6.64], P1 ;  /* 0x2748000006027fae */ /* 0x000fe8000892187c */
[----:B------:R4:W-:Y:S04]  /*4c640*/  LDGSTS.E [R2+0x27880], desc[UR60][R10.64], P1 ;  /* 0x278800000a027fae */ /* 0x0009e8000892187c */
[----:B------:R4:W-:Y:S04]  /*4c650*/  LDGSTS.E [R2+0x27c80], desc[UR60][R8.64], P1 ;  /* 0x27c8000008027fae */ /* 0x0009e8000892187c */
[----:B-1----:R-:W4:Y:S01]  /*4c660*/  LDL.LU.64 R6, [R1+0xa10] ;  /* 0x000a100001067983 */ /* 0x002f220000300a00 */
[----:B---3--:R-:W-:-:S03]  /*4c670*/  IMAD.WIDE R204, R159, 0x4, R70 ;  /* 0x000000049fcc7825 */ /* 0x008fc600078e0246 */
[----:B------:R-:W3:Y:S01]  /*4c680*/  LDL.LU.64 R70, [R1+0x9d8] ;  /* 0x0009d80001467983 */ /* 0x000ee20000300a00 */
[----:B--2---:R-:W-:-:S03]  /*4c690*/  IMAD.WIDE R220, R159, 0x4, R64 ;  /* 0x000000049fdc7825 */ /* 0x004fc600078e0240 */
[----:B------:R-:W-:Y:S01]  /*4c6a0*/  LDGSTS.E [R3+0x100], desc[UR60][R204.64], P1 ;  /* 0x00100000cc037fae */ /* 0x000fe2000892187c */
[----:B----4-:R-:W-:-:S03]  /*4c6b0*/  IMAD.WIDE R16, R159, 0x4, R66 ;  /* 0x000000049f107825 */ /* 0x010fc600078e0242 */
[----:B------:R-:W2:Y:S01]  /*4c6c0*/  LDL.LU.64 R66, [R1+0x9a0] ;  /* 0x0009a00001427983 */ /* 0x000ea20000300a00 */
[----:B------:R-:W-:-:S03]  /*4c6d0*/  IMAD.WIDE R250, R159, 0x4, R68 ;  /* 0x000000049ffa7825 */ /* 0x000fc600078e0244 */
[----:B------:R-:W4:Y:S01]  /*4c6e0*/  LDL.LU.64 R68, [R1+0x968] ;  /* 0x0009680001447983 */ /* 0x000f220000300a00 */
[----:B------:R-:W-:-:S03]  /*4c6f0*/  IMAD.WIDE R248, R159, 0x4, R72 ;  /* 0x000000049ff87825 */ /* 0x000fc600078e0248 */
[----:B------:R1:W-:Y:S01]  /*4c700*/  STL.64 [R1+0x3948], R204 ;  /* 0x003948cc01007387 */ /* 0x0003e20000100a00 */
[----:B------:R-:W-:-:S03]  /*4c710*/  IMAD.WIDE R246, R159, 0x4, R82 ;  /* 0x000000049ff67825 */ /* 0x000fc600078e0252 */
[----:B------:R-:W2:Y:S04]  /*4c720*/  LDL.LU.64 R72, [R1+0x930] ;  /* 0x0009300001487983 */ /* 0x000ea80000300a00 */
[----:B------:R1:W-:Y:S01]  /*4c730*/  STL.64 [R1+0x3988], R220 ;  /* 0x003988dc01007387 */ /* 0x0003e20000100a00 */
[----:B------:R-:W-:-:S03]  /*4c740*/  IMAD.WIDE R242, R159, 0x4, R74 ;  /* 0x000000049ff27825 */ /* 0x000fc600078e024a */
[----:B------:R-:W2:Y:S01]  /*4c750*/  LDL.LU.64 R82, [R1+0x8f8] ;  /* 0x0008f80001527983 */ /* 0x000ea20000300a00 */
[----:B------:R-:W-:-:S03]  /*4c760*/  IMAD.WIDE R240, R159, 0x4, R80 ;  /* 0x000000049ff07825 */ /* 0x000fc600078e0250 */
[----:B------:R1:W-:Y:S04]  /*4c770*/  STL.64 [R1+0x39c8], R16 ;  /* 0x0039c81001007387 */ /* 0x0003e80000100a00 */
[----:B------:R1:W-:Y:S01]  /*4c780*/  STL.64 [R1+0x3a08], R250 ;  /* 0x003a08fa01007387 */ /* 0x0003e20000100a00 */
[----:B------:R-:W-:-:S03]  /*4c790*/  IMAD.WIDE R238, R159, 0x4, R78 ;  /* 0x000000049fee7825 */ /* 0x000fc600078e024e */
[----:B------:R-:W2:Y:S04]  /*4c7a0*/  LDL.LU.64 R80, [R1+0x8c0] ;  /* 0x0008c00001507983 */ /* 0x000ea80000300a00 */
[----:B------:R1:W-:Y:S04]  /*4c7b0*/  STL.64 [R1+0x3a48], R248 ;  /* 0x003a48f801007387 */ /* 0x0003e80000100a00 */
[----:B------:R-:W2:Y:S01]  /*4c7c0*/  LDL.LU.64 R78, [R1+0x888] ;  /* 0x00088800014e7983 */ /* 0x000ea20000300a00 */
[----:B------:R-:W-:-:S03]  /*4c7d0*/  IMAD.WIDE R236, R159, 0x4, R76 ;  /* 0x000000049fec7825 */ /* 0x000fc600078e024c */
[----:B------:R1:W-:Y:S04]  /*4c7e0*/  STL.64 [R1+0x3a88], R246 ;  /* 0x003a88f601007387 */ /* 0x0003e80000100a00 */
[----:B------:R-:W2:Y:S04]  /*4c7f0*/  LDL.LU.64 R76, [R1+0x850] ;  /* 0x00085000014c7983 */ /* 0x000ea80000300a00 */
[----:B------:R1:W-:Y:S04]  /*4c800*/  STL.64 [R1+0x3ac8], R242 ;  /* 0x003ac8f201007387 */ /* 0x0003e80000100a00 */
[----:B------:R-:W2:Y:S04]  /*4c810*/  LDL.LU.64 R74, [R1+0x818] ;  /* 0x00081800014a7983 */ /* 0x000ea80000300a00 */
[----:B------:R1:W-:Y:S04]  /*4c820*/  STL.64 [R1+0x3b08], R240 ;  /* 0x003b08f001007387 */ /* 0x0003e80000100a00 */
[----:B------:R-:W2:Y:S01]  /*4c830*/  LDL.LU.64 R62, [R1+0x7e0] ;  /* 0x0007e000013e7983 */ /* 0x000ea20000300a00 */
[----:B------:R-:W-:-:S03]  /*4c840*/  IMAD.WIDE R244, R159, 0x4, R244 ;  /* 0x000000049ff47825 */ /* 0x000fc600078e02f4 */
[----:B------:R-:W-:Y:S04]  /*4c850*/  LDGSTS.E [R3+0x500], desc[UR60][R220.64], P1 ;  /* 0x00500000dc037fae */ /* 0x000fe8000892187c */
[----:B------:R-:W-:Y:S01]  /*4c860*/  LDGSTS.E [R3+0x900], desc[UR60][R16.64], P1 ;  /* 0x0090000010037fae */ /* 0x000fe2000892187c */
[----:B------:R-:W-:-:S03]  /*4c870*/  IMAD.WIDE R224, R159, 0x4, R6 ;  /* 0x000000049fe07825 */ /* 0x000fc600078e0206 */
[----:B------:R-:W2:Y:S04]  /*4c880*/  LDL.LU.64 R6, [R1+0x7a8] ;  /* 0x0007a80001067983 */ /* 0x000ea80000300a00 */
[----:B------:R1:W-:Y:S04]  /*4c890*/  STL.64 [R1+0x3b48], R238 ;  /* 0x003b48ee01007387 */ /* 0x0003e80000100a00 */
        /* <DEDUP_REMOVED lines=9> */
[----:B---3--:R-:W-:-:S03]  /*4c930*/  IMAD.WIDE R222, R159, 0x4, R70 ;  /* 0x000000049fde7825 */ /* 0x008fc600078e0246 */
[----:B------:R-:W3:Y:S04]  /*4c940*/  LDL.LU.64 R70, [R1+0x770] ;  /* 0x0007700001467983 */ /* 0x000ee80000300a00 */
[----:B------:R1:W-:Y:S04]  /*4c950*/  STL.64 [R1+0x3b88], R236 ;  /* 0x003b88ec01007387 */ /* 0x0003e80000100a00 */
[----:B------:R-:W3:Y:S01]  /*4c960*/  LDL.LU.64 R64, [R1+0x738] ;  /* 0x0007380001407983 */ /* 0x000ee20000300a00 */
[----:B----4-:R-:W-:-:S03]  /*4c970*/  IMAD.WIDE R206, R159, 0x4, R68 ;  /* 0x000000049fce7825 */ /* 0x010fc600078e0244 */
[----:B------:R-:W-:Y:S01]  /*4c980*/  STL.64 [R1+0x3bd8], R244 ;  /* 0x003bd8f401007387 */ /* 0x000fe20000100a00 */
[----:B--2---:R-:W-:-:S03]  /*4c990*/  IMAD.WIDE R208, R159, 0x4, R66 ;  /* 0x000000049fd07825 */ /* 0x004fc600078e0242 */
[----:B------:R-:W2:Y:S04]  /*4c9a0*/  LDL.LU.64 R68, [R1+0x700] ;  /* 0x0007000001447983 */ /* 0x000ea80000300a00 */
[----:B------:R-:W-:Y:S01]  /*4c9b0*/  STL.64 [R1+0x3c18], R224 ;  /* 0x003c18e001007387 */ /* 0x000fe20000100a00 */
[----:B------:R-:W-:-:S03]  /*4c9c0*/  IMAD.WIDE R192, R159, 0x4, R72 ;  /* 0x000000049fc07825 */ /* 0x000fc600078e0248 */
[----:B------:R-:W4:Y:S01]  /*4c9d0*/  LDL.LU.64 R66, [R1+0x6c8] ;  /* 0x0006c80001427983 */ /* 0x000f220000300a00 */
[----:B------:R-:W-:-:S03]  /*4c9e0*/  IMAD.WIDE R190, R159, 0x4, R82 ;  /* 0x000000049fbe7825 */ /* 0x000fc600078e0252 */
[----:B------:R-:W-:Y:S04]  /*4c9f0*/  STL.64 [R1+0x3c58], R222 ;  /* 0x003c58de01007387 */ /* 0x000fe80000100a00 */
[----:B------:R-:W4:Y:S04]  /*4ca00*/  LDL.LU.64 R72, [R1+0x690] ;  /* 0x0006900001487983 */ /* 0x000f280000300a00 */
[----:B------:R-:W4:Y:S01]  /*4ca10*/  LDL.LU.64 R82, [R1+0x658] ;  /* 0x0006580001527983 */ /* 0x000f220000300a00 */
[----:B------:R-:W-:-:S03]  /*4ca20*/  IMAD.WIDE R176, R159, 0x4, R80 ;  /* 0x000000049fb07825 */ /* 0x000fc600078e0250 */
[----:B------:R-:W-:Y:S04]  /*4ca30*/  STL.64 [R1+0x3c98], R208 ;  /* 0x003c98d001007387 */ /* 0x000fe80000100a00 */
        /* <DEDUP_REMOVED lines=9> */
[----:B------:R-:W4:Y:S04]  /*4cad0*/  LDL.LU.64 R74, [R1+0x578] ;  /* 0x00057800014a7983 */ /* 0x000f280000300a00 */
[----:B------:R-:W-:Y:S04]  /*4cae0*/  STL.64 [R1+0x4080], R176 ;  /* 0x004080b001007387 */ /* 0x000fe80000100a00 */
[----:B------:R-:W-:Y:S01]  /*4caf0*/  STL.64 [R1+0x40c0], R174 ;  /* 0x0040c0ae01007387 */ /* 0x000fe20000100a00 */
[----:B------:R-:W-:-:S03]  /*4cb00*/  IMAD.WIDE R142, R159, 0x4, R62 ;  /* 0x000000049f8e7825 */ /* 0x000fc600078e023e */
[----:B------:R-:W-:Y:S01]  /*4cb10*/  LDGSTS.E [R3+0x3100], desc[UR60][R222.64], P1 ;  /* 0x03100000de037fae */ /* 0x000fe2000892187c */
[----:B------:R-:W-:-:S03]  /*4cb20*/  IMAD.WIDE R128, R159, 0x4, R6 ;  /* 0x000000049f807825 */ /* 0x000fc600078e0206 */
[----:B------:R-:W4:Y:S04]  /*4cb30*/  LDL.LU.64 R6, [R1+0x538] ;  /* 0x0005380001067983 */ /* 0x000f280000300a00 */
[----:B------:R-:W-:Y:S04]  /*4cb40*/  STL.64 [R1+0x40d8], R160 ;  /* 0x0040d8a001007387 */ /* 0x000fe80000100a00 */
[----:B------:R-:W-:Y:S04]  /*4cb50*/  LDGSTS.E [R3+0x3500], desc[UR60][R208.64], P1 ;  /* 0x03500000d0037fae */ /* 0x000fe8000892187c */
[----:B------:R-:W-:Y:S04]  /*4cb60*/  LDGSTS.E [R3+0x3900], desc[UR60][R206.64], P1 ;  /* 0x03900000ce037fae */ /* 0x000fe8000892187c */
[----:B------:R-:W-:Y:S04]  /*4cb70*/  LDGSTS.E [R3+0x3d00], desc[UR60][R192.64], P1 ;  /* 0x03d00000c0037fae */ /* 0x000fe8000892187c */
[----:B------:R-:W-:Y:S04]  /*4cb80*/  LDGSTS.E [R3+0x4100], desc[UR60][R190.64], P1 ;  /* 0x04100000be037fae */ /* 0x000fe8000892187c */
        /* <DEDUP_REMOVED lines=11> */
[----:B---3--:R-:W-:-:S03]  /*4cc40*/  IMAD.WIDE R126, R159, 0x4, R70 ;  /* 0x000000049f7e7825 */ /* 0x008fc600078e0246 */
[----:B------:R-:W3:Y:S04]  /*4cc50*/  LDL.LU.64 R70, [R1+0x500] ;  /* 0x0005000001467983 */ /* 0x000ee80000300a00 */
[----:B------:R-:W-:Y:S01]  /*4cc60*/  STL.64 [R1+0x40e8], R144 ;  /* 0x0040e89001007387 */ /* 0x000fe20000100a00 */
[----:B------:R-:W-:-:S03]  /*4cc70*/  IMAD.WIDE R112, R159, 0x4, R64 ;  /* 0x000000049f707825 */ /* 0x000fc600078e0240 */
[----:B------:R-:W-:Y:S04]  /*4cc80*/  STL.64 [R1+0x4118], R142 ;  /* 0x0041188e01007387 */ /* 0x000fe80000100a00 */
[----:B------:R-:W-:Y:S01]  /*4cc90*/  LDGSTS.E [R3+0x5d00], desc[UR60][R126.64], P1 ;  /* 0x05d000007e037fae */ /* 0x000fe2000892187c */
[----:B--2---:R-:W-:-:S03]  /*4cca0*/  IMAD.WIDE R110, R159, 0x4, R68 ;  /* 0x000000049f6e7825 */ /* 0x004fc600078e0244 */
[----:B------:R-:W2:Y:S04]  /*4ccb0*/  LDL.LU.64 R68, [R1+0x4c8] ;  /* 0x0004c80001447983 */ /* 0x000ea80000300a00 */
[----:B------:R-:W-:Y:S01]  /*4ccc0*/  STL.64 [R1+0x4150], R128 ;  /* 0x0041508001007387 */ /* 0x000fe20000100a00 */
[----:B----4-:R-:W-:-:S03]  /*4ccd0*/  IMAD.WIDE R96, R159, 0x4, R66 ;  /* 0x000000049f607825 */ /* 0x010fc600078e0242 */
[----:B------:R-:W4:Y:S04]  /*4cce0*/  LDL.LU.64 R66, [R1+0x488] ;  /* 0x0004880001427983 */ /* 0x000f280000300a00 */
[----:B------:R-:W-:Y:S01]  /*4ccf0*/  STL.64 [R1+0x4178], R126 ;  /* 0x0041787e01007387 */ /* 0x000fe20000100a00 */
[----:B------:R-:W-:-:S03]  /*4cd00*/  IMAD.WIDE R94, R159, 0x4, R72 ;  /* 0x000000049f5e7825 */ /* 0x000fc600078e0248 */
[----:B------:R-:W-:Y:S01]  /*4cd10*/  STL.64 [R1+0x4188], R112 ;  /* 0x0041887001007387 */ /* 0x000fe20000100a00 */
[----:B------:R-:W-:-:S03]  /*4cd20*/  IMAD.WIDE R82, R159, 0x4, R82 ;  /* 0x000000049f527825 */ /* 0x000fc600078e0252 */
[----:B------:R-:W4:Y:S04]  /*4cd30*/  LDL.LU.64 R64, [R1+0x448] ;  /* 0x0004480001407983 */ /* 0x000f280000300a00 */
[----:B------:R-:W-:Y:S04]  /*4cd40*/  STL.64 [R1+0x42b8], R110 ;  /* 0x0042b86e01007387 */ /* 0x000fe80000100a00 */
[----:B------:R-:W4:Y:S01]  /*4cd50*/  LDL.LU.64 R62, [R1+0x408] ;  /* 0x00040800013e7983 */ /* 0x000f220000300a00 */
[----:B------:R-:W-:-:S03]  /*4cd60*/  IMAD.WIDE R80, R159, 0x4, R80 ;  /* 0x000000049f507825 */ /* 0x000fc600078e0250 */
[----:B------:R-:W-:Y:S04]  /*4cd70*/  STL.64 [R1+0x42e8], R96 ;  /* 0x0042e86001007387 */ /* 0x000fe80000100a00 */
[----:B------:R-:W-:Y:S01]  /*4cd80*/  STL.64 [R1+0x4370], R94 ;  /* 0x0043705e01007387 */ /* 0x000fe20000100a00 */
[----:B------:R-:W-:-:S03]  /*4cd90*/  IMAD.WIDE R78, R159, 0x4, R78 ;  /* 0x000000049f4e7825 */ /* 0x000fc600078e024e */
[----:B------:R-:W4:Y:S04]  /*4cda0*/  LDL.LU.64 R60, [R1+0x3c8] ;  /* 0x0003c800013c7983 */ /* 0x000f280000300a00 */
[----:B------:R-:W4:Y:S04]  /*4cdb0*/  LDL.LU.64 R58, [R1+0x388] ;  /* 0x00038800013a7983 */ /* 0x000f280000300a00 */
[----:B------:R-:W-:Y:S01]  /*4cdc0*/  STL.64 [R1+0x4380], R82 ;  /* 0x0043805201007387 */ /* 0x000fe20000100a00 */
[----:B------:R-:W-:-:S03]  /*4cdd0*/  IMAD.WIDE R76, R159, 0x4, R76 ;  /* 0x000000049f4c7825 */ /* 0x000fc600078e024c */
[----:B------:R-:W4:Y:S04]  /*4cde0*/  LDL.LU.64 R56, [R1+0x348] ;  /* 0x0003480001387983 */ /* 0x000f280000300a00 */
[----:B------:R-:W4:Y:S04]  /*4cdf0*/  LDL.LU.64 R54, [R1+0x308] ;  /* 0x0003080001367983 */ /* 0x000f280000300a00 */
[----:B------:R-:W-:Y:S01]  /*4ce00*/  STL.64 [R1+0x44a8], R80 ;  /* 0x0044a85001007387 */ /* 0x000fe20000100a00 */
[----:B------:R-:W-:-:S03]  /*4ce10*/  IMAD.WIDE R74, R159, 0x4, R74 ;  /* 0x000000049f4a7825 */ /* 0x000fc600078e024a */
[----:B------:R-:W4:Y:S01]  /*4ce20*/  LDL.LU.64 R52, [R1+0x2c8] ;  /* 0x0002c80001347983 */ /* 0x000f220000300a00 */
[----:B------:R-:W-:-:S03]  /*4ce30*/  IMAD.WIDE R72, R159, 0x4, R6 ;  /* 0x000000049f487825 */ /* 0x000fc600078e0206 */
[----:B------:R-:W4:Y:S04]  /*4ce40*/  LDL.LU.64 R6, [R1+0x288] ;  /* 0x0002880001067983 */ /* 0x000f280000300a00 */
[----:B------:R-:W-:Y:S04]  /*4ce50*/  STL.64 [R1+0x4590], R78 ;  /* 0x0045904e01007387 */ /* 0x000fe80000100a00 */
[----:B------:R-:W4:Y:S04]  /*4ce60*/  LDL.LU.64 R50, [R1+0x248] ;  /* 0x0002480001327983 */ /* 0x000f280000300a00 */
        /* <DEDUP_REMOVED lines=9> */
[----:B------:R-:W4:Y:S01]  /*4cf00*/  LDL.LU.64 R36, [R1+0x88] ;  /* 0x0000880001247983 */ /* 0x000f220000300a00 */
[----:B------:R-:W-:-:S03]  /*4cf10*/  IMAD.WIDE R20, R159, 0x4, R178 ;  /* 0x000000049f147825 */ /* 0x000fc600078e02b2 */
[----:B------:R-:W-:Y:S01]  /*4cf20*/  LDGSTS.E [R3+0x6100], desc[UR60][R112.64], P1 ;  /* 0x0610000070037fae */ /* 0x000fe2000892187c */
[----:B------:R-:W-:-:S03]  /*4cf30*/  IMAD.WIDE R18, R159, 0x4, R194 ;  /* 0x000000049f127825 */ /* 0x000fc600078e02c2 */
[----:B------:R-:W-:Y:S04]  /*4cf40*/  LDGSTS.E [R3+0x6500], desc[UR60][R110.64], P1 ;  /* 0x065000006e037fae */ /* 0x000fe8000892187c */
[----:B------:R-:W-:Y:S01]  /*4cf50*/  LDGSTS.E [R3+0x6900], desc[UR60][R96.64], P1 ;  /* 0x0690000060037fae */ /* 0x000fe2000892187c */
[----:B------:R-:W-:-:S03]  /*4cf60*/  IMAD.WIDE R10, R159, 0x4, R210 ;  /* 0x000000049f0a7825 */ /* 0x000fc600078e02d2 */
[----:B------:R-:W-:Y:S04]  /*4cf70*/  LDGSTS.E [R3+0x6d00], desc[UR60][R94.64], P1 ;  /* 0x06d000005e037fae */ /* 0x000fe8000892187c */
[----:B------:R-:W-:Y:S01]  /*4cf80*/  LDGSTS.E [R3+0x7100], desc[UR60][R82.64], P1 ;  /* 0x0710000052037fae */ /* 0x000fe2000892187c */
[----:B------:R-:W-:-:S03]  /*4cf90*/  IMAD.WIDE R8, R159, 0x4, R226 ;  /* 0x000000049f087825 */ /* 0x000fc600078e02e2 */
[----:B------:R-:W-:Y:S04]  /*4cfa0*/  LDGSTS.E [R3+0x7500], desc[UR60][R80.64], P1 ;  /* 0x0750000050037fae */ /* 0x000fe8000892187c */
[----:B------:R-:W-:Y:S04]  /*4cfb0*/  LDGSTS.E [R3+0x7900], desc[UR60][R78.64], P1 ;  /* 0x079000004e037fae */ /* 0x000fe8000892187c */
[----:B------:R-:W-:Y:S04]  /*4cfc0*/  LDGSTS.E [R3+0x7d00], desc[UR60][R76.64], P1 ;  /* 0x07d000004c037fae */ /* 0x000fe8000892187c */
[----:B------:R-:W-:Y:S04]  /*4cfd0*/  LDGSTS.E [R3+0x20100], desc[UR60][R74.64], P1 ;  /* 0x201000004a037fae */ /* 0x000fe8000892187c */
[----:B------:R-:W-:Y:S01]  /*4cfe0*/  LDGSTS.E [R3+0x20500], desc[UR60][R72.64], P1 ;  /* 0x2050000048037fae */ /* 0x000fe2000892187c */
[----:B---3--:R-:W-:-:S05]  /*4cff0*/  IMAD.WIDE R70, R159, 0x4, R70 ;  /* 0x000000049f467825 */ /* 0x008fca00078e0246 */
[----:B------:R-:W-:Y:S04]  /*4d000*/  STL.64 [R1+0x46b8], R70 ;  /* 0x0046b84601007387 */ /* 0x000fe80000100a00 */
[----:B------:R-:W3:Y:S04]  /*4d010*/  LDL.LU.64 R34, [R1+0x48] ;  /* 0x0000480001227983 */ /* 0x000ee80000300a00 */
[----:B------:R-:W3:Y:S01]  /*4d020*/  LDL.LU.64 R32, [R1+0x8] ;  /* 0x0000080001207983 */ /* 0x000ee20000300a00 */
[----:B--2---:R-:W-:-:S03]  /*4d030*/  IMAD.WIDE R68, R159, 0x4, R68 ;  /* 0x000000049f447825 */ /* 0x004fc600078e0244 */
[----:B------:R-:W-:Y:S01]  /*4d040*/  LDGSTS.E [R3+0x20900], desc[UR60][R70.64], P1 ;  /* 0x2090000046037fae */ /* 0x000fe2000892187c */
[----:B----4-:R-:W-:-:S03]  /*4d050*/  IMAD.WIDE R66, R159, 0x4, R66 ;  /* 0x000000049f427825 */ /* 0x010fc600078e0242 */
[----:B------:R-:W-:Y:S04]  /*4d060*/  STL.64 [R1+0x46b0], R68 ;  /* 0x0046b04401007387 */ /* 0x000fe80000100a00 */
[----:B------:R-:W-:Y:S04]  /*4d070*/  STL.64 [R1+0x46a8], R66 ;  /* 0x0046a84201007387 */ /* 0x000fe80000100a00 */
[----:B------:R-:W-:Y:S01]  /*4d080*/  LDGSTS.E [R3+0x20d00], desc[UR60][R68.64], P1 ;  /* 0x20d0000044037fae */ /* 0x000fe2000892187c */
[----:B------:R-:W-:-:S03]  /*4d090*/  IMAD.WIDE R64, R159, 0x4, R64 ;  /* 0x000000049f407825 */ /* 0x000fc600078e0240 */
[----:B------:R-:W-:Y:S01]  /*4d0a0*/  LDGSTS.E [R3+0x21100], desc[UR60][R66.64], P1 ;  /* 0x2110000042037fae */ /* 0x000fe2000892187c */
[----:B------:R-:W-:-:S03]  /*4d0b0*/  IMAD.WIDE R62, R159, 0x4, R62 ;  /* 0x000000049f3e7825 */ /* 0x000fc600078e023e */
[----:B------:R-:W-:Y:S04]  /*4d0c0*/  STL.64 [R1+0x46a0], R64 ;  /* 0x0046a04001007387 */ /* 0x000fe80000100a00 */
[----:B------:R-:W-:Y:S04]  /*4d0d0*/  STL.64 [R1+0x4698], R62 ;  /* 0x0046983e01007387 */ /* 0x000fe80000100a00 */
[----:B------:R-:W-:Y:S01]  /*4d0e0*/  LDGSTS.E [R3+0x21500], desc[UR60][R64.64], P1 ;  /* 0x2150000040037fae */ /* 0x000fe2000892187c */
[----:B------:R-:W-:-:S03]  /*4d0f0*/  IMAD.WIDE R60, R159, 0x4, R60 ;  /* 0x000000049f3c7825 */ /* 0x000fc600078e023c */
[----:B------:R-:W-:Y:S01]  /*4d100*/  LDGSTS.E [R3+0x21900], desc[UR60][R62.64], P1 ;  /* 0x219000003e037fae */ /* 0x000fe2000892187c */
        /* <DEDUP_REMOVED lines=41> */
[----:B---3--:R-:W-:-:S04]  /*4d3a0*/  IMAD.WIDE R34, R159, 0x4, R34 ;  /* 0x000000049f227825 */ /* 0x008fc800078e0222 */
[C---:B------:R-:W-:Y:S01]  /*4d3b0*/  IMAD.WIDE R32, R159.reuse, 0x4, R32 ;  /* 0x000000049f207825 */ /* 0x040fe200078e0220 */
[----:B------:R-:W-:Y:S04]  /*4d3c0*/  STL.64 [R1+0x4620], R34 ;  /* 0x0046202201007387 */ /* 0x000fe80000100a00 */
[----:B------:R-:W-:Y:S04]  /*4d3d0*/  STL.64 [R1+0x4618], R32 ;  /* 0x0046182001007387 */ /* 0x000fe80000100a00 */
[----:B------:R-:W-:Y:S04]  /*4d3e0*/  STL.64 [R1+0x4610], R30 ;  /* 0x0046101e01007387 */ /* 0x000fe80000100a00 */
[----:B------:R-:W-:Y:S04]  /*4d3f0*/  STL.64 [R1+0x4608], R28 ;  /* 0x0046081c01007387 */ /* 0x000fe80000100a00 */
[----:B------:R-:W-:Y:S04]  /*4d400*/  STL.64 [R1+0x4600], R26 ;  /* 0x0046001a01007387 */ /* 0x000fe80000100a00 */
[----:B------:R-:W-:Y:S04]  /*4d410*/  STL.64 [R1+0x45f8], R24 ;  /* 0x0045f81801007387 */ /* 0x000fe80000100a00 */
[----:B------:R-:W-:Y:S04]  /*4d420*/  STL.64 [R1+0x45f0], R22 ;  /* 0x0045f01601007387 */ /* 0x000fe80000100a00 */
[----:B------:R-:W-:Y:S04]  /*4d430*/  STL.64 [R1+0x45e8], R20 ;  /* 0x0045e81401007387 */ /* 0x000fe80000100a00 */
[----:B-1----:R-:W3:Y:S04]  /*4d440*/  LDL.LU.64 R204, [R1+0x4b68] ;  /* 0x004b680001cc7983 */ /* 0x002ee80000300a00 */
[----:B------:R-:W-:Y:S04]  /*4d450*/  STL.64 [R1+0x45e0], R18 ;  /* 0x0045e01201007387 */ /* 0x000fe80000100a00 */
[----:B------:R-:W4:Y:S04]  /*4d460*/  LDL.LU.64 R220, [R1+0x4b60] ;  /* 0x004b600001dc7983 */ /* 0x000f280000300a00 */
[----:B------:R1:W-:Y:S04]  /*4d470*/  STL.64 [R1+0x45d8], R10 ;  /* 0x0045d80a01007387 */ /* 0x0003e80000100a00 */
[----:B------:R-:W3:Y:S04]  /*4d480*/  LDL.LU.64 R16, [R1+0x4b58] ;  /* 0x004b580001107983 */ /* 0x000ee80000300a00 */
[----:B------:R4:W-:Y:S04]  /*4d490*/  STL.64 [R1+0x45d0], R8 ;  /* 0x0045d00801007387 */ /* 0x0009e80000100a00 */
[----:B------:R-:W5:Y:S04]  /*4d4a0*/  LDL.LU.64 R250, [R1+0x4b50] ;  /* 0x004b500001fa7983 */ /* 0x000f680000300a00 */
[----:B------:R-:W5:Y:S04]  /*4d4b0*/  LDL.LU.64 R248, [R1+0x4b48] ;  /* 0x004b480001f87983 */ /* 0x000f680000300a00 */
[----:B------:R-:W5:Y:S04]  /*4d4c0*/  LDL.LU.64 R246, [R1+0x4b40] ;  /* 0x004b400001f67983 */ /* 0x000f680000300a00 */
[----:B------:R-:W5:Y:S04]  /*4d4d0*/  LDL.LU.64 R242, [R1+0x4b38] ;  /* 0x004b380001f27983 */ /* 0x000f680000300a00 */
[----:B------:R-:W5:Y:S04]  /*4d4e0*/  LDL.LU.64 R240, [R1+0x4b30] ;  /* 0x004b300001f07983 */ /* 0x000f680000300a00 */
[----:B------:R-:W5:Y:S04]  /*4d4f0*/  LDL.LU.64 R238, [R1+0x4b28] ;  /* 0x004b280001ee7983 */ /* 0x000f680000300a00 */
[----:B------:R-:W5:Y:S04]  /*4d500*/  LDL.LU.64 R236, [R1+0x4b20] ;  /* 0x004b200001ec7983 */ /* 0x000f680000300a00 */
[----:B--2---:R-:W1:Y:S04]  /*4d510*/  LDL.LU.64 R6, [R1+0xc70] ;  /* 0x000c700001067983 */ /* 0x004e680000300a00 */
[----:B------:R-:W2:Y:S04]  /*4d520*/  LDL.LU.64 R244, [R1+0xc38] ;  /* 0x000c380001f47983 */ /* 0x000ea80000300a00 */
[----:B------:R-:W4:Y:S04]  /*4d530*/  LDL.LU.64 R66, [R1+0xc00] ;  /* 0x000c000001427983 */ /* 0x000f280000300a00 */
[----:B------:R-:W3:Y:S04]  /*4d540*/  LDL.LU.64 R68, [R1+0xbc8] ;  /* 0x000bc80001447983 */ /* 0x000ee80000300a00 */
[----:B------:R-:W3:Y:S04]  /*4d550*/  LDL.LU.64 R70, [R1+0xb90] ;  /* 0x000b900001467983 */ /* 0x000ee80000300a00 */
[----:B------:R-:W3:Y:S04]  /*4d560*/  LDL.LU.64 R82, [R1+0xb58] ;  /* 0x000b580001527983 */ /* 0x000ee80000300a00 */
[----:B------:R-:W3:Y:S04]  /*4d570*/  LDL.LU.64 R64, [R1+0xb20] ;  /* 0x000b200001407983 */ /* 0x000ee80000300a00 */
[----:B------:R-:W-:Y:S04]  /*4d580*/  LDGSTS.E [R3+0x25500], desc[UR60][R34.64], P1 ;  /* 0x2550000022037fae */ /* 0x000fe8000892187c */
[----:B------:R-:W3:Y:S04]  /*4d590*/  LDL.LU.64 R80, [R1+0xae8] ;  /* 0x000ae80001507983 */ /* 0x000ee80000300a00 */
[----:B------:R-:W-:Y:S04]  /*4d5a0*/  LDGSTS.E [R3+0x25900], desc[UR60][R32.64], P1 ;  /* 0x2590000020037fae */ /* 0x000fe8000892187c */
        /* <DEDUP_REMOVED lines=11> */
[----:B------:R1:W-:Y:S04]  /*4d660*/  LDGSTS.E [R3+0x27900], desc[UR60][R10.64], P1 ;  /* 0x279000000a037fae */ /* 0x0003e8000892187c */
[----:B------:R3:W-:Y:S01]  /*4d670*/  LDGSTS.E [R3+0x27d00], desc[UR60][R8.64], P1 ;  /* 0x27d0000008037fae */ /* 0x0007e2000892187c */
[----:B-1----:R-:W-:-:S03]  /*4d680*/  IMAD.WIDE R10, R159, 0x4, R6 ;  /* 0x000000049f0a7825 */ /* 0x002fc600078e0206 */
[----:B------:R-:W3:Y:S01]  /*4d690*/  LDL.LU.64 R6, [R1+0x9d0] ;  /* 0x0009d00001067983 */ /* 0x000ee20000300a00 */
[----:B--2---:R-:W-:-:S03]  /*4d6a0*/  IMAD.WIDE R244, R159, 0x4, R244 ;  /* 0x000000049ff47825 */ /* 0x004fc600078e02f4 */
[----:B------:R-:W-:Y:S01]  /*4d6b0*/  LDGSTS.E [R4+0x180], desc[UR60][R10.64], P1 ;  /* 0x001800000a047fae */ /* 0x000fe2000892187c */
[----:B----4-:R-:W-:-:S03]  /*4d6c0*/  IMAD.WIDE R226, R159, 0x4, R66 ;  /* 0x000000049fe27825 */ /* 0x010fc600078e0242 */
[----:B------:R-:W2:Y:S01]  /*4d6d0*/  LDL.LU.64 R66, [R1+0x998] ;  /* 0x0009980001427983 */ /* 0x000ea20000300a00 */
[----:B---3--:R-:W-:-:S03]  /*4d6e0*/  IMAD.WIDE R224, R159, 0x4, R68 ;  /* 0x000000049fe07825 */ /* 0x008fc600078e0244 */
[----:B------:R-:W3:Y:S01]  /*4d6f0*/  LDL.LU.64 R68, [R1+0x960] ;  /* 0x0009600001447983 */ /* 0x000ee20000300a00 */
[----:B------:R-:W-:-:S03]  /*4d700*/  IMAD.WIDE R222, R159, 0x4, R70 ;  /* 0x000000049fde7825 */ /* 0x000fc600078e0246 */
[----:B------:R1:W-:Y:S01]  /*4d710*/  STL.64 [R1+0x3950], R10 ;  /* 0x0039500a01007387 */ /* 0x0003e20000100a00 */
[----:B------:R-:W-:-:S03]  /*4d720*/  IMAD.WIDE R210, R159, 0x4, R82 ;  /* 0x000000049fd27825 */ /* 0x000fc600078e0252 */
[----:B------:R-:W4:Y:S04]  /*4d730*/  LDL.LU.64 R70, [R1+0x928] ;  /* 0x0009280001467983 */ /* 0x000f280000300a00 */
[----:B------:R-:W-:Y:S01]  /*4d740*/  STL.64 [R1+0x3990], R244 ;  /* 0x003990f401007387 */ /* 0x000fe20000100a00 */
[----:B------:R-:W-:-:S03]  /*4d750*/  IMAD.WIDE R208, R159, 0x4, R64 ;  /* 0x000000049fd07825 */ /* 0x000fc600078e0240 */
[----:B------:R-:W4:Y:S01]  /*4d760*/  LDL.LU.64 R82, [R1+0x8f0] ;  /* 0x0008f00001527983 */ /* 0x000f220000300a00 */
[----:B------:R-:W-:-:S03]  /*4d770*/  IMAD.WIDE R206, R159, 0x4, R80 ;  /* 0x000000049fce7825 */ /* 0x000fc600078e0250 */
[----:B------:R-:W-:Y:S04]  /*4d780*/  STL.64 [R1+0x39d0], R226 ;  /* 0x0039d0e201007387 */ /* 0x000fe80000100a00 */
[----:B------:R-:W-:Y:S04]  /*4d790*/  STL.64 [R1+0x3a10], R224 ;  /* 0x003a10e001007387 */ /* 0x000fe80000100a00 */
[----:B------:R-:W4:Y:S01]  /*4d7a0*/  LDL.LU.64 R80, [R1+0x8b8] ;  /* 0x0008b80001507983 */ /* 0x000f220000300a00 */
[----:B------:R-:W-:-:S03]  /*4d7b0*/  IMAD.WIDE R194, R159, 0x4, R78 ;  /* 0x000000049fc27825 */ /* 0x000fc600078e024e */
[----:B------:R-:W-:Y:S04]  /*4d7c0*/  STL.64 [R1+0x3a50], R222 ;  /* 0x003a50de01007387 */ /* 0x000fe80000100a00 */
[----:B------:R-:W4:Y:S04]  /*4d7d0*/  LDL.LU.64 R78, [R1+0x880] ;  /* 0x00088000014e7983 */ /* 0x000f280000300a00 */
[----:B------:R-:W-:Y:S01]  /*4d7e0*/  STL.64 [R1+0x3a90], R210 ;  /* 0x003a90d201007387 */ /* 0x000fe20000100a00 */
[----:B------:R-:W-:-:S03]  /*4d7f0*/  IMAD.WIDE R192, R159, 0x4, R76 ;  /* 0x000000049fc07825 */ /* 0x000fc600078e024c */
[----:B------:R-:W4:Y:S04]  /*4d800*/  LDL.LU.64 R76, [R1+0x848] ;  /* 0x00084800014c7983 */ /* 0x000f280000300a00 */
[----:B------:R-:W-:Y:S04]  /*4d810*/  STL.64 [R1+0x3ad0], R208 ;  /* 0x003ad0d001007387 */ /* 0x000fe80000100a00 */
[----:B------:R-:W-:Y:S01]  /*4d820*/  LDGSTS.E [R4+0x580], desc[UR60][R244.64], P1 ;  /* 0x00580000f4047fae */ /* 0x000fe2000892187c */
[----:B------:R-:W-:-:S03]  /*4d830*/  IMAD.WIDE R190, R159, 0x4, R74 ;  /* 0x000000049fbe7825 */ /* 0x000fc600078e024a */
[----:B------:R-:W4:Y:S04]  /*4d840*/  LDL.LU.64 R74, [R1+0x810] ;  /* 0x00081000014a7983 */ /* 0x000f280000300a00 */
[----:B------:R-:W-:Y:S04]  /*4d850*/  STL.64 [R1+0x3b10], R206 ;  /* 0x003b10ce01007387 */ /* 0x000fe80000100a00 */
[----:B------:R-:W4:Y:S01]  /*4d860*/  LDL.LU.64 R62, [R1+0x7d8] ;  /* 0x0007d800013e7983 */ /* 0x000f220000300a00 */
[----:B------:R-:W-:-:S03]  /*4d870*/  IMAD.WIDE R178, R159, 0x4, R72 ;  /* 0x000000049fb27825 */ /* 0x000fc600078e0248 */
[----:B------:R-:W4:Y:S04]  /*4d880*/  LDL.LU.64 R72, [R1+0x7a0] ;  /* 0x0007a00001487983 */ /* 0x000f280000300a00 */
[----:B------:R-:W-:Y:S04]  /*4d890*/  STL.64 [R1+0x3b50], R194 ;  /* 0x003b50c201007387 */ /* 0x000fe80000100a00 */
        /* <DEDUP_REMOVED lines=8> */
[----:B------:R1:W-:Y:S04]  /*4d920*/  LDGSTS.E [R4+0x2980], desc[UR60][R190.64], P1 ;  /* 0x02980000be047fae */ /* 0x0003e8000892187c */
[----:B------:R1:W-:Y:S01]  /*4d930*/  LDGSTS.E [R4+0x2d80], desc[UR60][R178.64], P1 ;  /* 0x02d80000b2047fae */ /* 0x0003e2000892187c */
[----:B------:R-:W-:-:S03]  /*4d940*/  IMAD.WIDE R176, R159, 0x4, R6 ;  /* 0x000000049fb07825 */ /* 0x000fc600078e0206 */
[----:B------:R-:W4:Y:S04]  /*4d950*/  LDL.LU.64 R6, [R1+0x768] ;  /* 0x0007680001067983 */ /* 0x000f280000300a00 */
[----:B------:R-:W-:Y:S04]  /*4d960*/  STL.64 [R1+0x3b90], R192 ;  /* 0x003b90c001007387 */ /* 0x000fe80000100a00 */
[----:B------:R-:W4:Y:S01]  /*4d970*/  LDL.LU.64 R64, [R1+0x730] ;  /* 0x0007300001407983 */ /* 0x000f220000300a00 */
[----:B---3--:R-:W-:-:S03]  /*4d980*/  IMAD.WIDE R162, R159, 0x4, R68 ;  /* 0x000000049fa27825 */ /* 0x008fc600078e0244 */
[----:B------:R-:W-:Y:S01]  /*4d990*/  STL.64 [R1+0x3be0], R190 ;  /* 0x003be0be01007387 */ /* 0x000fe20000100a00 */
[----:B--2---:R-:W-:-:S03]  /*4d9a0*/  IMAD.WIDE R174, R159, 0x4, R66 ;  /* 0x000000049fae7825 */ /* 0x004fc600078e0242 */
[----:B------:R-:W2:Y:S04]  /*4d9b0*/  LDL.LU.64 R68, [R1+0x6f8] ;  /* 0x0006f80001447983 */ /* 0x000ea80000300a00 */
[----:B------:R-:W-:Y:S01]  /*4d9c0*/  STL.64 [R1+0x3c20], R178 ;  /* 0x003c20b201007387 */ /* 0x000fe20000100a00 */
[----:B----4-:R-:W-:-:S03]  /*4d9d0*/  IMAD.WIDE R160, R159, 0x4, R70 ;  /* 0x000000049fa07825 */ /* 0x010fc600078e0246 */
[----:B------:R-:W3:Y:S01]  /*4d9e0*/  LDL.LU.64 R66, [R1+0x6c0] ;  /* 0x0006c00001427983 */ /* 0x000ee20000300a00 */
        /* <DEDUP_REMOVED lines=17> */
[----:B------:R-:W-:Y:S01]  /*4db00*/  STL.64 [R1+0x3f50], R142 ;  /* 0x003f508e01007387 */ /* 0x000fe20000100a00 */
[----:B------:R-:W-:-:S03]  /*4db10*/  IMAD.WIDE R114, R159, 0x4, R72 ;  /* 0x000000049f727825 */ /* 0x000fc600078e0248 */
[----:B------:R-:W4:Y:S04]  /*4db20*/  LDL.LU.64 R72, [R1+0x530] ;  /* 0x0005300001487983 */ /* 0x000f280000300a00 */
[----:B------:R-:W-:Y:S01]  /*4db30*/  STL.64 [R1+0x3f68], R130 ;  /* 0x003f688201007387 */ /* 0x000fe20000100a00 */
[----:B------:R-:W-:-:S03]  /*4db40*/  IMAD.WIDE R126, R159, 0x4, R62 ;  /* 0x000000049f7e7825 */ /* 0x000fc600078e023e */
[----:B------:R1:W-:Y:S04]  /*4db50*/  LDGSTS.E [R4+0x3180], desc[UR60][R176.64], P1 ;  /* 0x03180000b0047fae */ /* 0x0003e8000892187c */
        /* <DEDUP_REMOVED lines=9> */
[----:B------:R1:W-:Y:S01]  /*4dbf0*/  LDGSTS.E [R4+0x5980], desc[UR60][R114.64], P1 ;  /* 0x0598000072047fae */ /* 0x0003e2000892187c */
[----:B------:R-:W-:-:S03]  /*4dc00*/  IMAD.WIDE R112, R159, 0x4, R6 ;  /* 0x000000049f707825 */ /* 0x000fc600078e0206 */
[----:B------:R-:W4:Y:S04]  /*4dc10*/  LDL.LU.64 R6, [R1+0x4f8] ;  /* 0x0004f80001067983 */ /* 0x000f280000300a00 */
[----:B------:R-:W-:Y:S01]  /*4dc20*/  STL.64 [R1+0x3f78], R128 ;  /* 0x003f788001007387 */ /* 0x000fe20000100a00 */
[----:B------:R-:W-:-:S03]  /*4dc30*/  IMAD.WIDE R110, R159, 0x4, R64 ;  /* 0x000000049f6e7825 */ /* 0x000fc600078e0240 */
[----:B------:R-:W-:Y:S04]  /*4dc40*/  STL.64 [R1+0x3fa0], R126 ;  /* 0x003fa07e01007387 */ /* 0x000fe80000100a00 */
[----:B------:R1:W-:Y:S01]  /*4dc50*/  LDGSTS.E [R4+0x5d80], desc[UR60][R112.64], P1 ;  /* 0x05d8000070047fae */ /* 0x0003e2000892187c */
[----:B--2---:R-:W-:-:S03]  /*4dc60*/  IMAD.WIDE R98, R159, 0x4, R68 ;  /* 0x000000049f627825 */ /* 0x004fc600078e0244 */
[----:B------:R-:W2:Y:S04]  /*4dc70*/  LDL.LU.64 R68, [R1+0x4c0] ;  /* 0x0004c00001447983 */ /* 0x000ea80000300a00 */
[----:B------:R-:W-:Y:S01]  /*4dc80*/  STL.64 [R1+0x3fe0], R114 ;  /* 0x003fe07201007387 */ /* 0x000fe20000100a00 */
[----:B---3--:R-:W-:-:S03]  /*4dc90*/  IMAD.WIDE R96, R159, 0x4, R66 ;  /* 0x000000049f607825 */ /* 0x008fc600078e0242 */
[----:B------:R-:W3:Y:S04]  /*4dca0*/  LDL.LU.64 R66, [R1+0x480] ;  /* 0x0004800001427983 */ /* 0x000ee80000300a00 */
[----:B------:R-:W-:Y:S01]  /*4dcb0*/  STL.64 [R1+0x4000], R112 ;  /* 0x0040007001007387 */ /* 0x000fe20000100a00 */
[----:B----4-:R-:W-:-:S03]  /*4dcc0*/  IMAD.WIDE R94, R159, 0x4, R70 ;  /* 0x000000049f5e7825 */ /* 0x010fc600078e0246 */
        /* <DEDUP_REMOVED lines=22> */
[----:B------:R1:W-:Y:S04]  /*4de30*/  LDGSTS.E [R4+0x6180], desc[UR60][R110.64], P1 ;  /* 0x061800006e047fae */ /* 0x0003e8000892187c */
[----:B------:R1:W-:Y:S04]  /*4de40*/  LDGSTS.E [R4+0x6580], desc[UR60][R98.64], P1 ;  /* 0x0658000062047fae */ /* 0x0003e8000892187c */
[----:B------:R-:W-:Y:S04]  /*4de50*/  LDGSTS.E [R4+0x6980], desc[UR60][R96.64], P1 ;  /* 0x0698000060047fae */ /* 0x000fe8000892187c */
[----:B------:R1:W-:Y:S04]  /*4de60*/  LDGSTS.E [R4+0x6d80], desc[UR60][R94.64], P1 ;  /* 0x06d800005e047fae */ /* 0x0003e8000892187c */
[----:B------:R1:W-:Y:S01]  /*4de70*/  LDGSTS.E [R4+0x7180], desc[UR60][R82.64], P1 ;  /* 0x0718000052047fae */ /* 0x0003e2000892187c */
[----:B------:R-:W-:-:S03]  /*4de80*/  IMAD.WIDE R30, R159, 0x4, R100 ;  /* 0x000000049f1e7825 */ /* 0x000fc600078e0264 */
        /* <DEDUP_REMOVED lines=22> */
[----:B------:R-:W4:Y:S01]  /*4dff0*/  LDL.LU.64 R32, [R1] ;  /* 0x0000000001207983 */ /* 0x000f220000300a00 */
[----:B--2---:R-:W-:-:S03]  /*4e000*/  IMAD.WIDE R68, R159, 0x4, R68 ;  /* 0x000000049f447825 */ /* 0x004fc600078e0244 */
[----:B------:R2:W-:Y:S01]  /*4e010*/  LDGSTS.E [R4+0x20980], desc[UR60][R70.64], P1 ;  /* 0x2098000046047fae */ /* 0x0005e2000892187c */
[----:B---3--:R-:W-:-:S04]  /*4e020*/  IMAD.WIDE R66, R159, 0x4, R66 ;  /* 0x000000049f427825 */ /* 0x008fc800078e0242 */
[C---:B----4-:R-:W-:Y:S01]  /*4e030*/  IMAD.WIDE R64, R159.reuse, 0x4, R64 ;  /* 0x000000049f407825 */ /* 0x050fe200078e0240 */
        /* <DEDUP_REMOVED lines=17> */
[----:B------:R-:W-:Y:S04]  /*4e150*/  STL.64 [R1+0x4550], R50 ;  /* 0x0045503201007387 */ /* 0x000fe80000100a00 */
[----:B------:R-:W-:Y:S01]  /*4e160*/  STL.64 [R1+0x4548], R48 ;  /* 0x0045483001007387 */ /* 0x000fe20000100a00 */
[----:B------:R-:W-:-:S03]  /*4e170*/  IMAD.WIDE R20, R159, 0x4, R180 ;  /* 0x000000049f147825 */ /* 0x000fc600078e02b4 */
[----:B------:R-:W-:Y:S01]  /*4e180*/  LDGSTS.E [R4+0x20d80], desc[UR60][R68.64], P1 ;  /* 0x20d8000044047fae */ /* 0x000fe2000892187c */
[----:B------:R-:W-:-:S03]  /*4e190*/  IMAD.WIDE R18, R159, 0x4, R196 ;  /* 0x000000049f127825 */ /* 0x000fc600078e02c4 */
[----:B------:R-:W-:Y:S01]  /*4e1a0*/  LDGSTS.E [R4+0x21180], desc[UR60][R66.64], P1 ;  /* 0x2118000042047fae */ /* 0x000fe2000892187c */
[----:B------:R-:W-:-:S03]  /*4e1b0*/  IMAD.WIDE R8, R159, 0x4, R212 ;  /* 0x000000049f087825 */ /* 0x000fc600078e02d4 */
[----:B------:R-:W-:Y:S01]  /*4e1c0*/  LDGSTS.E [R4+0x21580], desc[UR60][R64.64], P1 ;  /* 0x2158000040047fae */ /* 0x000fe2000892187c */
[----:B------:R-:W-:-:S03]  /*4e1d0*/  IMAD.WIDE R2, R159, 0x4, R228 ;  /* 0x000000049f027825 */ /* 0x000fc600078e02e4 */
        /* <DEDUP_REMOVED lines=8> */
[----:B------:R-:W-:-:S04]  /*4e260*/  IMAD.WIDE R6, R159, 0x4, R6 ;  /* 0x000000049f067825 */ /* 0x000fc800078e0206 */
[C---:B------:R-:W-:Y:S01]  /*4e270*/  IMAD.WIDE R46, R159.reuse, 0x4, R46 ;  /* 0x000000049f2e7825 */ /* 0x040fe200078e022e */
[----:B------:R3:W-:Y:S03]  /*4e280*/  STL.64 [R1+0x4540], R6 ;  /* 0x0045400601007387 */ /* 0x0007e60000100a00 */
[C---:B------:R-:W-:Y:S01]  /*4e290*/  IMAD.WIDE R44, R159.reuse, 0x4, R44 ;  /* 0x000000049f2c7825 */ /* 0x040fe200078e022c */
[----:B------:R4:W-:Y:S03]  /*4e2a0*/  STL.64 [R1+0x4538], R46 ;  /* 0x0045382e01007387 */ /* 0x0009e60000100a00 */
        /* <DEDUP_REMOVED lines=13> */
[----:B------:R2:W-:Y:S04]  /*4e380*/  STL.64 [R1+0x44f8], R30 ;  /* 0x0044f81e01007387 */ /* 0x0005e80000100a00 */
[----:B------:R2:W-:Y:S04]  /*4e390*/  STL.64 [R1+0x44f0], R28 ;  /* 0x0044f01c01007387 */ /* 0x0005e80000100a00 */
[----:B------:R2:W-:Y:S04]  /*4e3a0*/  STL.64 [R1+0x44e8], R26 ;  /* 0x0044e81a01007387 */ /* 0x0005e80000100a00 */
[----:B------:R2:W-:Y:S04]  /*4e3b0*/  STL.64 [R1+0x44e0], R24 ;  /* 0x0044e01801007387 */ /* 0x0005e80000100a00 */
[----:B------:R2:W-:Y:S04]  /*4e3c0*/  STL.64 [R1+0x44d8], R22 ;  /* 0x0044d81601007387 */ /* 0x0005e80000100a00 */
[----:B------:R2:W-:Y:S04]  /*4e3d0*/  STL.64 [R1+0x44d0], R20 ;  /* 0x0044d01401007387 */ /* 0x0005e80000100a00 */
[----:B-1----:R-:W5:Y:S04]  /*4e3e0*/  LDL.LU.64 R10, [R1+0x4b18] ;  /* 0x004b1800010a7983 */ /* 0x002f680000300a00 */
[----:B------:R1:W-:Y:S04]  /*4e3f0*/  STL.64 [R1+0x44c8], R18 ;  /* 0x0044c81201007387 */ /* 0x0003e80000100a00 */
[----:B------:R1:W-:Y:S04]  /*4e400*/  STL.64 [R1+0x44c0], R8 ;  /* 0x0044c00801007387 */ /* 0x0003e80000100a00 */
[----:B------:R1:W-:Y:S04]  /*4e410*/  STL.64 [R1+0x44b8], R2 ;  /* 0x0044b80201007387 */ /* 0x0003e80000100a00 */
[----:B------:R-:W-:Y:S04]  /*4e420*/  LDGSTS.E [R4+0x23980], desc[UR60][R6.64], P1 ;  /* 0x2398000006047fae */ /* 0x000fe8000892187c */
[----:B------:R-:W-:Y:S04]  /*4e430*/  LDGSTS.E [R4+0x23d80], desc[UR60][R46.64], P1 ;  /* 0x23d800002e047fae */ /* 0x000fe8000892187c */
[----:B------:R-:W-:Y:S04]  /*4e440*/  LDGSTS.E [R4+0x24180], desc[UR60][R44.64], P1 ;  /* 0x241800002c047fae */ /* 0x000fe8000892187c */
[----:B---3--:R-:W3:Y:S04]  /*4e450*/  LDL.LU.64 R6, [R1+0xc68] ;  /* 0x000c680001067983 */ /* 0x008ee80000300a00 */
[----:B------:R-:W4:Y:S04]  /*4e460*/  LDL.LU.64 R60, [R1+0xc30] ;  /* 0x000c3000013c7983 */ /* 0x000f280000300a00 */
[----:B------:R-:W2:Y:S04]  /*4e470*/  LDL.LU.64 R82, [R1+0xbf8] ;  /* 0x000bf80001527983 */ /* 0x000ea80000300a00 */
        /* <DEDUP_REMOVED lines=11> */
[----:B------:R-:W-:Y:S04]  /*4e530*/  LDGSTS.E [R4+0x24580], desc[UR60][R42.64], P1 ;  /* 0x245800002a047fae */ /* 0x000fe8000892187c */
[----:B------:R-:W-:Y:S04]  /*4e540*/  LDGSTS.E [R4+0x24980], desc[UR60][R40.64], P1 ;  /* 0x2498000028047fae */ /* 0x000fe8000892187c */
[----:B------:R-:W-:Y:S04]  /*4e550*/  LDGSTS.E [R4+0x24d80], desc[UR60][R38.64], P1 ;  /* 0x24d8000026047fae */ /* 0x000fe8000892187c */
[----:B------:R-:W-:Y:S04]  /*4e560*/  LDGSTS.E [R4+0x25180], desc[UR60][R36.64], P1 ;  /* 0x2518000024047fae */ /* 0x000fe8000892187c */
[----:B------:R-:W-:Y:S04]  /*4e570*/  LDGSTS.E [R4+0x25580], desc[UR60][R34.64], P1 ;  /* 0x2558000022047fae */ /* 0x000fe8000892187c */
        /* <DEDUP_REMOVED lines=10> */
[----:B---3--:R-:W-:-:S03]  /*4e620*/  IMAD.WIDE R206, R159, 0x4, R6 ;  /* 0x000000049fce7825 */ /* 0x008fc600078e0206 */
[----:B------:R-:W3:Y:S01]  /*4e630*/  LDL.LU.64 R6, [R1+0x958] ;  /* 0x0009580001067983 */ /* 0x000ee20000300a00 */
[----:B----4-:R-:W-:-:S03]  /*4e640*/  IMAD.WIDE R210, R159, 0x4, R60 ;  /* 0x000000049fd27825 */ /* 0x010fc600078e023c */
[----:B------:R-:W-:Y:S01]  /*4e650*/  LDGSTS.E [R5+0x200], desc[UR60][R206.64], P1 ;  /* 0x00200000ce057fae */ /* 0x000fe2000892187c */
[----:B--2---:R-:W-:-:S03]  /*4e660*/  IMAD.WIDE R222, R159, 0x4, R82 ;  /* 0x000000049fde7825 */ /* 0x004fc600078e0252 */
[----:B------:R-:W2:Y:S01]  /*4e670*/  LDL.LU.64 R82, [R1+0x920] ;  /* 0x0009200001527983 */ /* 0x000ea20000300a00 */
[----:B------:R-:W-:-:S03]  /*4e680*/  IMAD.WIDE R228, R159, 0x4, R62 ;  /* 0x000000049fe47825 */ /* 0x000fc600078e023e */
[----:B------:R-:W-:Y:S01]  /*4e690*/  LDGSTS.E [R5+0x600], desc[UR60][R210.64], P1 ;  /* 0x00600000d2057fae */ /* 0x000fe2000892187c */
[----:B------:R-:W-:-:S03]  /*4e6a0*/  IMAD.WIDE R190, R159, 0x4, R64 ;  /* 0x000000049fbe7825 */ /* 0x000fc600078e0240 */
[----:B------:R-:W-:Y:S01]  /*4e6b0*/  LDGSTS.E [R5+0xa00], desc[UR60][R222.64], P1 ;  /* 0x00a00000de057fae */ /* 0x000fe2000892187c */
[----:B------:R-:W-:-:S03]  /*4e6c0*/  IMAD.WIDE R180, R159, 0x4, R244 ;  /* 0x000000049fb47825 */ /* 0x000fc600078e02f4 */
[----:B------:R-:W4:Y:S01]  /*4e6d0*/  LDL.LU.64 R244, [R1+0x8e8] ;  /* 0x0008e80001f47983 */ /* 0x000f220000300a00 */
[----:B------:R-:W-:-:S03]  /*4e6e0*/  IMAD.WIDE R178, R159, 0x4, R66 ;  /* 0x000000049fb27825 */ /* 0x000fc600078e0242 */
[----:B------:R-:W-:Y:S01]  /*4e6f0*/  LDGSTS.E [R5+0xe00], desc[UR60][R228.64], P1 ;  /* 0x00e00000e4057fae */ /* 0x000fe2000892187c */
[----:B------:R-:W-:-:S03]  /*4e700*/  IMAD.WIDE R176, R159, 0x4, R80 ;  /* 0x000000049fb07825 */ /* 0x000fc600078e0250 */
[----:B------:R-:W4:Y:S01]  /*4e710*/  LDL.LU.64 R80, [R1+0x8b0] ;  /* 0x0008b00001507983 */ /* 0x000f220000300a00 */
[----:B------:R-:W-:-:S03]  /*4e720*/  IMAD.WIDE R174, R159, 0x4, R78 ;  /* 0x000000049fae7825 */ /* 0x000fc600078e024e */
[----:B------:R-:W-:Y:S01]  /*4e730*/  STL.64 [R1+0x3a58], R190 ;  /* 0x003a58be01007387 */ /* 0x000fe20000100a00 */
[----:B------:R-:W-:-:S03]  /*4e740*/  IMAD.WIDE R164, R159, 0x4, R76 ;  /* 0x000000049fa47825 */ /* 0x000fc600078e024c */
[----:B------:R-:W4:Y:S04]  /*4e750*/  LDL.LU.64 R78, [R1+0x878] ;  /* 0x00087800014e7983 */ /* 0x000f280000300a00 */
[----:B------:R-:W-:Y:S01]  /*4e760*/  STL.64 [R1+0x3a98], R180 ;  /* 0x003a98b401007387 */ /* 0x000fe20000100a00 */
[----:B------:R-:W-:-:S03]  /*4e770*/  IMAD.WIDE R162, R159, 0x4, R74 ;  /* 0x000000049fa27825 */ /* 0x000fc600078e024a */
[----:B------:R-:W4:Y:S01]  /*4e780*/  LDL.LU.64 R76, [R1+0x840] ;  /* 0x00084000014c7983 */ /* 0x000f220000300a00 */
[----:B------:R-:W-:-:S03]  /*4e790*/  IMAD.WIDE R160, R159, 0x4, R72 ;  /* 0x000000049fa07825 */ /* 0x000fc600078e0248 */
[----:B------:R-:W-:Y:S04]  /*4e7a0*/  STL.64 [R1+0x3ad8], R178 ;  /* 0x003ad8b201007387 */ /* 0x000fe80000100a00 */
[----:B------:R-:W4:Y:S04]  /*4e7b0*/  LDL.LU.64 R64, [R1+0x808] ;  /* 0x0008080001407983 */ /* 0x000f280000300a00 */
[----:B------:R-:W4:Y:S04]  /*4e7c0*/  LDL.LU.64 R74, [R1+0x7d0] ;  /* 0x0007d000014a7983 */ /* 0x000f280000300a00 */
[----:B------:R-:W-:Y:S01]  /*4e7d0*/  STL.64 [R1+0x3b18], R176 ;  /* 0x003b18b001007387 */ /* 0x000fe20000100a00 */
[----:B------:R-:W-:-:S03]  /*4e7e0*/  IMAD.WIDE R146, R159, 0x4, R70 ;  /* 0x000000049f927825 */ /* 0x000fc600078e0246 */
[----:B------:R-:W4:Y:S04]  /*4e7f0*/  LDL.LU.64 R72, [R1+0x798] ;  /* 0x0007980001487983 */ /* 0x000f280000300a00 */
[----:B------:R-:W-:Y:S04]  /*4e800*/  STL.64 [R1+0x3b58], R174 ;  /* 0x003b58ae01007387 */ /* 0x000fe80000100a00 */
[----:B------:R-:W4:Y:S04]  /*4e810*/  LDL.LU.64 R66, [R1+0x760] ;  /* 0x0007600001427983 */ /* 0x000f280000300a00 */
[----:B------:R-:W-:Y:S01]  /*4e820*/  STL.64 [R1+0x3ba8], R164 ;  /* 0x003ba8a401007387 */ /* 0x000fe20000100a00 */
[----:B------:R-:W-:-:S03]  /*4e830*/  IMAD.WIDE R148, R159, 0x4, R68 ;  /* 0x000000049f947825 */ /* 0x000fc600078e0244 */
[----:B------:R-:W4:Y:S04]  /*4e840*/  LDL.LU.64 R70, [R1+0x728] ;  /* 0x0007280001467983 */ /* 0x000f280000300a00 */
[----:B------:R-:W-:Y:S04]  /*4e850*/  STL.64 [R1+0x3be8], R162 ;  /* 0x003be8a201007387 */ /* 0x000fe80000100a00 */
        /* <DEDUP_REMOVED lines=9> */
[----:B------:R-:W-:Y:S01]  /*4e8f0*/  LDGSTS.E [R5+0x3600], desc[UR60][R146.64], P1 ;  /* 0x0360000092057fae */ /* 0x000fe2000892187c */
[----:B---3--:R-:W-:-:S03]  /*4e900*/  IMAD.WIDE R144, R159, 0x4, R6 ;  /* 0x000000049f907825 */ /* 0x008fc600078e0206 */
[----:B------:R-:W3:Y:S04]  /*4e910*/  LDL.LU.64 R6, [R1+0x6f0] ;  /* 0x0006f00001067983 */ /* 0x000ee80000300a00 */
[----:B------:R-:W-:Y:S01]  /*4e920*/  STL.64 [R1+0x3c28], R160 ;  /* 0x003c28a001007387 */ /* 0x000fe20000100a00 */
[----:B--2---:R-:W-:-:S03]  /*4e930*/  IMAD.WIDE R142, R159, 0x4, R82 ;  /* 0x000000049f8e7825 */ /* 0x004fc600078e0252 */
[----:B------:R-:W2:Y:S04]  /*4e940*/  LDL.LU.64 R68, [R1+0x6b8] ;  /* 0x0006b80001447983 */ /* 0x000ea80000300a00 */
[----:B------:R-:W2:Y:S04]  /*4e950*/  LDL.LU.64 R82, [R1+0x680] ;  /* 0x0006800001527983 */ /* 0x000ea80000300a00 */
[----:B------:R-:W-:Y:S01]  /*4e960*/  STL.64 [R1+0x3c68], R148 ;  /* 0x003c689401007387 */ /* 0x000fe20000100a00 */
[----:B----4-:R-:W-:-:S03]  /*4e970*/  IMAD.WIDE R132, R159, 0x4, R244 ;  /* 0x000000049f847825 */ /* 0x010fc600078e02f4 */
        /* <DEDUP_REMOVED lines=21> */
[----:B------:R1:W-:Y:S01]  /*4ead0*/  LDGSTS.E [R5+0x3a00], desc[UR60][R144.64], P1 ;  /* 0x03a0000090057fae */ /* 0x0003e2000892187c */
[----:B------:R-:W-:-:S03]  /*4eae0*/  IMAD.WIDE R100, R159, 0x4, R70 ;  /* 0x000000049f647825 */ /* 0x000fc600078e0246 */
[----:B------:R-:W4:Y:S04]  /*4eaf0*/  LDL.LU.64 R70, [R1+0x4f0] ;  /* 0x0004f00001467983 */ /* 0x000f280000300a00 */
[----:B------:R-:W-:Y:S04]  /*4eb00*/  STL.64 [R1+0x3eb8], R114 ;  /* 0x003eb87201007387 */ /* 0x000fe80000100a00 */
[----:B------:R1:W-:Y:S04]  /*4eb10*/  LDGSTS.E [R5+0x3e00], desc[UR60][R142.64], P1 ;  /* 0x03e000008e057fae */ /* 0x0003e8000892187c */
        /* <DEDUP_REMOVED lines=10> */
[----:B------:R-:W3:Y:S04]  /*4ebc0*/  LDL.LU.64 R6, [R1+0x4b8] ;  /* 0x0004b80001067983 */ /* 0x000ee80000300a00 */
[----:B------:R-:W-:Y:S04]  /*4ebd0*/  STL.64 [R1+0x3ed8], R112 ;  /* 0x003ed87001007387 */ /* 0x000fe80000100a00 */
[----:B------:R-:W-:Y:S01]  /*4ebe0*/  STL.64 [R1+0x3ef8], R110 ;  /* 0x003ef86e01007387 */ /* 0x000fe20000100a00 */
[----:B--2---:R-:W-:-:S03]  /*4ebf0*/  IMAD.WIDE R94, R159, 0x4, R82 ;  /* 0x000000049f5e7825 */ /* 0x004fc600078e0252 */
[----:B------:R-:W2:Y:S04]  /*4ec00*/  LDL.LU.64 R66, [R1+0x478] ;  /* 0x0004780001427983 */ /* 0x000ea80000300a00 */
[----:B------:R-:W-:Y:S01]  /*4ec10*/  STL.64 [R1+0x3f08], R100 ;  /* 0x003f086401007387 */ /* 0x000fe20000100a00 */
[----:B----4-:R-:W-:-:S03]  /*4ec20*/  IMAD.WIDE R82, R159, 0x4, R244 ;  /* 0x000000049f527825 */ /* 0x010fc600078e02f4 */
[----:B------:R-:W4:Y:S01]  /*4ec30*/  LDL.LU.64 R244, [R1+0x438] ;  /* 0x0004380001f47983 */ /* 0x000f220000300a00 */
[----:B------:R-:W-:-:S03]  /*4ec40*/  IMAD.WIDE R96, R159, 0x4, R68 ;  /* 0x000000049f607825 */ /* 0x000fc600078e0244 */
[----:B------:R-:W-:Y:S04]  /*4ec50*/  STL.64 [R1+0x3fb8], R98 ;  /* 0x003fb86201007387 */ /* 0x000fe80000100a00 */
[----:B------:R-:W-:Y:S01]  /*4ec60*/  STL.64 [R1+0x3fe8], R96 ;  /* 0x003fe86001007387 */ /* 0x000fe20000100a00 */
[----:B------:R-:W-:-:S03]  /*4ec70*/  IMAD.WIDE R80, R159, 0x4, R80 ;  /* 0x000000049f507825 */ /* 0x000fc600078e0250 */
[----:B------:R-:W2:Y:S04]  /*4ec80*/  LDL.LU.64 R62, [R1+0x3f8] ;  /* 0x0003f800013e7983 */ /* 0x000ea80000300a00 */
[----:B------:R-:W2:Y:S04]  /*4ec90*/  LDL.LU.64 R60, [R1+0x3b8] ;  /* 0x0003b800013c7983 */ /* 0x000ea80000300a00 */
        /* <DEDUP_REMOVED lines=18> */
[----:B------:R2:W-:Y:S04]  /*4edc0*/  LDGSTS.E [R5+0x6600], desc[UR60][R98.64], P1 ;  /* 0x0660000062057fae */ /* 0x0005e8000892187c */
[----:B------:R2:W-:Y:S04]  /*4edd0*/  LDGSTS.E [R5+0x6a00], desc[UR60][R96.64], P1 ;  /* 0x06a0000060057fae */ /* 0x0005e8000892187c */
[----:B------:R2:W-:Y:S04]  /*4ede0*/  LDGSTS.E [R5+0x6e00], desc[UR60][R94.64], P1 ;  /* 0x06e000005e057fae */ /* 0x0005e8000892187c */
[----:B------:R2:W-:Y:S04]  /*4edf0*/  LDGSTS.E [R5+0x7200], desc[UR60][R82.64], P1 ;  /* 0x0720000052057fae */ /* 0x0005e8000892187c */
[----:B------:R-:W-:Y:S04]  /*4ee00*/  LDGSTS.E [R5+0x7600], desc[UR60][R80.64], P1 ;  /* 0x0760000050057fae */ /* 0x000fe8000892187c */
[----:B------:R-:W-:Y:S01]  /*4ee10*/  LDGSTS.E [R5+0x7a00], desc[UR60][R78.64], P1 ;  /* 0x07a000004e057fae */ /* 0x000fe2000892187c */
[----:B-1----:R-:W-:-:S03]  /*4ee20*/  IMAD.WIDE R32, R159, 0x4, R86 ;  /* 0x000000049f207825 */ /* 0x002fc600078e0256 */
        /* <DEDUP_REMOVED lines=9> */
[----:B------:R-:W3:Y:S04]  /*4eec0*/  LDL.LU.64 R42, [R1+0x138] ;  /* 0x00013800012a7983 */ /* 0x000ee80000300a00 */
[----:B------:R-:W-:Y:S04]  /*4eed0*/  STL.64 [R1+0x4168], R74 ;  /* 0x0041684a01007387 */ /* 0x000fe80000100a00 */
[----:B------:R-:W3:Y:S04]  /*4eee0*/  LDL.LU.64 R40, [R1+0xf8] ;  /* 0x0000f80001287983 */ /* 0x000ee80000300a00 */
[----:B------:R-:W3:Y:S01]  /*4eef0*/  LDL.LU.64 R38, [R1+0xb8] ;  /* 0x0000b80001267983 */ /* 0x000ee20000300a00 */
[----:B----4-:R-:W-:-:S03]  /*4ef00*/  IMAD.WIDE R64, R159, 0x4, R244 ;  /* 0x000000049f407825 */ /* 0x010fc600078e02f4 */
[----:B------:R-:W-:Y:S04]  /*4ef10*/  STL.64 [R1+0x4250], R72 ;  /* 0x0042504801007387 */ /* 0x000fe80000100a00 */
[----:B------:R-:W4:Y:S04]  /*4ef20*/  LDL.LU.64 R36, [R1+0x78] ;  /* 0x0000780001247983 */ /* 0x000f280000300a00 */
[----:B------:R-:W4:Y:S01]  /*4ef30*/  LDL.LU.64 R244, [R1+0x38] ;  /* 0x0000380001f47983 */ /* 0x000f220000300a00 */
[----:B--2---:R-:W-:-:S03]  /*4ef40*/  IMAD.WIDE R66, R159, 0x4, R66 ;  /* 0x000000049f427825 */ /* 0x004fc600078e0242 */
        /* <DEDUP_REMOVED lines=45> */
[----:B------:R1:W-:Y:S03]  /*4f220*/  STL.64 [R1+0x4440], R6 ;  /* 0x0044400601007387 */ /* 0x0003e60000100a00 */
[C---:B------:R-:W-:Y:S01]  /*4f230*/  IMAD.WIDE R40, R159.reuse, 0x4, R40 ;  /* 0x000000049f287825 */ /* 0x040fe200078e0228 */
[----:B------:R-:W-:Y:S03]  /*4f240*/  STL.64 [R1+0x4438], R42 ;  /* 0x0044382a01007387 */ /* 0x000fe60000100a00 */
[C---:B------:R-:W-:Y:S01]  /*4f250*/  IMAD.WIDE R38, R159.reuse, 0x4, R38 ;  /* 0x000000049f267825 */ /* 0x040fe200078e0226 */
[----:B------:R-:W-:Y:S03]  /*4f260*/  STL.64 [R1+0x4430], R40 ;  /* 0x0044302801007387 */ /* 0x000fe60000100a00 */
[C---:B----4-:R-:W-:Y:S01]  /*4f270*/  IMAD.WIDE R36, R159.reuse, 0x4, R36 ;  /* 0x000000049f247825 */ /* 0x050fe200078e0224 */
[----:B------:R-:W-:Y:S03]  /*4f280*/  STL.64 [R1+0x4428], R38 ;  /* 0x0044282601007387 */ /* 0x000fe60000100a00 */
[C---:B------:R-:W-:Y:S01]  /*4f290*/  IMAD.WIDE R34, R159.reuse, 0x4, R244 ;  /* 0x000000049f227825 */ /* 0x040fe200078e02f4 */
[----:B------:R-:W-:Y:S04]  /*4f2a0*/  STL.64 [R1+0x4420], R36 ;  /* 0x0044202401007387 */ /* 0x000fe80000100a00 */
[----:B------:R-:W-:Y:S04]  /*4f2b0*/  STL.64 [R1+0x4418], R34 ;  /* 0x0044182201007387 */ /* 0x000fe80000100a00 */
[----:B------:R-:W-:Y:S04]  /*4f2c0*/  STL.64 [R1+0x4410], R32 ;  /* 0x0044102001007387 */ /* 0x000fe80000100a00 */
        /* <DEDUP_REMOVED lines=8> */
[----:B------:R4:W-:Y:S04]  /*4f350*/  STL.64 [R1+0x43c8], R2 ;  /* 0x0043c80201007387 */ /* 0x0009e80000100a00 */
[----:B------:R-:W-:Y:S04]  /*4f360*/  LDGSTS.E [R5+0x24200], desc[UR60][R6.64], P1 ;  /* 0x2420000006057fae */ /* 0x000fe8000892187c */
[----:B------:R-:W-:Y:S04]  /*4f370*/  LDGSTS.E [R5+0x24600], desc[UR60][R42.64], P1 ;  /* 0x246000002a057fae */ /* 0x000fe8000892187c */
[----:B------:R-:W-:Y:S04]  /*4f380*/  LDGSTS.E [R5+0x24a00], desc[UR60][R40.64], P1 ;  /* 0x24a0000028057fae */ /* 0x000fe8000892187c */
[----:B-1----:R-:W2:Y:S04]  /*4f390*/  LDL.LU.64 R6, [R1+0xc60] ;  /* 0x000c600001067983 */ /* 0x002ea80000300a00 */
[----:B------:R-:W3:Y:S04]  /*4f3a0*/  LDL.LU.64 R56, [R1+0xc28] ;  /* 0x000c280001387983 */ /* 0x000ee80000300a00 */
        /* <DEDUP_REMOVED lines=27> */
[----:B--2---:R-:W-:-:S03]  /*4f560*/  IMAD.WIDE R174, R159, 0x4, R6 ;  /* 0x000000049fae7825 */ /* 0x004fc600078e0206 */
[----:B------:R-:W2:Y:S01]  /*4f570*/  LDL.LU.64 R6, [R1+0x8e0] ;  /* 0x0008e00001067983 */ /* 0x000ea20000300a00 */
[----:B---3--:R-:W-:-:S03]  /*4f580*/  IMAD.WIDE R176, R159, 0x4, R56 ;  /* 0x000000049fb07825 */ /* 0x008fc600078e0238 */
[----:B------:R-:W-:Y:S01]  /*4f590*/  LDGSTS.E [R12+0x280], desc[UR60][R174.64], P1 ;  /* 0x00280000ae0c7fae */ /* 0x000fe2000892187c */
[----:B----4-:R-:W-:-:S03]  /*4f5a0*/  IMAD.WIDE R182, R159, 0x4, R78 ;  /* 0x000000049fb67825 */ /* 0x010fc600078e024e */
[----:B------:R-:W3:Y:S01]  /*4f5b0*/  LDL.LU.64 R78, [R1+0x8a8] ;  /* 0x0008a800014e7983 */ /* 0x000ee20000300a00 */
        /* <DEDUP_REMOVED lines=9> */
[----:B------:R-:W4:Y:S01]  /*4f650*/  LDL.LU.64 R62, [R1+0x800] ;  /* 0x00080000013e7983 */ /* 0x000f220000300a00 */
[----:B------:R-:W-:-:S03]  /*4f660*/  IMAD.WIDE R244, R159, 0x4, R244 ;  /* 0x000000049ff47825 */ /* 0x000fc600078e02f4 */
[----:B------:R-:W-:Y:S01]  /*4f670*/  LDGSTS.E [R12+0xe80], desc[UR60][R190.64], P1 ;  /* 0x00e80000be0c7fae */ /* 0x000fe2000892187c */
[----:B------:R-:W-:-:S03]  /*4f680*/  IMAD.WIDE R144, R159, 0x4, R72 ;  /* 0x000000049f907825 */ /* 0x000fc600078e0248 */
[----:B------:R-:W4:Y:S01]  /*4f690*/  LDL.LU.64 R72, [R1+0x7c8] ;  /* 0x0007c80001487983 */ /* 0x000f220000300a00 */
[----:B------:R-:W-:-:S03]  /*4f6a0*/  IMAD.WIDE R142, R159, 0x4, R64 ;  /* 0x000000049f8e7825 */ /* 0x000fc600078e0240 */
[----:B------:R-:W-:Y:S01]  /*4f6b0*/  LDGSTS.E [R12+0x1280], desc[UR60][R196.64], P1 ;  /* 0x01280000c40c7fae */ /* 0x000fe2000892187c */
[----:B------:R-:W-:-:S03]  /*4f6c0*/  IMAD.WIDE R134, R159, 0x4, R70 ;  /* 0x000000049f867825 */ /* 0x000fc600078e0246 */
[----:B------:R-:W4:Y:S04]  /*4f6d0*/  LDL.LU.64 R70, [R1+0x790] ;  /* 0x0007900001467983 */ /* 0x000f280000300a00 */
[----:B------:R-:W4:Y:S01]  /*4f6e0*/  LDL.LU.64 R64, [R1+0x758] ;  /* 0x0007580001407983 */ /* 0x000f220000300a00 */
[----:B------:R-:W-:-:S03]  /*4f6f0*/  IMAD.WIDE R130, R159, 0x4, R68 ;  /* 0x000000049f827825 */ /* 0x000fc600078e0244 */
[----:B------:R-:W-:Y:S01]  /*4f700*/  STL.64 [R1+0x3bb0], R144 ;  /* 0x003bb09001007387 */ /* 0x000fe20000100a00 */
[----:B------:R-:W-:-:S03]  /*4f710*/  IMAD.WIDE R132, R159, 0x4, R66 ;  /* 0x000000049f847825 */ /* 0x000fc600078e0242 */
[----:B------:R-:W4:Y:S01]  /*4f720*/  LDL.LU.64 R68, [R1+0x720] ;  /* 0x0007200001447983 */ /* 0x000f220000300a00 */
[----:B------:R-:W-:-:S03]  /*4f730*/  IMAD.WIDE R128, R159, 0x4, R80 ;  /* 0x000000049f807825 */ /* 0x000fc600078e0250 */
[----:B------:R-:W-:Y:S01]  /*4f740*/  STL.64 [R1+0x3bf0], R142 ;  /* 0x003bf08e01007387 */ /* 0x000fe20000100a00 */
[----:B------:R-:W-:-:S03]  /*4f750*/  IMAD.WIDE R126, R159, 0x4, R82 ;  /* 0x000000049f7e7825 */ /* 0x000fc600078e0252 */
[----:B------:R-:W4:Y:S04]  /*4f760*/  LDL.LU.64 R66, [R1+0x6e8] ;  /* 0x0006e80001427983 */ /* 0x000f280000300a00 */
[----:B------:R-:W-:Y:S04]  /*4f770*/  STL.64 [R1+0x3c30], R134 ;  /* 0x003c308601007387 */ /* 0x000fe80000100a00 */
[----:B------:R-:W4:Y:S04]  /*4f780*/  LDL.LU.64 R80, [R1+0x6b0] ;  /* 0x0006b00001507983 */ /* 0x000f280000300a00 */
[----:B------:R-:W4:Y:S04]  /*4f790*/  LDL.LU.64 R82, [R1+0x678] ;  /* 0x0006780001527983 */ /* 0x000f280000300a00 */
        /* <DEDUP_REMOVED lines=12> */
[----:B--2---:R-:W-:-:S03]  /*4f860*/  IMAD.WIDE R118, R159, 0x4, R6 ;  /* 0x000000049f767825 */ /* 0x004fc600078e0206 */
[----:B------:R-:W2:Y:S04]  /*4f870*/  LDL.LU.64 R6, [R1+0x640] ;  /* 0x0006400001067983 */ /* 0x000ea80000300a00 */
[----:B------:R-:W-:Y:S01]  /*4f880*/  STL.64 [R1+0x3cb0], R130 ;  /* 0x003cb08201007387 */ /* 0x000fe20000100a00 */
[----:B---3--:R-:W-:-:S03]  /*4f890*/  IMAD.WIDE R116, R159, 0x4, R78 ;  /* 0x000000049f747825 */ /* 0x008fc600078e024e */
[----:B------:R-:W3:Y:S04]  /*4f8a0*/  LDL.LU.64 R78, [R1+0x608] ;  /* 0x00060800014e7983 */ /* 0x000ee80000300a00 */
[----:B------:R-:W-:Y:S01]  /*4f8b0*/  STL.64 [R1+0x3cf0], R128 ;  /* 0x003cf08001007387 */ /* 0x000fe20000100a00 */
[----:B----4-:R-:W-:-:S03]  /*4f8c0*/  IMAD.WIDE R114, R159, 0x4, R76 ;  /* 0x000000049f727825 */ /* 0x010fc600078e024c */
[----:B------:R-:W4:Y:S04]  /*4f8d0*/  LDL.LU.64 R76, [R1+0x5d0] ;  /* 0x0005d000014c7983 */ /* 0x000f280000300a00 */
[----:B------:R-:W-:Y:S01]  /*4f8e0*/  STL.64 [R1+0x3d30], R126 ;  /* 0x003d307e01007387 */ /* 0x000fe20000100a00 */
[----:B------:R-:W-:-:S03]  /*4f8f0*/  IMAD.WIDE R112, R159, 0x4, R74 ;  /* 0x000000049f707825 */ /* 0x000fc600078e024a */
[----:B------:R-:W4:Y:S01]  /*4f900*/  LDL.LU.64 R74, [R1+0x598] ;  /* 0x00059800014a7983 */ /* 0x000f220000300a00 */
[----:B------:R-:W-:-:S03]  /*4f910*/  IMAD.WIDE R110, R159, 0x4, R62 ;  /* 0x000000049f6e7825 */ /* 0x000fc600078e023e */
[----:B------:R-:W-:Y:S04]  /*4f920*/  STL.64 [R1+0x3dd8], R118 ;  /* 0x003dd87601007387 */ /* 0x000fe80000100a00 */
        /* <DEDUP_REMOVED lines=17> */
[----:B------:R-:W4:Y:S04]  /*4fa40*/  LDL.LU.64 R64, [R1+0x470] ;  /* 0x0004700001407983 */ /* 0x000f280000300a00 */
[----:B------:R-:W-:Y:S01]  /*4fa50*/  STL.64 [R1+0x3e50], R96 ;  /* 0x003e506001007387 */ /* 0x000fe20000100a00 */
        /* <DEDUP_REMOVED lines=12> */
[----:B-1----:R-:W-:-:S03]  /*4fb20*/  IMAD.WIDE R28, R159, 0x4, R88 ;  /* 0x000000049f1c7825 */ /* 0x002fc600078e0258 */
[----:B------:R-:W-:Y:S01]  /*4fb30*/  LDGSTS.E [R12+0x6e80], desc[UR60][R82.64], P1 ;  /* 0x06e80000520c7fae */ /* 0x000fe2000892187c */
[----:B--2---:R-:W-:-:S03]  /*4fb40*/  IMAD.WIDE R80, R159, 0x4, R6 ;  /* 0x000000049f507825 */ /* 0x004fc600078e0206 */
[----:B------:R-:W2:Y:S04]  /*4fb50*/  LDL.LU.64 R6, [R1+0x430] ;  /* 0x0004300001067983 */ /* 0x000ea80000300a00 */
[----:B------:R-:W-:Y:S04]  /*4fb60*/  STL.64 [R1+0x3ec8], R94 ;  /* 0x003ec85e01007387 */ /* 0x000fe80000100a00 */
[----:B------:R-:W-:Y:S01]  /*4fb70*/  STL.64 [R1+0x3ee0], R86 ;  /* 0x003ee05601007387 */ /* 0x000fe20000100a00 */
[----:B---3--:R-:W-:-:S03]  /*4fb80*/  IMAD.WIDE R78, R159, 0x4, R78 ;  /* 0x000000049f4e7825 */ /* 0x008fc600078e024e */
[----:B------:R-:W3:Y:S04]  /*4fb90*/  LDL.LU.64 R60, [R1+0x3f0] ;  /* 0x0003f000013c7983 */ /* 0x000ee80000300a00 */
[----:B------:R-:W3:Y:S04]  /*4fba0*/  LDL.LU.64 R58, [R1+0x3b0] ;  /* 0x0003b000013a7983 */ /* 0x000ee80000300a00 */
[----:B------:R-:W-:Y:S01]  /*4fbb0*/  STL.64 [R1+0x3ef0], R82 ;  /* 0x003ef05201007387 */ /* 0x000fe20000100a00 */
[----:B----4-:R-:W-:-:S03]  /*4fbc0*/  IMAD.WIDE R76, R159, 0x4, R76 ;  /* 0x000000049f4c7825 */ /* 0x010fc600078e024c */
[----:B------:R-:W4:Y:S04]  /*4fbd0*/  LDL.LU.64 R56, [R1+0x370] ;  /* 0x0003700001387983 */ /* 0x000f280000300a00 */
[----:B------:R-:W4:Y:S04]  /*4fbe0*/  LDL.LU.64 R54, [R1+0x330] ;  /* 0x0003300001367983 */ /* 0x000f280000300a00 */
[----:B------:R-:W-:Y:S01]  /*4fbf0*/  STL.64 [R1+0x3f00], R80 ;  /* 0x003f005001007387 */ /* 0x000fe20000100a00 */
[----:B------:R-:W-:-:S03]  /*4fc00*/  IMAD.WIDE R74, R159, 0x4, R74 ;  /* 0x000000049f4a7825 */ /* 0x000fc600078e024a */
[----:B------:R-:W4:Y:S04]  /*4fc10*/  LDL.LU.64 R52, [R1+0x2f0] ;  /* 0x0002f00001347983 */ /* 0x000f280000300a00 */
[----:B------:R-:W4:Y:S04]  /*4fc20*/  LDL.LU.64 R50, [R1+0x2b0] ;  /* 0x0002b00001327983 */ /* 0x000f280000300a00 */
[----:B------:R1:W-:Y:S01]  /*4fc30*/  STL.64 [R1+0x3f88], R78 ;  /* 0x003f884e01007387 */ /* 0x0003e20000100a00 */
[----:B------:R-:W-:-:S03]  /*4fc40*/  IMAD.WIDE R72, R159, 0x4, R72 ;  /* 0x000000049f487825 */ /* 0x000fc600078e0248 */
[----:B------:R-:W4:Y:S04]  /*4fc50*/  LDL.LU.64 R48, [R1+0x270] ;  /* 0x0002700001307983 */ /* 0x000f280000300a00 */
[----:B------:R-:W4:Y:S04]  /*4fc60*/  LDL.LU.64 R46, [R1+0x230] ;  /* 0x00023000012e7983 */ /* 0x000f280000300a00 */
[----:B------:R-:W-:Y:S01]  /*4fc70*/  STL.64 [R1+0x3fb0], R76 ;  /* 0x003fb04c01007387 */ /* 0x000fe20000100a00 */
[----:B------:R-:W-:-:S03]  /*4fc80*/  IMAD.WIDE R70, R159, 0x4, R70 ;  /* 0x000000049f467825 */ /* 0x000fc600078e0246 */
        /* <DEDUP_REMOVED lines=9> */
[----:B------:R-:W4:Y:S01]  /*4fd20*/  LDL.LU.64 R32, [R1+0x70] ;  /* 0x0000700001207983 */ /* 0x000f220000300a00 */
        /* <DEDUP_REMOVED lines=18> */
[----:B--2---:R-:W-:-:S03]  /*4fe50*/  IMAD.WIDE R62, R159, 0x4, R6 ;  /* 0x000000049f3e7825 */ /* 0x004fc600078e0206 */
[----:B------:R-:W2:Y:S04]  /*4fe60*/  LDL.LU.64 R6, [R1+0x30] ;  /* 0x0000300001067983 */ /* 0x000ea80000300a00 */
[----:B------:R-:W-:Y:S04]  /*4fe70*/  STL.64 [R1+0x40d0], R68 ;  /* 0x0040d04401007387 */ /* 0x000fe80000100a00 */
[----:B------:R-:W-:Y:S01]  /*4fe80*/  STL.64 [R1+0x40e0], R66 ;  /* 0x0040e04201007387 */ /* 0x000fe20000100a00 */
[----:B---3--:R-:W-:-:S03]  /*4fe90*/  IMAD.WIDE R60, R159, 0x4, R60 ;  /* 0x000000049f3c7825 */ /* 0x008fc600078e023c */
[----:B------:R-:W-:Y:S01]  /*4fea0*/  STL.64 [R1+0x40f0], R64 ;  /* 0x0040f04001007387 */ /* 0x000fe20000100a00 */
[----:B------:R-:W-:-:S03]  /*4feb0*/  IMAD.WIDE R58, R159, 0x4, R58 ;  /* 0x000000049f3a7825 */ /* 0x000fc600078e023a */
[----:B------:R-:W-:Y:S01]  /*4fec0*/  STL.64 [R1+0x4198], R62 ;  /* 0x0041983e01007387 */ /* 0x000fe20000100a00 */
[----:B----4-:R-:W-:-:S03]  /*4fed0*/  IMAD.WIDE R56, R159, 0x4, R56 ;  /* 0x000000049f387825 */ /* 0x010fc600078e0238 */
        /* <DEDUP_REMOVED lines=45> */
[----:B--2---:R-:W-:-:S05]  /*501b0*/  IMAD.WIDE R30, R159, 0x4, R6 ;  /* 0x000000049f1e7825 */ /* 0x004fca00078e0206 */
        /* <DEDUP_REMOVED lines=8> */
[----:B------:R-:W-:Y:S04]  /*50240*/  STL.64 [R1+0x4308], R8 ;  /* 0x0043080801007387 */ /* 0x000fe80000100a00 */
[----:B------:R2:W-:Y:S04]  /*50250*/  STL.64 [R1+0x4300], R6 ;  /* 0x0043000601007387 */ /* 0x0005e80000100a00 */
[----:B------:R4:W-:Y:S04]  /*50260*/  STL.64 [R1+0x42f8], R4 ;  /* 0x0042f80401007387 */ /* 0x0009e80000100a00 */
[----:B------:R4:W-:Y:S04]  /*50270*/  STL.64 [R1+0x42f0], R2 ;  /* 0x0042f00201007387 */ /* 0x0009e80000100a00 */
[----:B-1----:R-:W4:Y:S04]  /*50280*/  LDL.LU.64 R78, [R1+0xc58] ;  /* 0x000c5800014e7983 */ /* 0x002f280000300a00 */
[----:B---3--:R-:W3:Y:S04]  /*50290*/  LDL.LU.64 R50, [R1+0xc20] ;  /* 0x000c200001327983 */ /* 0x008ee80000300a00 */
[----:B------:R-:W3:Y:S04]  /*502a0*/  LDL.LU.64 R76, [R1+0xbe8] ;  /* 0x000be800014c7983 */ /* 0x000ee80000300a00 */
[----:B------:R-:W3:Y:S04]  /*502b0*/  LDL.LU.64 R52, [R1+0xbb0] ;  /* 0x000bb00001347983 */ /* 0x000ee80000300a00 */
[----:B------:R-:W3:Y:S04]  /*502c0*/  LDL.LU.64 R62, [R1+0xb78] ;  /* 0x000b7800013e7983 */ /* 0x000ee80000300a00 */
[----:B------:R-:W3:Y:S04]  /*502d0*/  LDL.LU.64 R74, [R1+0xb40] ;  /* 0x000b4000014a7983 */ /* 0x000ee80000300a00 */
[----:B------:R-:W3:Y:S04]  /*502e0*/  LDL.LU.64 R54, [R1+0xb08] ;  /* 0x000b080001367983 */ /* 0x000ee80000300a00 */
[----:B------:R-:W3:Y:S04]  /*502f0*/  LDL.LU.64 R72, [R1+0xad0] ;  /* 0x000ad00001487983 */ /* 0x000ee80000300a00 */
[----:B------:R-:W-:Y:S04]  /*50300*/  LDGSTS.E [R12+0x25680], desc[UR60][R30.64], P1 ;  /* 0x256800001e0c7fae */ /* 0x000fe8000892187c */
        /* <DEDUP_REMOVED lines=10> */
[----:B------:R-:W-:Y:S04]  /*503b0*/  LDGSTS.E [R12+0x26e80], desc[UR60][R18.64], P1 ;  /* 0x26e80000120c7fae */ /* 0x000fe8000892187c */
[----:B------:R-:W3:Y:S04]  /*503c0*/  LDL.LU.64 R60, [R1+0x980] ;  /* 0x00098000013c7983 */ /* 0x000ee80000300a00 */
[----:B------:R-:W3:Y:S04]  /*503d0*/  LDL.LU.64 R66, [R1+0x948] ;  /* 0x0009480001427983 */ /* 0x000ee80000300a00 */
[----:B------:R-:W-:Y:S04]  /*503e0*/  LDGSTS.E [R12+0x27280], desc[UR60][R8.64], P1 ;  /* 0x27280000080c7fae */ /* 0x000fe8000892187c */
[----:B------:R-:W3:Y:S04]  /*503f0*/  LDL.LU.64 R82, [R1+0x910] ;  /* 0x0009100001527983 */ /* 0x000ee80000300a00 */
[----:B------:R-:W-:Y:S04]  /*50400*/  LDGSTS.E [R12+0x27680], desc[UR60][R6.64], P1 ;  /* 0x27680000060c7fae */ /* 0x000fe8000892187c */
[----:B------:R-:W-:Y:S04]  /*50410*/  LDGSTS.E [R12+0x27a80], desc[UR60][R4.64], P1 ;  /* 0x27a80000040c7fae */ /* 0x000fe8000892187c */
[----:B------:R1:W-:Y:S04]  /*50420*/  LDGSTS.E [R12+0x27e80], desc[UR60][R2.64], P1 ;  /* 0x27e80000020c7fae */ /* 0x0003e8000892187c */
[----:B--2---:R-:W2:Y:S04]  /*50430*/  LDL.LU.64 R6, [R1+0x8d8] ;  /* 0x0008d80001067983 */ /* 0x004ea80000300a00 */
[----:B------:R-:W2:Y:S01]  /*50440*/  LDL.LU.64 R80, [R1+0x8a0] ;  /* 0x0008a00001507983 */ /* 0x000ea20000300a00 */
[----:B-1----:R-:W-:-:S02]  /*50450*/  IMAD.SHL.U32 R12, R252, 0x80, RZ ;  /* 0x00000080fc0c7824 */ /* 0x002fc400078e00ff */
[----:B------:R-:W1:Y:S02]  /*50460*/  LDC R252, c[0x0][0x230] ;  /* 0x00008c00fffc7b82 */ /* 0x000e640000000800 */
[C---:B----4-:R-:W-:Y:S02]  /*50470*/  IMAD.WIDE R20, R12.reuse, 0x4, R78 ;  /* 0x000000040c147825 */ /* 0x050fe400078e024e */
[----:B------:R-:W4:Y:S02]  /*50480*/  LDL.LU.64 R78, [R1+0x868] ;  /* 0x00086800014e7983 */ /* 0x000f240000300a00 */
[C---:B---3--:R-:W-:Y:S02]  /*50490*/  IMAD.WIDE R158, R12.reuse, 0x4, R76 ;  /* 0x000000040c9e7825 */ /* 0x048fe400078e024c */
[----:B------:R-:W-:Y:S04]  /*504a0*/  LDGSTS.E [R14+0x300], desc[UR60][R20.64], P1 ;  /* 0x00300000140e7fae */ /* 0x000fe8000892187c */
[----:B------:R-:W3:Y:S01]  /*504b0*/  LDL.LU.64 R76, [R1+0x830] ;  /* 0x00083000014c7983 */ /* 0x000ee20000300a00 */
[----:B------:R-:W-:-:S03]  /*504c0*/  IMAD.WIDE R166, R12, 0x4, R62 ;  /* 0x000000040ca67825 */ /* 0x000fc600078e023e */
        /* <DEDUP_REMOVED lines=15> */
[----:B--2---:R-:W-:-:S03]  /*505c0*/  IMAD.WIDE R116, R12, 0x4, R6 ;  /* 0x000000040c747825 */ /* 0x004fc600078e0206 */
[----:B------:R-:W2:Y:S01]  /*505d0*/  LDL.LU.64 R6, [R1+0x638] ;  /* 0x0006380001067983 */ /* 0x000ea20000300a00 */
[----:B------:R-:W-:-:S04]  /*505e0*/  IMAD.WIDE R126, R12, 0x4, R60 ;  /* 0x000000040c7e7825 */ /* 0x000fc800078e023c */
[C---:B------:R-:W-:Y:S01]  /*505f0*/  IMAD.WIDE R114, R12.reuse, 0x4, R80 ;  /* 0x000000040c727825 */ /* 0x040fe200078e0250 */
[----:B------:R-:W-:Y:S04]  /*50600*/  STL.64 [R1+0x3cb8], R126 ;  /* 0x003cb87e01007387 */ /* 0x000fe80000100a00 */
[----:B------:R-:W2:Y:S04]  /*50610*/  LDL.LU.64 R80, [R1+0x600] ;  /* 0x0006000001507983 */ /* 0x000ea80000300a00 */
[----:B------:R-:W-:Y:S01]  /*50620*/  STL.64 [R1+0x3cf8], R120 ;  /* 0x003cf87801007387 */ /* 0x000fe20000100a00 */
[----:B----4-:R-:W-:-:S03]  /*50630*/  IMAD.WIDE R112, R12, 0x4, R78 ;  /* 0x000000040c707825 */ /* 0x010fc600078e024e */
[----:B------:R-:W4:Y:S04]  /*50640*/  LDL.LU.64 R78, [R1+0x5c8] ;  /* 0x0005c800014e7983 */ /* 0x000f280000300a00 */
[----:B------:R-:W-:Y:S01]  /*50650*/  STL.64 [R1+0x3d38], R118 ;  /* 0x003d387601007387 */ /* 0x000fe20000100a00 */
[----:B---3--:R-:W-:-:S03]  /*50660*/  IMAD.WIDE R110, R12, 0x4, R76 ;  /* 0x000000040c6e7825 */ /* 0x008fc600078e024c */
[----:B------:R-:W3:Y:S01]  /*50670*/  LDL.LU.64 R76, [R1+0x590] ;  /* 0x00059000014c7983 */ /* 0x000ee20000300a00 */
[----:B------:R-:W-:-:S03]  /*50680*/  IMAD.WIDE R104, R12, 0x4, R62 ;  /* 0x000000040c687825 */ /* 0x000fc600078e023e */
[----:B------:R-:W-:Y:S01]  /*50690*/  STL.64 [R1+0x3d78], R116 ;  /* 0x003d787401007387 */ /* 0x000fe20000100a00 */
[----:B------:R-:W-:-:S03]  /*506a0*/  IMAD.WIDE R102, R12, 0x4, R74 ;  /* 0x000000040c667825 */ /* 0x000fc600078e024a */
[----:B------:R-:W-:Y:S04]  /*506b0*/  STL.64 [R1+0x3d80], R114 ;  /* 0x003d807201007387 */ /* 0x000fe80000100a00 */
[----:B------:R-:W3:Y:S01]  /*506c0*/  LDL.LU.64 R74, [R1+0x558] ;  /* 0x00055800014a7983 */ /* 0x000ee20000300a00 */
[----:B------:R-:W-:-:S03]  /*506d0*/  IMAD.WIDE R100, R12, 0x4, R72 ;  /* 0x000000040c647825 */ /* 0x000fc600078e0248 */
[----:B------:R-:W-:Y:S04]  /*506e0*/  STL.64 [R1+0x3d88], R112 ;  /* 0x003d887001007387 */ /* 0x000fe80000100a00 */
[----:B------:R-:W3:Y:S04]  /*506f0*/  LDL.LU.64 R72, [R1+0x518] ;  /* 0x0005180001487983 */ /* 0x000ee80000300a00 */
[----:B------:R-:W-:Y:S04]  /*50700*/  STL.64 [R1+0x3d90], R110 ;  /* 0x003d906e01007387 */ /* 0x000fe80000100a00 */
[----:B------:R-:W-:Y:S01]  /*50710*/  STL.64 [R1+0x3d98], R104 ;  /* 0x003d986801007387 */ /* 0x000fe20000100a00 */
[----:B------:R-:W-:-:S04]  /*50720*/  IMAD.WIDE R98, R12, 0x4, R64 ;  /* 0x000000040c627825 */ /* 0x000fc800078e0240 */
[C---:B------:R-:W-:Y:S02]  /*50730*/  IMAD.WIDE R96, R12.reuse, 0x4, R70 ;  /* 0x000000040c607825 */ /* 0x040fe400078e0246 */
[----:B------:R-:W3:Y:S04]  /*50740*/  LDL.LU.64 R70, [R1+0x4e0] ;  /* 0x0004e00001467983 */ /* 0x000ee80000300a00 */
[----:B------:R-:W-:Y:S01]  /*50750*/  STL.64 [R1+0x3da0], R102 ;  /* 0x003da06601007387 */ /* 0x000fe20000100a00 */
[----:B------:R-:W-:-:S03]  /*50760*/  IMAD.WIDE R94, R12, 0x4, R68 ;  /* 0x000000040c5e7825 */ /* 0x000fc600078e0244 */
[----:B------:R-:W3:Y:S04]  /*50770*/  LDL.LU.64 R68, [R1+0x4a8] ;  /* 0x0004a80001447983 */ /* 0x000ee80000300a00 */
[----:B------:R-:W-:Y:S04]  /*50780*/  STL.64 [R1+0x3db0], R100 ;  /* 0x003db06401007387 */ /* 0x000fe80000100a00 */
[----:B------:R-:W-:Y:S01]  /*50790*/  STL.64 [R1+0x3dc8], R98 ;  /* 0x003dc86201007387 */ /* 0x000fe20000100a00 */
[----:B------:R-:W-:-:S03]  /*507a0*/  IMAD.WIDE R88, R12, 0x4, R66 ;  /* 0x000000040c587825 */ /* 0x000fc600078e0242 */
[----:B------:R-:W3:Y:S04]  /*507b0*/  LDL.LU.64 R66, [R1+0x468] ;  /* 0x0004680001427983 */ /* 0x000ee80000300a00 */
[----:B------:R-:W-:Y:S01]  /*507c0*/  STL.64 [R1+0x3dd0], R96 ;  /* 0x003dd06001007387 */ /* 0x000fe20000100a00 */
[----:B------:R-:W-:-:S04]  /*507d0*/  IMAD.WIDE R86, R12, 0x4, R82 ;  /* 0x000000040c567825 */ /* 0x000fc800078e0252 */
[C---:B--2---:R-:W-:Y:S02]  /*507e0*/  IMAD.WIDE R82, R12.reuse, 0x4, R6 ;  /* 0x000000040c527825 */ /* 0x044fe400078e0206 */
[----:B------:R-:W2:Y:S04]  /*507f0*/  LDL.LU.64 R6, [R1+0x428] ;  /* 0x0004280001067983 */ /* 0x000ea80000300a00 */
[----:B------:R-:W-:Y:S01]  /*50800*/  STL.64 [R1+0x3e20], R94 ;  /* 0x003e205e01007387 */ /* 0x000fe20000100a00 */
[----:B------:R-:W-:-:S03]  /*50810*/  IMAD.WIDE R226, R12, 0x4, R58 ;  /* 0x000000040ce27825 */ /* 0x000fc600078e023a */
[----:B------:R-:W-:Y:S01]  /*50820*/  STL.64 [R1+0x3e38], R88 ;  /* 0x003e385801007387 */ /* 0x000fe20000100a00 */
[----:B------:R-:W-:-:S03]  /*50830*/  IMAD.WIDE R192, R12, 0x4, R56 ;  /* 0x000000040cc07825 */ /* 0x000fc600078e0238 */
[----:B------:R-:W2:Y:S01]  /*50840*/  LDL.LU.64 R62, [R1+0x3e8] ;  /* 0x0003e800013e7983 */ /* 0x000ea20000300a00 */
[----:B------:R-:W-:-:S03]  /*50850*/  IMAD.WIDE R80, R12, 0x4, R80 ;  /* 0x000000040c507825 */ /* 0x000fc600078e0250 */
[----:B------:R-:W2:Y:S01]  /*50860*/  LDL.LU.64 R60, [R1+0x3a8] ;  /* 0x0003a800013c7983 */ /* 0x000ea20000300a00 */
[----:B------:R-:W-:-:S03]  /*50870*/  IMAD.WIDE R178, R12, 0x4, R54 ;  /* 0x000000040cb27825 */ /* 0x000fc600078e0236 */
[----:B------:R-:W-:Y:S01]  /*50880*/  STL.64 [R1+0x3e40], R86 ;  /* 0x003e405601007387 */ /* 0x000fe20000100a00 */
[----:B------:R-:W-:-:S03]  /*50890*/  IMAD.WIDE R162, R12, 0x4, R52 ;  /* 0x000000040ca27825 */ /* 0x000fc600078e0234 */
[----:B------:R-:W2:Y:S04]  /*508a0*/  LDL.LU.64 R58, [R1+0x368] ;  /* 0x00036800013a7983 */ /* 0x000ea80000300a00 */
[----:B------:R-:W2:Y:S01]  /*508b0*/  LDL.LU.64 R56, [R1+0x328] ;  /* 0x0003280001387983 */ /* 0x000ea20000300a00 */
[----:B------:R-:W-:-:S03]  /*508c0*/  IMAD.WIDE R152, R12, 0x4, R50 ;  /* 0x000000040c987825 */ /* 0x000fc600078e0232 */
[----:B------:R-:W-:Y:S04]  /*508d0*/  STL.64 [R1+0x3e98], R82 ;  /* 0x003e985201007387 */ /* 0x000fe80000100a00 */
[----:B------:R-:W2:Y:S04]  /*508e0*/  LDL.LU.64 R54, [R1+0x2e8] ;  /* 0x0002e80001367983 */ /* 0x000ea80000300a00 */
[----:B------:R-:W2:Y:S04]  /*508f0*/  LDL.LU.64 R52, [R1+0x2a8] ;  /* 0x0002a80001347983 */ /* 0x000ea80000300a00 */
[----:B------:R-:W-:Y:S04]  /*50900*/  STL.64 [R1+0x3eb0], R80 ;  /* 0x003eb05001007387 */ /* 0x000fe80000100a00 */
[----:B------:R-:W2:Y:S04]  /*50910*/  LDL.LU.64 R50, [R1+0x268] ;  /* 0x0002680001327983 */ /* 0x000ea80000300a00 */
[----:B------:R-:W2:Y:S04]  /*50920*/  LDL.LU.64 R48, [R1+0x228] ;  /* 0x0002280001307983 */ /* 0x000ea80000300a00 */
        /* <DEDUP_REMOVED lines=40> */
[----:B------:R-:W-:Y:S04]  /*50bb0*/  STL.64 [R1+0x3ec0], R78 ;  /* 0x003ec04e01007387 */ /* 0x000fe80000100a00 */
[----:B------:R-:W4:Y:S01]  /*50bc0*/  LDL.LU.64 R46, [R1+0x1e8] ;  /* 0x0001e800012e7983 */ /* 0x000f220000300a00 */
[----:B---3--:R-:W-:-:S03]  /*50bd0*/  IMAD.WIDE R76, R12, 0x4, R76 ;  /* 0x000000040c4c7825 */ /* 0x008fc600078e024c */
[----:B------:R-:W3:Y:S04]  /*50be0*/  LDL.LU.64 R44, [R1+0x1a8] ;  /* 0x0001a800012c7983 */ /* 0x000ee80000300a00 */
[----:B------:R1:W-:Y:S04]  /*50bf0*/  STL.64 [R1+0x3ed0], R76 ;  /* 0x003ed04c01007387 */ /* 0x0003e80000100a00 */
[----:B------:R-:W3:Y:S01]  /*50c00*/  LDL.LU.64 R42, [R1+0x168] ;  /* 0x00016800012a7983 */ /* 0x000ee20000300a00 */
[----:B------:R-:W-:-:S03]  /*50c10*/  IMAD.WIDE R74, R12, 0x4, R74 ;  /* 0x000000040c4a7825 */ /* 0x000fc600078e024a */
[----:B------:R-:W3:Y:S04]  /*50c20*/  LDL.LU.64 R40, [R1+0x128] ;  /* 0x0001280001287983 */ /* 0x000ee80000300a00 */
[----:B------:R1:W-:Y:S01]  /*50c30*/  STL.64 [R1+0x3ee8], R74 ;  /* 0x003ee84a01007387 */ /* 0x0003e20000100a00 */
[----:B------:R-:W-:-:S03]  /*50c40*/  IMAD.WIDE R72, R12, 0x4, R72 ;  /* 0x000000040c487825 */ /* 0x000fc600078e0248 */
[----:B------:R-:W3:Y:S04]  /*50c50*/  LDL.LU.64 R38, [R1+0xe8] ;  /* 0x0000e80001267983 */ /* 0x000ee80000300a00 */
[----:B------:R-:W3:Y:S04]  /*50c60*/  LDL.LU.64 R36, [R1+0xa8] ;  /* 0x0000a80001247983 */ /* 0x000ee80000300a00 */
[----:B------:R-:W-:Y:S04]  /*50c70*/  STL.64 [R1+0x3f58], R72 ;  /* 0x003f584801007387 */ /* 0x000fe80000100a00 */
[----:B------:R-:W3:Y:S04]  /*50c80*/  LDL.LU.64 R34, [R1+0x68] ;  /* 0x0000680001227983 */ /* 0x000ee80000300a00 */
[----:B------:R-:W-:Y:S01]  /*50c90*/  LDGSTS.E [R14+0x7b00], desc[UR60][R78.64], P1 ;  /* 0x07b000004e0e7fae */ /* 0x000fe2000892187c */
[----:B------:R-:W-:-:S03]  /*50ca0*/  IMAD.WIDE R70, R12, 0x4, R70 ;  /* 0x000000040c467825 */ /* 0x000fc600078e0246 */
[----:B------:R-:W-:Y:S04]  /*50cb0*/  LDGSTS.E [R14+0x7f00], desc[UR60][R76.64], P1 ;  /* 0x07f000004c0e7fae */ /* 0x000fe8000892187c */
[----:B------:R-:W-:Y:S04]  /*50cc0*/  LDGSTS.E [R14+0x20300], desc[UR60][R74.64], P1 ;  /* 0x203000004a0e7fae */ /* 0x000fe8000892187c */
[----:B------:R-:W-:Y:S04]  /*50cd0*/  LDGSTS.E [R14+0x20700], desc[UR60][R72.64], P1 ;  /* 0x20700000480e7fae */ /* 0x000fe8000892187c */
[----:B------:R-:W-:Y:S01]  /*50ce0*/  LDGSTS.E [R14+0x20b00], desc[UR60][R70.64], P1 ;  /* 0x20b00000460e7fae */ /* 0x000fe2000892187c */
[----:B--2---:R-:W-:-:S03]  /*50cf0*/  IMAD.WIDE R64, R12, 0x4, R6 ;  /* 0x000000040c407825 */ /* 0x004fc600078e0206 */
[----:B------:R-:W2:Y:S01]  /*50d00*/  LDL.LU.64 R6, [R1+0x28] ;  /* 0x0000280001067983 */ /* 0x000ea20000300a00 */
[----:B------:R-:W-:-:S04]  /*50d10*/  IMAD.WIDE R68, R12, 0x4, R68 ;  /* 0x000000040c447825 */ /* 0x000fc800078e0244 */
        /* <DEDUP_REMOVED lines=32> */
[----:B----4-:R-:W-:-:S04]  /*50f20*/  IMAD.WIDE R46, R12, 0x4, R46 ;  /* 0x000000040c2e7825 */ /* 0x010fc800078e022e */
        /* <DEDUP_REMOVED lines=21> */
[----:B------:R2:W-:Y:S04]  /*51080*/  STL.64 [R1+0x41c0], R6 ;  /* 0x0041c00601007387 */ /* 0x0005e80000100a00 */
        /* <DEDUP_REMOVED lines=10> */
[----:B-1----:R-:W3:Y:S04]  /*51130*/  LDL.LU.64 R76, [R1+0xc50] ;  /* 0x000c5000014c7983 */ /* 0x002ee80000300a00 */
[----:B------:R-:W4:Y:S04]  /*51140*/  LDL.LU.64 R74, [R1+0xc18] ;  /* 0x000c1800014a7983 */ /* 0x000f280000300a00 */
[----:B------:R-:W-:Y:S04]  /*51150*/  LDGSTS.E [R14+0x25700], desc[UR60][R6.64], P1 ;  /* 0x25700000060e7fae */ /* 0x000fe8000892187c */
[----:B------:R-:W-:Y:S04]  /*51160*/  LDGSTS.E [R14+0x25b00], desc[UR60][R32.64], P1 ;  /* 0x25b00000200e7fae */ /* 0x000fe8000892187c */
[----:B------:R-:W-:Y:S04]  /*51170*/  LDGSTS.E [R14+0x25f00], desc[UR60][R30.64], P1 ;  /* 0x25f000001e0e7fae */ /* 0x000fe8000892187c */
[----:B--2---:R-:W2:Y:S04]  /*51180*/  LDL.LU.64 R6, [R1+0xbe0] ;  /* 0x000be00001067983 */ /* 0x004ea80000300a00 */
        /* <DEDUP_REMOVED lines=14> */
[----:B------:R-:W2:Y:S04]  /*51270*/  LDL.LU.64 R80, [R1+0x940] ;  /* 0x0009400001507983 */ /* 0x000ea80000300a00 */
[----:B------:R-:W-:Y:S04]  /*51280*/  LDGSTS.E [R14+0x26f00], desc[UR60][R22.64], P1 ;  /* 0x26f00000160e7fae */ /* 0x000fe8000892187c */
[----:B------:R-:W-:Y:S04]  /*51290*/  LDGSTS.E [R14+0x27300], desc[UR60][R18.64], P1 ;  /* 0x27300000120e7fae */ /* 0x000fe8000892187c */
[----:B------:R-:W-:Y:S04]  /*512a0*/  LDGSTS.E [R14+0x27700], desc[UR60][R8.64], P1 ;  /* 0x27700000080e7fae */ /* 0x000fe8000892187c */
[----:B------:R-:W-:Y:S04]  /*512b0*/  LDGSTS.E [R14+0x27b00], desc[UR60][R4.64], P1 ;  /* 0x27b00000040e7fae */ /* 0x000fe8000892187c */
[----:B------:R-:W2:Y:S04]  /*512c0*/  LDL.LU.64 R78, [R1+0x908] ;  /* 0x00090800014e7983 */ /* 0x000ea80000300a00 */
[----:B------:R3:W-:Y:S04]  /*512d0*/  LDGSTS.E [R14+0x27f00], desc[UR60][R2.64], P1 ;  /* 0x27f00000020e7fae */ /* 0x0007e8000892187c */
[----:B------:R-:W2:Y:S04]  /*512e0*/  LDL.LU.64 R52, [R1+0x8d0] ;  /* 0x0008d00001347983 */ /* 0x000ea80000300a00 */
[----:B------:R-:W2:Y:S01]  /*512f0*/  LDL.LU.64 R54, [R1+0x898] ;  /* 0x0008980001367983 */ /* 0x000ea20000300a00 */
[----:B---3--:R-:W-:-:S03]  /*51300*/  IMAD.WIDE R2, R12, 0x4, R76 ;  /* 0x000000040c027825 */ /* 0x008fc600078e024c */
[----:B------:R-:W3:Y:S01]  /*51310*/  LDL.LU.64 R76, [R1+0x860] ;  /* 0x00086000014c7983 */ /* 0x000ee20000300a00 */
[----:B----4-:R-:W-:-:S03]  /*51320*/  IMAD.WIDE R4, R12, 0x4, R74 ;  /* 0x000000040c047825 */ /* 0x010fc600078e024a */
[----:B------:R-:W4:Y:S04]  /*51330*/  LDL.LU.64 R56, [R1+0x828] ;  /* 0x0008280001387983 */ /* 0x000f280000300a00 */
[----:B------:R-:W4:Y:S04]  /*51340*/  LDL.LU.64 R74, [R1+0x7f0] ;  /* 0x0007f000014a7983 */ /* 0x000f280000300a00 */
[----:B------:R-:W4:Y:S04]  /*51350*/  LDL.LU.64 R58, [R1+0x7b8] ;  /* 0x0007b800013a7983 */ /* 0x000f280000300a00 */
[----:B------:R-:W4:Y:S01]  /*51360*/  LDL.LU.64 R72, [R1+0x780] ;  /* 0x0007800001487983 */ /* 0x000f220000300a00 */
[----:B--2---:R-:W-:-:S03]  /*51370*/  IMAD.WIDE R160, R12, 0x4, R62 ;  /* 0x000000040ca07825 */ /* 0x004fc600078e023e */
[----:B------:R-:W-:Y:S01]  /*51380*/  LDGSTS.E [R16+0x380], desc[UR60][R2.64], P1 ;  /* 0x0038000002107fae */ /* 0x000fe2000892187c */
[----:B------:R-:W-:-:S03]  /*51390*/  IMAD.WIDE R18, R12, 0x4, R60 ;  /* 0x000000040c127825 */ /* 0x000fc600078e023c */
[----:B------:R-:W-:Y:S01]  /*513a0*/  LDGSTS.E [R16+0x780], desc[UR60][R4.64], P1 ;  /* 0x0078000004107fae */ /* 0x000fe2000892187c */
[----:B------:R-:W-:-:S03]  /*513b0*/  IMAD.WIDE R22, R12, 0x4, R70 ;  /* 0x000000040c167825 */ /* 0x000fc600078e0246 */
[----:B------:R-:W2:Y:S04]  /*513c0*/  LDL.LU.64 R60, [R1+0x748] ;  /* 0x00074800013c7983 */ /* 0x000ea80000300a00 */
[----:B------:R-:W2:Y:S01]  /*513d0*/  LDL.LU.64 R70, [R1+0x710] ;  /* 0x0007100001467983 */ /* 0x000ea20000300a00 */
[----:B------:R-:W-:-:S03]  /*513e0*/  IMAD.WIDE R164, R12, 0x4, R68 ;  /* 0x000000040ca47825 */ /* 0x000fc600078e0244 */
[----:B------:R-:W2:Y:S01]  /*513f0*/  LDL.LU.64 R62, [R1+0x6d8] ;  /* 0x0006d800013e7983 */ /* 0x000ea20000300a00 */
[----:B------:R-:W-:-:S03]  /*51400*/  IMAD.WIDE R180, R12, 0x4, R66 ;  /* 0x000000040cb47825 */ /* 0x000fc600078e0242 */
[----:B------:R-:W2:Y:S01]  /*51410*/  LDL.LU.64 R68, [R1+0x6a0] ;  /* 0x0006a00001447983 */ /* 0x000ea20000300a00 */
[----:B------:R-:W-:-:S03]  /*51420*/  IMAD.WIDE R194, R12, 0x4, R64 ;  /* 0x000000040cc27825 */ /* 0x000fc600078e0240 */
[----:B------:R-:W2:Y:S01]  /*51430*/  LDL.LU.64 R66, [R1+0x668] ;  /* 0x0006680001427983 */ /* 0x000ea20000300a00 */
[----:B------:R-:W-:-:S03]  /*51440*/  IMAD.WIDE R198, R12, 0x4, R82 ;  /* 0x000000040cc67825 */ /* 0x000fc600078e0252 */
[----:B------:R-:W2:Y:S04]  /*51450*/  LDL.LU.64 R64, [R1+0x630] ;  /* 0x0006300001407983 */ /* 0x000ea80000300a00 */
[----:B------:R-:W2:Y:S01]  /*51460*/  LDL.LU.64 R82, [R1+0x5f8] ;  /* 0x0005f80001527983 */ /* 0x000ea20000300a00 */
[----:B------:R-:W-:-:S03]  /*51470*/  IMAD.WIDE R202, R12, 0x4, R80 ;  /* 0x000000040cca7825 */ /* 0x000fc600078e0250 */
[----:B------:R-:W2:Y:S01]  /*51480*/  LDL.LU.64 R80, [R1+0x5c0] ;  /* 0x0005c00001507983 */ /* 0x000ea20000300a00 */
[----:B------:R-:W-:-:S03]  /*51490*/  IMAD.WIDE R216, R12, 0x4, R78 ;  /* 0x000000040cd87825 */ /* 0x000fc600078e024e */
[----:B------:R-:W2:Y:S01]  /*514a0*/  LDL.LU.64 R78, [R1+0x588] ;  /* 0x00058800014e7983 */ /* 0x000ea20000300a00 */
[----:B---3--:R-:W-:-:S03]  /*514b0*/  IMAD.WIDE R234, R12, 0x4, R76 ;  /* 0x000000040cea7825 */ /* 0x008fc600078e024c */
[----:B------:R-:W3:Y:S01]  /*514c0*/  LDL.LU.64 R76, [R1+0x550] ;  /* 0x00055000014c7983 */ /* 0x000ee20000300a00 */
[----:B----4-:R-:W-:-:S03]  /*514d0*/  IMAD.WIDE R104, R12, 0x4, R74 ;  /* 0x000000040c687825 */ /* 0x010fc600078e024a */
[----:B------:R-:W4:Y:S01]  /*514e0*/  LDL.LU.64 R74, [R1+0x510] ;  /* 0x00051000014a7983 */ /* 0x000f220000300a00 */
[----:B------:R-:W-:-:S04]  /*514f0*/  IMAD.WIDE R106, R12, 0x4, R56 ;  /* 0x000000040c6a7825 */ /* 0x000fc800078e0238 */
[----:B------:R-:W-:-:S04]  /*51500*/  IMAD.WIDE R102, R12, 0x4, R58 ;  /* 0x000000040c667825 */ /* 0x000fc800078e023a */
[C---:B------:R-:W-:Y:S02]  /*51510*/  IMAD.WIDE R100, R12.reuse, 0x4, R72 ;  /* 0x000000040c647825 */ /* 0x040fe400078e0248 */
[----:B------:R-:W4:Y:S04]  /*51520*/  LDL.LU.64 R72, [R1+0x4d8] ;  /* 0x0004d80001487983 */ /* 0x000f280000300a00 */
[----:B------:R-:W-:Y:S04]  /*51530*/  STL.64 [R1+0x3d40], R106 ;  /* 0x003d406a01007387 */ /* 0x000fe80000100a00 */
[----:B------:R-:W-:Y:S01]  /*51540*/  STL.64 [R1+0x3d48], R104 ;  /* 0x003d486801007387 */ /* 0x000fe20000100a00 */
[----:B--2---:R-:W-:-:S04]  /*51550*/  IMAD.WIDE R98, R12, 0x4, R60 ;  /* 0x000000040c627825 */ /* 0x004fc800078e023c */
[C---:B------:R-:W-:Y:S02]  /*51560*/  IMAD.WIDE R96, R12.reuse, 0x4, R70 ;  /* 0x000000040c607825 */ /* 0x040fe400078e0246 */
[----:B------:R-:W2:Y:S02]  /*51570*/  LDL.LU.64 R70, [R1+0x4a0] ;  /* 0x0004a00001467983 */ /* 0x000ea40000300a00 */
[C---:B------:R-:W-:Y:S02]  /*51580*/  IMAD.WIDE R94, R12.reuse, 0x4, R62 ;  /* 0x000000040c5e7825 */ /* 0x040fe400078e023e */
[----:B------:R-:W-:Y:S02]  /*51590*/  STL.64 [R1+0x3d58], R102 ;  /* 0x003d586601007387 */ /* 0x000fe40000100a00 */
[C---:B------:R-:W-:Y:S02]  /*515a0*/  IMAD.WIDE R90, R12.reuse, 0x4, R68 ;  /* 0x000000040c5a7825 */ /* 0x040fe400078e0244 */
[----:B------:R-:W-:Y:S02]  /*515b0*/  STL.64 [R1+0x3d60], R100 ;  /* 0x003d606401007387 */ /* 0x000fe40000100a00 */
[----:B------:R-:W-:-:S02]  /*515c0*/  IMAD.WIDE R88, R12, 0x4, R66 ;  /* 0x000000040c587825 */ /* 0x000fc400078e0242 */
[----:B------:R-:W2:Y:S04]  /*515d0*/  LDL.LU.64 R68, [R1+0x460] ;  /* 0x0004600001447983 */ /* 0x000ea80000300a00 */
[----:B------:R-:W-:Y:S01]  /*515e0*/  STL.64 [R1+0x3d68], R98 ;  /* 0x003d686201007387 */ /* 0x000fe20000100a00 */
[----:B------:R-:W-:-:S03]  /*515f0*/  IMAD.WIDE R86, R12, 0x4, R64 ;  /* 0x000000040c567825 */ /* 0x000fc600078e0240 */
[----:B------:R-:W2:Y:S01]  /*51600*/  LDL.LU.64 R66, [R1+0x420] ;  /* 0x0004200001427983 */ /* 0x000ea20000300a00 */
[----:B------:R-:W-:-:S03]  /*51610*/  IMAD.WIDE R82, R12, 0x4, R82 ;  /* 0x000000040c527825 */ /* 0x000fc600078e0252 */
[----:B------:R-:W-:Y:S04]  /*51620*/  STL.64 [R1+0x3d70], R96 ;  /* 0x003d706001007387 */ /* 0x000fe80000100a00 */
[----:B------:R-:W-:Y:S04]  /*51630*/  STL.64 [R1+0x3da8], R94 ;  /* 0x003da85e01007387 */ /* 0x000fe80000100a00 */
[----:B------:R-:W-:Y:S01]  /*51640*/  STL.64 [R1+0x3db8], R90 ;  /* 0x003db85a01007387 */ /* 0x000fe20000100a00 */
[----:B------:R-:W-:-:S03]  /*51650*/  IMAD.WIDE R80, R12, 0x4, R80 ;  /* 0x000000040c507825 */ /* 0x000fc600078e0250 */
[----:B------:R-:W-:Y:S04]  /*51660*/  STL.64 [R1+0x3dc0], R88 ;  /* 0x003dc05801007387 */ /* 0x000fe80000100a00 */
[----:B------:R-:W2:Y:S04]  /*51670*/  LDL.LU.64 R64, [R1+0x3e0] ;  /* 0x0003e00001407983 */ /* 0x000ea80000300a00 */
[----:B------:R-:W2:Y:S04]  /*51680*/  LDL.LU.64 R62, [R1+0x3a0] ;  /* 0x0003a000013e7983 */ /* 0x000ea80000300a00 */
[----:B------:R-:W-:Y:S01]  /*51690*/  STL.64 [R1+0x3df8], R86 ;  /* 0x003df85601007387 */ /* 0x000fe20000100a00 */
[----:B------:R-:W-:-:S03]  /*516a0*/  IMAD.WIDE R78, R12, 0x4, R78 ;  /* 0x000000040c4e7825 */ /* 0x000fc600078e024e */
[----:B------:R-:W2:Y:S01]  /*516b0*/  LDL.LU.64 R60, [R1+0x360] ;  /* 0x00036000013c7983 */ /* 0x000ea20000300a00 */
[----:B------:R-:W-:-:S03]  /*516c0*/  IMAD.WIDE R230, R12, 0x4, R54 ;  /* 0x000000040ce67825 */ /* 0x000fc600078e0236 */
[----:B------:R-:W-:Y:S01]  /*516d0*/  STL.64 [R1+0x3e08], R82 ;  /* 0x003e085201007387 */ /* 0x000fe20000100a00 */
[----:B------:R-:W-:-:S03]  /*516e0*/  IMAD.WIDE R218, R12, 0x4, R52 ;  /* 0x000000040cda7825 */ /* 0x000fc600078e0234 */
[----:B------:R-:W2:Y:S01]  /*516f0*/  LDL.LU.64 R58, [R1+0x320] ;  /* 0x00032000013a7983 */ /* 0x000ea20000300a00 */
[----:B------:R-:W-:-:S03]  /*51700*/  IMAD.WIDE R186, R12, 0x4, R50 ;  /* 0x000000040cba7825 */ /* 0x000fc600078e0232 */
[----:B------:R-:W2:Y:S04]  /*51710*/  LDL.LU.64 R56, [R1+0x2e0] ;  /* 0x0002e00001387983 */ /* 0x000ea80000300a00 */
[----:B------:R-:W-:Y:S01]  /*51720*/  STL.64 [R1+0x3e18], R80 ;  /* 0x003e185001007387 */ /* 0x000fe20000100a00 */
[----:B------:R-:W-:-:S03]  /*51730*/  IMAD.WIDE R170, R12, 0x4, R48 ;  /* 0x000000040caa7825 */ /* 0x000fc600078e0230 */
[----:B------:R-:W2:Y:S04]  /*51740*/  LDL.LU.64 R54, [R1+0x2a0] ;  /* 0x0002a00001367983 */ /* 0x000ea80000300a00 */
[----:B------:R-:W2:Y:S04]  /*51750*/  LDL.LU.64 R52, [R1+0x260] ;  /* 0x0002600001347983 */ /* 0x000ea80000300a00 */
[----:B------:R-:W2:Y:S04]  /*51760*/  LDL.LU.64 R50, [R1+0x220] ;  /* 0x0002200001327983 */ /* 0x000ea80000300a00 */
[----:B------:R-:W-:Y:S04]  /*51770*/  STL.64 [R1+0x3e28], R78 ;  /* 0x003e284e01007387 */ /* 0x000fe80000100a00 */
[----:B------:R-:W2:Y:S01]  /*51780*/  LDL.LU.64 R48, [R1+0x1e0] ;  /* 0x0001e00001307983 */ /* 0x000ea20000300a00 */
[----:B------:R-:W-:-:S03]  /*51790*/  IMAD.WIDE R154, R12, 0x4, R46 ;  /* 0x000000040c9a7825 */ /* 0x000fc600078e022e */
[----:B------:R-:W2:Y:S01]  /*517a0*/  LDL.LU.64 R34, [R1+0x1a0] ;  /* 0x0001a00001227983 */ /* 0x000ea20000300a00 */
[----:B------:R-:W-:-:S04]  /*517b0*/  IMAD.WIDE R8, R12, 0x4, R44 ;  /* 0x000000040c087825 */ /* 0x000fc800078e022c */
[----:B---3--:R-:W-:-:S05]  /*517c0*/  IMAD.WIDE R76, R12, 0x4, R76 ;  /* 0x000000040c4c7825 */ /* 0x008fca00078e024c */
[----:B------:R-:W-:Y:S01]  /*517d0*/  STL.64 [R1+0x3e68], R76 ;  /* 0x003e684c01007387 */ /* 0x000fe20000100a00 */
[----:B----4-:R-:W-:-:S03]  /*517e0*/  IMAD.WIDE R74, R12, 0x4, R74 ;  /* 0x000000040c4a7825 */ /* 0x010fc600078e024a */
[----:B------:R-:W3:Y:S04]  /*517f0*/  LDL.LU.64 R36, [R1+0x160] ;  /* 0x0001600001247983 */ /* 0x000ee80000300a00 */
[----:B------:R-:W4:Y:S04]  /*51800*/  LDL.LU.64 R46, [R1+0x120] ;  /* 0x00012000012e7983 */ /* 0x000f280000300a00 */
[----:B------:R-:W-:Y:S04]  /*51810*/  STL.64 [R1+0x3e78], R74 ;  /* 0x003e784a01007387 */ /* 0x000fe80000100a00 */
[----:B------:R-:W4:Y:S04]  /*51820*/  LDL.LU.64 R44, [R1+0xe0] ;  /* 0x0000e000012c7983 */ /* 0x000f280000300a00 */
[----:B------:R-:W4:Y:S04]  /*51830*/  LDL.LU.64 R42, [R1+0xa0] ;  /* 0x0000a000012a7983 */ /* 0x000f280000300a00 */
[----:B------:R-:W4:Y:S04]  /*51840*/  LDL.LU.64 R38, [R1+0x60] ;  /* 0x0000600001267983 */ /* 0x000f280000300a00 */
[----:B------:R-:W4:Y:S01]  /*51850*/  LDL.LU.64 R40, [R1+0x20] ;  /* 0x0000200001287983 */ /* 0x000f220000300a00 */
[----:B------:R-:W-:-:S04]  /*51860*/  IMAD.WIDE R72, R12, 0x4, R72 ;  /* 0x000000040c487825 */ /* 0x000fc800078e0248 */
[C---:B------:R-:W-:Y:S01]  /*51870*/  IMAD.WIDE R24, R12.reuse, 0x4, R84 ;  /* 0x000000040c187825 */ /* 0x040fe200078e0254 */
[----:B------:R-:W-:Y:S03]  /*51880*/  STL.64 [R1+0x3e80], R72 ;  /* 0x003e804801007387 */ /* 0x000fe60000100a00 */
[----:B--2---:R-:W-:-:S05]  /*51890*/  IMAD.WIDE R70, R12, 0x4, R70 ;  /* 0x000000040c467825 */ /* 0x004fca00078e0246 */
[----:B------:R-:W-:Y:S01]  /*518a0*/  STL.64 [R1+0x3e90], R70 ;  /* 0x003e904601007387 */ /* 0x000fe20000100a00 */
[----:B------:R-:W-:-:S04]  /*518b0*/  IMAD.WIDE R68, R12, 0x4, R68 ;  /* 0x000000040c447825 */ /* 0x000fc800078e0244 */
[C---:B------:R-:W-:Y:S01]  /*518c0*/  IMAD.WIDE R66, R12.reuse, 0x4, R66 ;  /* 0x000000040c427825 */ /* 0x040fe200078e0242 */
[----:B------:R-:W-:Y:S04]  /*518d0*/  STL.64 [R1+0x3ea8], R68 ;  /* 0x003ea84401007387 */ /* 0x000fe80000100a00 */
[----:B------:R-:W-:Y:S04]  /*518e0*/  STL.64 [R1+0x3f10], R66 ;  /* 0x003f104201007387 */ /* 0x000fe80000100a00 */
[----:B------:R-:W-:Y:S01]  /*518f0*/  STL.64 [R1+0x4108], R24 ;  /* 0x0041081801007387 */ /* 0x000fe20000100a00 */
[----:B------:R-:W-:-:S04]  /*51900*/  IMAD.WIDE R64, R12, 0x4, R64 ;  /* 0x000000040c407825 */ /* 0x000fc800078e0240 */
        /* <DEDUP_REMOVED lines=14> */
[----:B------:R-:W-:-:S04]  /*519f0*/  IMAD.WIDE R28, R12, 0x4, R34 ;  /* 0x000000040c1c7825 */ /* 0x000fc800078e0222 */
[C---:B------:R-:W-:Y:S01]  /*51a00*/  IMAD.WIDE R48, R12.reuse, 0x4, R48 ;  /* 0x000000040c307825 */ /* 0x040fe200078e0230 */
[----:B------:R1:W-:Y:S04]  /*51a10*/  STL.64 [R1+0x3fc8], R28 ;  /* 0x003fc81c01007387 */ /* 0x0003e80000100a00 */
[----:B------:R-:W-:Y:S01]  /*51a20*/  STL.64 [R1+0x3fa8], R50 ;  /* 0x003fa83201007387 */ /* 0x000fe20000100a00 */
[----:B------:R-:W-:-:S04]  /*51a30*/  IMAD.WIDE R34, R12, 0x4, R140 ;  /* 0x000000040c227825 */ /* 0x000fc800078e028c */
[----:B------:R-:W-:-:S04]  /*51a40*/  IMAD.WIDE R32, R12, 0x4, R172 ;  /* 0x000000040c207825 */ /* 0x000fc800078e02ac */
[----:B------:R-:W-:-:S04]  /*51a50*/  IMAD.WIDE R30, R12, 0x4, R188 ;  /* 0x000000040c1e7825 */ /* 0x000fc800078e02bc */
[----:B-1----:R-:W-:-:S04]  /*51a60*/  IMAD.WIDE R28, R12, 0x4, R204 ;  /* 0x000000040c1c7825 */ /* 0x002fc800078e02cc */
[----:B---3--:R-:W-:-:S04]  /*51a70*/  IMAD.WIDE R26, R12, 0x4, R36 ;  /* 0x000000040c1a7825 */ /* 0x008fc800078e0224 */
[C---:B----4-:R-:W-:Y:S01]  /*51a80*/  IMAD.WIDE R46, R12.reuse, 0x4, R46 ;  /* 0x000000040c2e7825 */ /* 0x050fe200078e022e */
[----:B------:R1:W-:Y:S04]  /*51a90*/  STL.64 [R1+0x3fd8], R26 ;  /* 0x003fd81a01007387 */ /* 0x0003e80000100a00 */
[----:B------:R-:W-:Y:S01]  /*51aa0*/  STL.64 [R1+0x3fc0], R48 ;  /* 0x003fc03001007387 */ /* 0x000fe20000100a00 */
[----:B------:R-:W-:-:S03]  /*51ab0*/  IMAD.WIDE R44, R12, 0x4, R44 ;  /* 0x000000040c2c7825 */ /* 0x000fc600078e022c */
[----:B------:R-:W-:Y:S01]  /*51ac0*/  STL.64 [R1+0x4018], R46 ;  /* 0x0040182e01007387 */ /* 0x000fe20000100a00 */
[----:B------:R-:W-:-:S04]  /*51ad0*/  IMAD.WIDE R42, R12, 0x4, R42 ;  /* 0x000000040c2a7825 */ /* 0x000fc800078e022a */
[----:B-1----:R-:W-:-:S04]  /*51ae0*/  IMAD.WIDE R26, R12, 0x4, R38 ;  /* 0x000000040c1a7825 */ /* 0x002fc800078e0226 */
[C---:B------:R-:W-:Y:S01]  /*51af0*/  IMAD.WIDE R40, R12.reuse, 0x4, R40 ;  /* 0x000000040c287825 */ /* 0x040fe200078e0228 */
[----:B------:R1:W-:Y:S03]  /*51b00*/  STL.64 [R1+0x4038], R26 ;  /* 0x0040381a01007387 */ /* 0x0003e60000100a00 */
[C---:B------:R-:W-:Y:S01]  /*51b10*/  IMAD.WIDE R38, R12.reuse, 0x4, R92 ;  /* 0x000000040c267825 */ /* 0x040fe200078e025c */
[----:B------:R-:W-:Y:S03]  /*51b20*/  STL.64 [R1+0x4020], R44 ;  /* 0x0040202c01007387 */ /* 0x000fe60000100a00 */
[C---:B------:R-:W-:Y:S01]  /*51b30*/  IMAD.WIDE R36, R12.reuse, 0x4, R124 ;  /* 0x000000040c247825 */ /* 0x040fe200078e027c */
[----:B------:R-:W-:Y:S03]  /*51b40*/  STL.64 [R1+0x4030], R42 ;  /* 0x0040302a01007387 */ /* 0x000fe60000100a00 */
[C---:B-1----:R-:W-:Y:S01]  /*51b50*/  IMAD.WIDE R26, R12.reuse, 0x4, R108 ;  /* 0x000000040c1a7825 */ /* 0x042fe200078e026c */
[----:B------:R-:W-:Y:S04]  /*51b60*/  STL.64 [R1+0x4040], R40 ;  /* 0x0040402801007387 */ /* 0x000fe80000100a00 */
[----:B------:R1:W-:Y:S04]  /*51b70*/  STL.64 [R1+0x4058], R26 ;  /* 0x0040581a01007387 */ /* 0x0003e80000100a00 */
[----:B------:R-:W-:Y:S04]  /*51b80*/  STL.64 [R1+0x4050], R38 ;  /* 0x0040502601007387 */ /* 0x000fe80000100a00 */
[----:B------:R-:W-:Y:S04]  /*51b90*/  STL.64 [R1+0x40b0], R36 ;  /* 0x0040b02401007387 */ /* 0x000fe80000100a00 */
[----:B------:R-:W2:Y:S01]  /*51ba0*/  LDL.64 R172, [R1+0x4058] ;  /* 0x0040580001ac7983 */ /* 0x000ea20000100a00 */
[----:B-1----:R-:W-:-:S03]  /*51bb0*/  IMAD.WIDE R26, R12, 0x4, R220 ;  /* 0x000000040c1a7825 */ /* 0x002fc600078e02dc */
[----:B------:R-:W-:Y:S04]  /*51bc0*/  STL.64 [R1+0x40a8], R34 ;  /* 0x0040a82201007387 */ /* 0x000fe80000100a00 */
[----:B------:R-:W3:Y:S04]  /*51bd0*/  LDL.64 R188, [R1+0x4038] ;  /* 0x0040380001bc7983 */ /* 0x000ee80000100a00 */
[----:B------:R-:W-:Y:S04]  /*51be0*/  STL.64 [R1+0x40a0], R32 ;  /* 0x0040a02001007387 */ /* 0x000fe80000100a00 */
[----:B------:R-:W4:Y:S04]  /*51bf0*/  LDL.64 R204, [R1+0x3fd8] ;  /* 0x003fd80001cc7983 */ /* 0x000f280000100a00 */
[----:B------:R1:W-:Y:S04]  /*51c00*/  STL.64 [R1+0x4098], R30 ;  /* 0x0040981e01007387 */ /* 0x0003e80000100a00 */
[----:B------:R-:W2:Y:S04]  /*51c10*/  LDL.64 R220, [R1+0x3fc8] ;  /* 0x003fc80001dc7983 */ /* 0x000ea80000100a00 */
[----:B------:R1:W-:Y:S04]  /*51c20*/  STL.64 [R1+0x4090], R28 ;  /* 0x0040901c01007387 */ /* 0x0003e80000100a00 */
[----:B------:R1:W-:Y:S04]  /*51c30*/  STL.64 [R1+0x4088], R26 ;  /* 0x0040881a01007387 */ /* 0x0003e80000100a00 */
[----:B------:R1:W-:Y:S04]  /*51c40*/  STL [R1+0x1c08], RZ ;  /* 0x001c08ff01007387 */ /* 0x0003e80000100800 */
        /* <DEDUP_REMOVED lines=1789> */
[----:B------:R1:W-:Y:S04]  /*58c20*/  STL [R1], RZ ;  /* 0x000000ff01007387 */ /* 0x0003e80000100800 */
        /* <DEDUP_REMOVED lines=72> */
[----:B------:R1:W-:Y:S01]  /*590b0*/  STL [R1+0x124], RZ ;  /* 0x000124ff01007387 */ /* 0x0003e20000100800 */
[----:B------:R-:W-:-:S03]  /*590c0*/  IMAD.WIDE R6, R12, 0x4, R6 ;  /* 0x000000040c067825 */ /* 0x000fc600078e0206 */
        /* <DEDUP_REMOVED lines=8> */
[----:B------:R-:W-:Y:S04]  /*59150*/  LDGSTS.E [R16+0xb80], desc[UR60][R6.64], P1 ;  /* 0x00b8000006107fae */ /* 0x000fe8000892187c */
        /* <DEDUP_REMOVED lines=82> */
[----:B------:R1:W-:Y:S01]  /*59680*/  STL [R1+0x1ec], RZ ;  /* 0x0001ecff01007387 */ /* 0x0003e20000100800 */
[----:B------:R-:W-:-:S03]  /*59690*/  VIADD R0, R252, 0x7f ;  /* 0x0000007ffc007836 */ /* 0x000fc60000000000 */
[----:B------:R-:W-:Y:S04]  /*596a0*/  LDGSTS.E [R16+0x23380], desc[UR60][R52.64], P1 ;  /* 0x2338000034107fae */ /* 0x000fe8000892187c */
[----:B------:R1:W-:Y:S04]  /*596b0*/  STL [R1+0x1f0], RZ ;  /* 0x0001f0ff01007387 */ /* 0x0003e80000100800 */
[----:B------:R-:W-:Y:S04]  /*596c0*/  LDGSTS.E [R16+0x23780], desc[UR60][R50.64], P1 ;  /* 0x2378000032107fae */ /* 0x000fe8000892187c */
[----:B------:R1:W-:Y:S04]  /*596d0*/  STL [R1+0x1f4], RZ ;  /* 0x0001f4ff01007387 */ /* 0x0003e80000100800 */
[----:B------:R-:W-:Y:S04]  /*596e0*/  LDGSTS.E [R16+0x23b80], desc[UR60][R48.64], P1 ;  /* 0x23b8000030107fae */ /* 0x000fe8000892187c */
[----:B------:R1:W-:Y:S04]  /*596f0*/  STL [R1+0x1f8], RZ ;  /* 0x0001f8ff01007387 */ /* 0x0003e80000100800 */
[----:B--2---:R-:W-:Y:S04]  /*59700*/  LDGSTS.E [R16+0x23f80], desc[UR60][R220.64], P1 ;  /* 0x23f80000dc107fae */ /* 0x004fe8000892187c */
[----:B------:R2:W-:Y:S04]  /*59710*/  STL [R1+0x1fc], RZ ;  /* 0x0001fcff01007387 */ /* 0x0005e80000100800 */
[----:B----4-:R-:W-:Y:S01]  /*59720*/  LDGSTS.E [R16+0x24380], desc[UR60][R204.64], P1 ;  /* 0x24380000cc107fae */ /* 0x010fe2000892187c */
[----:B------:R-:W-:-:S03]  /*59730*/  ISETP.GE.AND P0, PT, R0, 0x80, PT ;  /* 0x000000800000780c */ /* 0x000fc60003f06270 */
[----:B------:R-:W-:Y:S01]  /*59740*/  LDGSTS.E [R16+0x24780], desc[UR60][R46.64], P1 ;  /* 0x247800002e107fae */ /* 0x000fe2000892187c */
[----:B------:R-:W-:-:S03]  /*59750*/  IMAD.WIDE R156, R12, 0x4, R156 ;  /* 0x000000040c9c7825 */ /* 0x000fc600078e029c */
[----:B------:R-:W-:Y:S04]  /*59760*/  LDGSTS.E [R16+0x24b80], desc[UR60][R44.64], P1 ;  /* 0x24b800002c107fae */ /* 0x000fe8000892187c */
[----:B------:R-:W-:Y:S04]  /*59770*/  LDGSTS.E [R16+0x24f80], desc[UR60][R42.64], P1 ;  /* 0x24f800002a107fae */ /* 0x000fe8000892187c */
[----:B---3--:R-:W-:Y:S04]  /*59780*/  LDGSTS.E [R16+0x25380], desc[UR60][R188.64], P1 ;  /* 0x25380000bc107fae */ /* 0x008fe8000892187c */
        /* <DEDUP_REMOVED lines=10> */
[----:B------:R2:W-:Y:S01]  /*59830*/  LDGSTS.E [R16+0x27f80], desc[UR60][R24.64], P1 ;  /* 0x27f8000018107fae */ /* 0x0005e2000892187c */
[----:B-1----:R-:W-:-:S03]  /*59840*/  CS2R R30, SRZ ;  /* 0x00000000001e7805 */ /* 0x002fc6000001ff00 */
[----:B------:R-:W0:Y:S01]  /*59850*/  LDGDEPBAR ;  /* 0x00000000000079af */ /* 0x000e220000000000 */
[----:B---3--:R-:W-:Y:S02]  /*59860*/  CS2R R28, SRZ ;  /* 0x00000000001c7805 */ /* 0x008fe4000001ff00 */
[----:B------:R-:W-:Y:S02]  /*59870*/  CS2R R32, SRZ ;  /* 0x0000000000207805 */ /* 0x000fe4000001ff00 */
[----:B------:R-:W-:Y:S02]  /*59880*/  CS2R R34, SRZ ;  /* 0x0000000000227805 */ /* 0x000fe4000001ff00 */
[----:B----4-:R-:W-:Y:S02]  /*59890*/  CS2R R26, SRZ ;  /* 0x00000000001a7805 */ /* 0x010fe4000001ff00 */
[----:B------:R-:W-:Y:S02]  /*598a0*/  CS2R R36, SRZ ;  /* 0x0000000000247805 */ /* 0x000fe4000001ff00 */
[----:B------:R-:W-:-:S02]  /*598b0*/  CS2R R38, SRZ ;  /* 0x0000000000267805 */ /* 0x000fc4000001ff00 */
[----:B------:R-:W-:Y:S02]  /*598c0*/  CS2R R40, SRZ ;  /* 0x0000000000287805 */ /* 0x000fe4000001ff00 */
[----:B--2---:R-:W-:Y:S02]  /*598d0*/  CS2R R24, SRZ ;  /* 0x0000000000187805 */ /* 0x004fe4000001ff00 */
[----:B------:R-:W-:Y:S02]  /*598e0*/  CS2R R42, SRZ ;  /* 0x00000000002a7805 */ /* 0x000fe4000001ff00 */
[----:B------:R-:W-:Y:S02]  /*598f0*/  CS2R R44, SRZ ;  /* 0x00000000002c7805 */ /* 0x000fe4000001ff00 */
[----:B------:R-:W-:Y:S02]  /*59900*/  CS2R R46, SRZ ;  /* 0x00000000002e7805 */ /* 0x000fe4000001ff00 */
[----:B------:R-:W-:-:S02]  /*59910*/  CS2R R48, SRZ ;  /* 0x0000000000307805 */ /* 0x000fc4000001ff00 */
[----:B------:R-:W-:Y:S02]  /*59920*/  CS2R R50, SRZ ;  /* 0x0000000000327805 */ /* 0x000fe4000001ff00 */
[----:B------:R-:W-:Y:S02]  /*59930*/  CS2R R52, SRZ ;  /* 0x0000000000347805 */ /* 0x000fe4000001ff00 */
        /* <DEDUP_REMOVED lines=48> */
[----:B------:R-:W-:Y:S01]  /*59c40*/  CS2R R150, SRZ ;  /* 0x0000000000967805 */ /* 0x000fe2000001ff00 */
[----:B------:R-:W-:Y:S06]  /*59c50*/  @!P0 BRA `(.L_x_0) ;  /* 0x0000057400d08947 */ /* 0x000fec0003800000 */
[----:B------:R-:W2:Y:S04]  /*59c60*/  LDL.LU.64 R138, [R1+0x2948] ;  /* 0x00294800018a7983 */ /* 0x000ea80000300a00 */
        /* <DEDUP_REMOVED lines=10> */
[----:B--2---:R1:W-:Y:S01]  /*59d10*/  STL [R1+0x2944], R138 ;  /* 0x0029448a01007387 */ /* 0x0043e20000100800 */
[----:B------:R-:W-:-:S03]  /*59d20*/  MOV R252, R139 ;  /* 0x0000008b00fc7202 */ /* 0x000fc60000000f00 */
[----:B-1----:R-:W2:Y:S01]  /*59d30*/  LDL.LU.64 R138, [R1+0x2198] ;  /* 0x00219800018a7983 */ /* 0x002ea20000300a00 */
[----:B---3--:R-:W-:-:S03]  /*59d40*/  IMAD.MOV.U32 R14, RZ, RZ, R131 ;  /* 0x000000ffff0e7224 */ /* 0x008fc600078e0083 */
[----:B------:R1:W-:Y:S04]  /*59d50*/  STL [R1+0x294c], R130 ;  /* 0x00294c8201007387 */ /* 0x0003e80000100800 */
[----:B-1----:R-:W3:Y:S04]  /*59d60*/  LDL.LU.64 R130, [R1+0x21a8] ;  /* 0x0021a80001827983 */ /* 0x002ee80000300a00 */
[----:B------:R1:W-:Y:S04]  /*59d70*/  STL [R1+0x2948], R14 ;  /* 0x0029480e01007387 */ /* 0x0003e80000100800 */
[----:B----4-:R4:W-:Y:S01]  /*59d80*/  STL [R1+0x2954], R132 ;  /* 0x0029548401007387 */ /* 0x0109e20000100800 */
[----:B-1----:R-:W-:-:S03]  /*59d90*/  IMAD.MOV.U32 R14, RZ, RZ, R133 ;  /* 0x000000ffff0e7224 */ /* 0x002fc600078e0085 */
[----:B----4-:R-:W4:Y:S04]  /*59da0*/  LDL.LU.64 R132, [R1+0x21b8] ;  /* 0x0021b80001847983 */ /* 0x010f280000300a00 */
[----:B------:R1:W-:Y:S04]  /*59db0*/  STL [R1+0x2950], R14 ;  /* 0x0029500e01007387 */ /* 0x0003e80000100800 */
[----:B------:R1:W-:Y:S02]  /*59dc0*/  STL [R1+0x295c], R140 ;  /* 0x00295c8c01007387 */ /* 0x0003e40000100800 */
[----:B-1----:R-:W-:-:S02]  /*59dd0*/  MOV R14, R141 ;  /* 0x0000008d000e7202 */ /* 0x002fc40000000f00 */
[----:B------:R-:W4:Y:S04]  /*59de0*/  LDL.LU.64 R140, [R1+0x21c8] ;  /* 0x0021c800018c7983 */ /* 0x000f280000300a00 */
[----:B------:R1:W-:Y:S04]  /*59df0*/  STL [R1+0x2958], R14 ;  /* 0x0029580e01007387 */ /* 0x0003e80000100800 */
[----:B------:R1:W-:Y:S02]  /*59e00*/  STL [R1+0x2964], R142 ;  /* 0x0029648e01007387 */ /* 0x0003e40000100800 */
[----:B-1----:R-:W-:-:S02]  /*59e10*/  IMAD.MOV.U32 R14, RZ, RZ, R143 ;  /* 0x000000ffff0e7224 */ /* 0x002fc400078e008f */
[----:B------:R-:W4:Y:S04]  /*59e20*/  LDL.LU.64 R142, [R1+0x21d8] ;  /* 0x0021d800018e7983 */ /* 0x000f280000300a00 */
[----:B------:R1:W-:Y:S04]  /*59e30*/  STL [R1+0x2960], R14 ;  /* 0x0029600e01007387 */ /* 0x0003e80000100800 */
[----:B------:R1:W-:Y:S02]  /*59e40*/  STL [R1+0x296c], R148 ;  /* 0x00296c9401007387 */ /* 0x0003e40000100800 */
[----:B-1----:R-:W-:-:S02]  /*59e50*/  IMAD.MOV.U32 R14, RZ, RZ, R149 ;  /* 0x000000ffff0e7224 */ /* 0x002fc400078e0095 */
[----:B------:R-:W4:Y:S04]  /*59e60*/  LDL.LU.64 R148, [R1+0x20c8] ;  /* 0x0020c80001947983 */ /* 0x000f280000300a00 */
        /* <DEDUP_REMOVED lines=21> */
[----:B--2---:R2:W-:Y:S01]  /*59fc0*/  STL [R1+0x299c], R138 ;  /* 0x00299c8a01007387 */ /* 0x0045e20000100800 */
[----:B-1----:R-:W-:-:S03]  /*59fd0*/  IMAD.MOV.U32 R14, RZ, RZ, R139 ;  /* 0x000000ffff0e7224 */ /* 0x002fc600078e008b */
[----:B--2---:R-:W2:Y:S04]  /*59fe0*/  LDL.LU.64 R138, [R1+0x20f8] ;  /* 0x0020f800018a7983 */ /* 0x004ea80000300a00 */
[----:B------:R1:W-:Y:S04]  /*59ff0*/  STL [R1+0x2998], R14 ;  /* 0x0029980e01007387 */ /* 0x0003e80000100800 */
[----:B---3--:R3:W-:Y:S01]  /*5a000*/  STL [R1+0x29a4], R130 ;  /* 0x0029a48201007387 */ /* 0x0087e20000100800 */
[----:B-1----:R-:W-:-:S03]  /*5a010*/  MOV R14, R131 ;  /* 0x00000083000e7202 */ /* 0x002fc60000000f00 */
[----:B---3--:R-:W3:Y:S04]  /*5a020*/  LDL.LU.64 R130, [R1+0x2100] ;  /* 0x0021000001827983 */ /* 0x008ee80000300a00 */
[----:B------:R1:W-:Y:S04]  /*5a030*/  STL [R1+0x29a0], R14 ;  /* 0x0029a00e01007387 */ /* 0x0003e80000100800 */
[----:B----4-:R4:W-:Y:S01]  /*5a040*/  STL [R1+0x29ac], R132 ;  /* 0x0029ac8401007387 */ /* 0x0109e20000100800 */
[----:B-1----:R-:W-:-:S03]  /*5a050*/  IMAD.MOV.U32 R14, RZ, RZ, R133 ;  /* 0x000000ffff0e7224 */ /* 0x002fc600078e0085 */
[----:B----4-:R-:W4:Y:S04]  /*5a060*/  LDL.LU.64 R132, [R1+0x2108] ;  /* 0x0021080001847983 */ /* 0x010f280000300a00 */
        /* <DEDUP_REMOVED lines=33> */
[----:B--2---:R2:W-:Y:S01]  /*5a280*/  STL [R1+0x29f4], R138 ;  /* 0x0029f48a01007387 */ /* 0x0045e20000100800 */
[----:B-1----:R-:W-:-:S03]  /*5a290*/  IMAD.MOV.U32 R14, RZ, RZ, R139 ;  /* 0x000000ffff0e7224 */ /* 0x002fc600078e008b */
[----:B--2---:R-:W2:Y:S04]  /*5a2a0*/  LDL.LU.64 R138, [R1+0x2050] ;  /* 0x00205000018a7983 */ /* 0x004ea80000300a00 */
[----:B------:R1:W-:Y:S04]  /*5a2b0*/  STL [R1+0x29f0], R14 ;  /* 0x0029f00e01007387 */ /* 0x0003e80000100800 */
[----:B---3--:R3:W-:Y:S01]  /*5a2c0*/  STL [R1+0x29fc], R130 ;  /* 0x0029fc8201007387 */ /* 0x0087e20000100800 */
[----:B-1----:R-:W-:-:S03]  /*5a2d0*/  IMAD.MOV.U32 R14, RZ, RZ, R131 ;  /* 0x000000ffff0e7224 */ /* 0x002fc600078e0083 */
[----:B---3--:R-:W3:Y:S04]  /*5a2e0*/  LDL.LU.64 R130, [R1+0x2058] ;  /* 0x0020580001827983 */ /* 0x008ee80000300a00 */
[----:B------:R1:W-:Y:S04]  /*5a2f0*/  STL [R1+0x29f8], R14 ;  /* 0x0029f80e01007387 */ /* 0x0003e80000100800 */
[----:B----4-:R4:W-:Y:S01]  /*5a300*/  STL [R1+0x2a04], R132 ;  /* 0x002a048401007387 */ /* 0x0109e20000100800 */
[----:B-1----:R-:W-:-:S03]  /*5a310*/  MOV R14, R133 ;  /* 0x00000085000e7202 */ /* 0x002fc60000000f00 */
[----:B----4-:R-:W4:Y:S04]  /*5a320*/  LDL.LU.64 R132, [R1+0x2060] ;  /* 0x0020600001847983 */ /* 0x010f280000300a00 */
        /* <DEDUP_REMOVED lines=33> */
[----:B--2---:R2:W-:Y:S01]  /*5a540*/  STL [R1+0x2a4c], R138 ;  /* 0x002a4c8a01007387 */ /* 0x0045e20000100800 */
[----:B-1----:R-:W-:-:S03]  /*5a550*/  MOV R14, R139 ;  /* 0x0000008b000e7202 */ /* 0x002fc60000000f00 */
[----:B--2---:R-:W2:Y:S04]  /*5a560*/  LDL.LU.64 R138, [R1+0x20a8] ;  /* 0x0020a800018a7983 */ /* 0x004ea80000300a00 */
[----:B------:R1:W-:Y:S04]  /*5a570*/  STL [R1+0x2a48], R14 ;  /* 0x002a480e01007387 */ /* 0x0003e80000100800 */
[----:B---3--:R3:W-:Y:S01]  /*5a580*/  STL [R1+0x2a54], R130 ;  /* 0x002a548201007387 */ /* 0x0087e20000100800 */
[----:B-1----:R-:W-:-:S03]  /*5a590*/  IMAD.MOV.U32 R14, RZ, RZ, R131 ;  /* 0x000000ffff0e7224 */ /* 0x002fc600078e0083 */
[----:B---3--:R-:W3:Y:S04]  /*5a5a0*/  LDL.LU.64 R130, [R1+0x20b0] ;  /* 0x0020b00001827983 */ /* 0x008ee80000300a00 */
        /* <DEDUP_REMOVED lines=45> */
[----:B----4-:R-:W-:Y:S04]  /*5a880*/  STL [R1+0x2ab4], R132 ;  /* 0x002ab48401007387 */ /* 0x010fe80000100800 */
[----:B------:R-:W4:Y:S01]  /*5a890*/  LDL.LU.64 R128, [R1+0x2010] ;  /* 0x0020100001807983 */ /* 0x000f220000300a00 */
[----:B-1----:R-:W-:-:S05]  /*5a8a0*/  IMAD.MOV.U32 R14, RZ, RZ, R133 ;  /* 0x000000ffff0e7224 */ /* 0x002fca00078e0085 */
[----:B------:R1:W-:Y:S04]  /*5a8b0*/  STL [R1+0x2ab0], R14 ;  /* 0x002ab00e01007387 */ /* 0x0003e80000100800 */
[----:B------:R1:W-:Y:S02]  /*5a8c0*/  STL [R1+0x2abc], R140 ;  /* 0x002abc8c01007387 */ /* 0x0003e40000100800 */
[----:B-1----:R-:W-:Y:S02]  /*5a8d0*/  IMAD.MOV.U32 R14, RZ, RZ, R141 ;  /* 0x000000ffff0e7224 */ /* 0x002fe400078e008d */
        /* <DEDUP_REMOVED lines=22> */
[----:B------:R1:W-:Y:S04]  /*5aa40*/  STL [R1+0x2aec], R134 ;  /* 0x002aec8601007387 */ /* 0x0003e80000100800 */
[----:B------:R-:W4:Y:S01]  /*5aa50*/  LDL.LU.64 R132, [R1+0x1f48] ;  /* 0x001f480001847983 */ /* 0x000f220000300a00 */
[----:B-1----:R-:W-:-:S03]  /*5aa60*/  IMAD.MOV.U32 R14, RZ, RZ, R135 ;  /* 0x000000ffff0e7224 */ /* 0x002fc600078e0087 */
[----:B------:R-:W-:Y:S04]  /*5aa70*/  STL [R1+0x2af4], R136 ;  /* 0x002af48801007387 */ /* 0x000fe80000100800 */
[----:B------:R1:W-:Y:S04]  /*5aa80*/  STL [R1+0x2ae8], R14 ;  /* 0x002ae80e01007387 */ /* 0x0003e80000100800 */
[----:B------:R-:W4:Y:S01]  /*5aa90*/  LDL.LU.64 R134, [R1+0x1f50] ;  /* 0x001f500001867983 */ /* 0x000f220000300a00 */
[----:B-1----:R-:W-:-:S03]  /*5aaa0*/  MOV R14, R137 ;  /* 0x00000089000e7202 */ /* 0x002fc60000000f00 */
[----:B--2---:R-:W-:Y:S04]  /*5aab0*/  STL [R1+0x2afc], R138 ;  /* 0x002afc8a01007387 */ /* 0x004fe80000100800 */
[----:B------:R1:W-:Y:S04]  /*5aac0*/  STL [R1+0x2af0], R14 ;  /* 0x002af00e01007387 */ /* 0x0003e80000100800 */
[----:B------:R-:W2:Y:S01]  /*5aad0*/  LDL.LU.64 R136, [R1+0x1f58] ;  /* 0x001f580001887983 */ /* 0x000ea20000300a00 */
[----:B-1----:R-:W-:-:S03]  /*5aae0*/  IMAD.MOV.U32 R14, RZ, RZ, R139 ;  /* 0x000000ffff0e7224 */ /* 0x002fc600078e008b */
[----:B---3--:R-:W-:Y:S04]  /*5aaf0*/  STL [R1+0x2b04], R130 ;  /* 0x002b048201007387 */ /* 0x008fe80000100800 */
[----:B------:R1:W-:Y:S04]  /*5ab00*/  STL [R1+0x2af8], R14 ;  /* 0x002af80e01007387 */ /* 0x0003e80000100800 */
[----:B------:R-:W3:Y:S01]  /*5ab10*/  LDL.LU.64 R138, [R1+0x1f60] ;  /* 0x001f6000018a7983 */ /* 0x000ee20000300a00 */
[----:B-1----:R-:W-:-:S03]  /*5ab20*/  IMAD.MOV.U32 R14, RZ, RZ, R131 ;  /* 0x000000ffff0e7224 */ /* 0x002fc600078e0083 */
[----:B----4-:R-:W-:Y:S04]  /*5ab30*/  STL [R1+0x2b0c], R128 ;  /* 0x002b0c8001007387 */ /* 0x010fe80000100800 */
[----:B------:R1:W-:Y:S04]  /*5ab40*/  STL [R1+0x2b00], R14 ;  /* 0x002b000e01007387 */ /* 0x0003e80000100800 */
[----:B------:R-:W4:Y:S01]  /*5ab50*/  LDL.LU.64 R130, [R1+0x1f68] ;  /* 0x001f680001827983 */ /* 0x000f220000300a00 */
[----:B-1----:R-:W-:-:S03]  /*5ab60*/  MOV R14, R129 ;  /* 0x00000081000e7202 */ /* 0x002fc60000000f00 */
[----:B------:R-:W-:Y:S04]  /*5ab70*/  STL [R1+0x2b14], R140 ;  /* 0x002b148c01007387 */ /* 0x000fe80000100800 */
[----:B------:R1:W-:Y:S02]  /*5ab80*/  STL [R1+0x2b08], R14 ;  /* 0x002b080e01007387 */ /* 0x0003e40000100800 */
[----:B-1----:R-:W-:Y:S02]  /*5ab90*/  IMAD.MOV.U32 R14, RZ, RZ, R141 ;  /* 0x000000ffff0e7224 */ /* 0x002fe400078e008d */
        /* <DEDUP_REMOVED lines=20> */
[----:B------:R-:W-:Y:S04]  /*5ace0*/  STL [R1+0x2b44], R132 ;  /* 0x002b448401007387 */ /* 0x000fe80000100800 */
[----:B------:R1:W-:Y:S04]  /*5acf0*/  STL [R1+0x2b38], R14 ;  /* 0x002b380e01007387 */ /* 0x0003e80000100800 */
[----:B------:R-:W4:Y:S01]  /*5ad00*/  LDL.LU.64 R146, [R1+0x1f98] ;  /* 0x001f980001927983 */ /* 0x000f220000300a00 */
[----:B-1----:R-:W-:-:S03]  /*5ad10*/  IMAD.MOV.U32 R14, RZ, RZ, R133 ;  /* 0x000000ffff0e7224 */ /* 0x002fc600078e0085 */
[----:B------:R-:W-:Y:S04]  /*5ad20*/  STL [R1+0x2b4c], R134 ;  /* 0x002b4c8601007387 */ /* 0x000fe80000100800 */
[----:B------:R1:W-:Y:S04]  /*5ad30*/  STL [R1+0x2b40], R14 ;  /* 0x002b400e01007387 */ /* 0x0003e80000100800 */
[----:B------:R-:W4:Y:S01]  /*5ad40*/  LDL.LU.64 R132, [R1+0x1fa0] ;  /* 0x001fa00001847983 */ /* 0x000f220000300a00 */
[----:B-1----:R-:W-:-:S03]  /*5ad50*/  IMAD.MOV.U32 R14, RZ, RZ, R135 ;  /* 0x000000ffff0e7224 */ /* 0x002fc600078e0087 */
[----:B--2---:R-:W-:Y:S04]  /*5ad60*/  STL [R1+0x2b54], R136 ;  /* 0x002b548801007387 */ /* 0x004fe80000100800 */
[----:B------:R1:W-:Y:S04]  /*5ad70*/  STL [R1+0x2b48], R14 ;  /* 0x002b480e01007387 */ /* 0x0003e80000100800 */
[----:B------:R-:W2:Y:S01]  /*5ad80*/  LDL.LU.64 R134, [R1+0x1fa8] ;  /* 0x001fa80001867983 */ /* 0x000ea20000300a00 */
[----:B-1----:R-:W-:-:S03]  /*5ad90*/  MOV R14, R137 ;  /* 0x00000089000e7202 */ /* 0x002fc60000000f00 */
[----:B---3--:R-:W-:Y:S04]  /*5ada0*/  STL [R1+0x2b5c], R138 ;  /* 0x002b5c8a01007387 */ /* 0x008fe80000100800 */
[----:B------:R1:W-:Y:S04]  /*5adb0*/  STL [R1+0x2b50], R14 ;  /* 0x002b500e01007387 */ /* 0x0003e80000100800 */
[----:B------:R-:W3:Y:S01]  /*5adc0*/  LDL.LU.64 R136, [R1+0x1fb0] ;  /* 0x001fb00001887983 */ /* 0x000ee20000300a00 */
[----:B-1----:R-:W-:-:S03]  /*5add0*/  IMAD.MOV.U32 R14, RZ, RZ, R139 ;  /* 0x000000ffff0e7224 */ /* 0x002fc600078e008b */
[----:B----4-:R-:W-:Y:S04]  /*5ade0*/  STL [R1+0x2b64], R130 ;  /* 0x002b648201007387 */ /* 0x010fe80000100800 */
[----:B------:R1:W-:Y:S04]  /*5adf0*/  STL [R1+0x2b58], R14 ;  /* 0x002b580e01007387 */ /* 0x0003e80000100800 */
[----:B------:R-:W4:Y:S04]  /*5ae00*/  LDL.LU.64 R138, [R1+0x1fb8] ;  /* 0x001fb800018a7983 */ /* 0x000f280000300a00 */
[----:B------:R-:W4:Y:S01]  /*5ae10*/  LDL.LU.64 R128, [R1+0x1fc0] ;  /* 0x001fc00001807983 */ /* 0x000f220000300a00 */
[----:B-1----:R-:W-:-:S05]  /*5ae20*/  IMAD.MOV.U32 R14, RZ, RZ, R131 ;  /* 0x000000ffff0e7224 */ /* 0x002fca00078e0083 */
[----:B------:R1:W-:Y:S04]  /*5ae30*/  STL [R1+0x2b60], R14 ;  /* 0x002b600e01007387 */ /* 0x0003e80000100800 */
[----:B------:R1:W-:Y:S02]  /*5ae40*/  STL [R1+0x2b6c], R140 ;  /* 0x002b6c8c01007387 */ /* 0x0003e40000100800 */
[----:B-1----:R-:W-:Y:S02]  /*5ae50*/  MOV R14, R141 ;  /* 0x0000008d000e7202 */ /* 0x002fe40000000f00 */
        /* <DEDUP_REMOVED lines=13> */
[----:B------:R-:W-:Y:S04]  /*5af30*/  STL [R1+0x2b8c], R144 ;  /* 0x002b8c9001007387 */ /* 0x000fe80000100800 */
[----:B------:R1:W-:Y:S04]  /*5af40*/  STL [R1+0x2b80], R14 ;  /* 0x002b800e01007387 */ /* 0x0003e80000100800 */
[----:B------:R-:W4:Y:S01]  /*5af50*/  LDL.LU.64 R150, [R1+0x1ee8] ;  /* 0x001ee80001967983 */ /* 0x000f220000300a00 */
[----:B-1----:R-:W-:-:S03]  /*5af60*/  IMAD.MOV.U32 R14, RZ, RZ, R145 ;  /* 0x000000ffff0e7224 */ /* 0x002fc600078e0091 */
        /* <DEDUP_REMOVED lines=20> */
[----:B------:R-:W-:Y:S04]  /*5b0b0*/  STL [R1+0x2bbc], R128 ;  /* 0x002bbc8001007387 */ /* 0x000fe80000100800 */
[----:B------:R1:W-:Y:S04]  /*5b0c0*/  STL [R1+0x2bb0], R14 ;  /* 0x002bb00e01007387 */ /* 0x0003e80000100800 */
[----:B----4-:R-:W4:Y:S01]  /*5b0d0*/  LDL.LU.64 R138, [R1+0x1f18] ;  /* 0x001f1800018a7983 */ /* 0x010f220000300a00 */
[----:B-1----:R-:W-:-:S03]  /*5b0e0*/  IMAD.MOV.U32 R14, RZ, RZ, R129 ;  /* 0x000000ffff0e7224 */ /* 0x002fc600078e0081 */
[----:B------:R-:W-:Y:S04]  /*5b0f0*/  STL [R1+0x2bc4], R140 ;  /* 0x002bc48c01007387 */ /* 0x000fe80000100800 */
[----:B------:R1:W-:Y:S02]  /*5b100*/  STL [R1+0x2bb8], R14 ;  /* 0x002bb80e01007387 */ /* 0x0003e40000100800 */
[----:B-1----:R-:W-:Y:S02]  /*5b110*/  IMAD.MOV.U32 R14, RZ, RZ, R141 ;  /* 0x000000ffff0e7224 */ /* 0x002fe400078e008d */
        /* <DEDUP_REMOVED lines=33> */
[----:B------:R-:W3:Y:S04]  /*5b330*/  LDL.LU.64 R124, [R1+0x1e58] ;  /* 0x001e5800017c7983 */ /* 0x000ee80000300a00 */
[----:B------:R-:W3:Y:S01]  /*5b340*/  LDL.LU.64 R126, [R1+0x1e60] ;  /* 0x001e6000017e7983 */ /* 0x000ee20000300a00 */
[----:B-1----:R-:W-:-:S05]  /*5b350*/  IMAD.MOV.U32 R14, RZ, RZ, R137 ;  /* 0x000000ffff0e7224 */ /* 0x002fca00078e0089 */
[----:B------:R1:W-:Y:S04]  /*5b360*/  STL [R1+0x2c08], R14 ;  /* 0x002c080e01007387 */ /* 0x0003e80000100800 */
[----:B----4-:R-:W-:Y:S04]  /*5b370*/  STL [R1+0x2c14], R138 ;  /* 0x002c148a01007387 */ /* 0x010fe80000100800 */
[----:B------:R-:W4:Y:S01]  /*5b380*/  LDL.LU.64 R128, [R1+0x1e68] ;  /* 0x001e680001807983 */ /* 0x000f220000300a00 */
[----:B-1----:R-:W-:-:S03]  /*5b390*/  MOV R14, R139 ;  /* 0x0000008b000e7202 */ /* 0x002fc60000000f00 */
[----:B------:R-:W4:Y:S04]  /*5b3a0*/  LDL.LU.64 R130, [R1+0x1e70] ;  /* 0x001e700001827983 */ /* 0x000f280000300a00 */
[----:B------:R1:W-:Y:S04]  /*5b3b0*/  STL [R1+0x2c10], R14 ;  /* 0x002c100e01007387 */ /* 0x0003e80000100800 */
[----:B------:R-:W-:Y:S04]  /*5b3c0*/  STL [R1+0x2c1c], R140 ;  /* 0x002c1c8c01007387 */ /* 0x000fe80000100800 */
[----:B------:R-:W4:Y:S01]  /*5b3d0*/  LDL.LU.64 R132, [R1+0x1e78] ;  /* 0x001e780001847983 */ /* 0x000f220000300a00 */
[----:B-1----:R-:W-:-:S03]  /*5b3e0*/  IMAD.MOV.U32 R14, RZ, RZ, R141 ;  /* 0x000000ffff0e7224 */ /* 0x002fc600078e008d */
[----:B------:R-:W4:Y:S04]  /*5b3f0*/  LDL.LU.64 R134, [R1+0x1e80] ;  /* 0x001e800001867983 */ /* 0x000f280000300a00 */
[----:B------:R1:W-:Y:S04]  /*5b400*/  STL [R1+0x2c18], R14 ;  /* 0x002c180e01007387 */ /* 0x0003e80000100800 */
[----:B------:R-:W-:Y:S04]  /*5b410*/  STL [R1+0x2c24], R142 ;  /* 0x002c248e01007387 */ /* 0x000fe80000100800 */
[----:B------:R-:W4:Y:S01]  /*5b420*/  LDL.LU.64 R136, [R1+0x1e88] ;  /* 0x001e880001887983 */ /* 0x000f220000300a00 */
[----:B-1----:R-:W-:-:S03]  /*5b430*/  IMAD.MOV.U32 R14, RZ, RZ, R143 ;  /* 0x000000ffff0e7224 */ /* 0x002fc600078e008f */
[----:B------:R-:W4:Y:S04]  /*5b440*/  LDL.LU.64 R138, [R1+0x1e90] ;  /* 0x001e9000018a7983 */ /* 0x000f280000300a00 */
[----:B------:R1:W-:Y:S04]  /*5b450*/  STL [R1+0x2c20], R14 ;  /* 0x002c200e01007387 */ /* 0x0003e80000100800 */
[----:B------:R1:W-:Y:S04]  /*5b460*/  STL [R1+0x2c2c], R148 ;  /* 0x002c2c9401007387 */ /* 0x0003e80000100800 */
[----:B------:R-:W4:Y:S01]  /*5b470*/  LDL.LU.64 R140, [R1+0x1e98] ;  /* 0x001e9800018c7983 */ /* 0x000f220000300a00 */
[----:B-1----:R-:W-:-:S03]  /*5b480*/  MOV R14, R149 ;  /* 0x00000095000e7202 */ /* 0x002fc60000000f00 */
        /* <DEDUP_REMOVED lines=19> */
[----:B------:R-:W-:Y:S01]  /*5b5c0*/  STL [R1+0x2c5c], R126 ;  /* 0x002c5c7e01007387 */ /* 0x000fe20000100800 */
[----:B-1----:R-:W-:-:S05]  /*5b5d0*/  IMAD.MOV.U32 R14, RZ, RZ, R125 ;  /* 0x000000ffff0e7224 */ /* 0x002fca00078e007d */
[----:B------:R1:W-:Y:S04]  /*5b5e0*/  STL [R1+0x2c50], R14 ;  /* 0x002c500e01007387 */ /* 0x0003e80000100800 */
[----:B----4-:R-:W-:Y:S01]  /*5b5f0*/  STL [R1+0x2c64], R128 ;  /* 0x002c648001007387 */ /* 0x010fe20000100800 */
[----:B-1----:R-:W-:-:S05]  /*5b600*/  MOV R14, R127 ;  /* 0x0000007f000e7202 */ /* 0x002fca0000000f00 */
[----:B------:R1:W-:Y:S04]  /*5b610*/  STL [R1+0x2c58], R14 ;  /* 0x002c580e01007387 */ /* 0x0003e80000100800 */
[----:B------:R-:W-:Y:S01]  /*5b620*/  STL [R1+0x2c6c], R130 ;  /* 0x002c6c8201007387 */ /* 0x000fe20000100800 */
[----:B-1----:R-:W-:-:S05]  /*5b630*/  IMAD.MOV.U32 R14, RZ, RZ, R129 ;  /* 0x000000ffff0e7224 */ /* 0x002fca00078e0081 */
[----:B------:R1:W-:Y:S04]  /*5b640*/  STL [R1+0x2c60], R14 ;  /* 0x002c600e01007387 */ /* 0x0003e80000100800 */
[----:B------:R-:W-:Y:S01]  /*5b650*/  STL [R1+0x2c74], R132 ;  /* 0x002c748401007387 */ /* 0x000fe20000100800 */
[----:B-1----:R-:W-:-:S05]  /*5b660*/  IMAD.MOV.U32 R14, RZ, RZ, R131 ;  /* 0x000000ffff0e7224 */ /* 0x002fca00078e0083 */
[----:B------:R1:W-:Y:S04]  /*5b670*/  STL [R1+0x2c68], R14 ;  /* 0x002c680e01007387 */ /* 0x0003e80000100800 */
[----:B------:R-:W-:Y:S01]  /*5b680*/  STL [R1+0x2c7c], R134 ;  /* 0x002c7c8601007387 */ /* 0x000fe20000100800 */
        /* <DEDUP_REMOVED lines=16> */
[----:B------:R1:W-:Y:S02]  /*5b790*/  STL [R1+0x2c98], R14 ;  /* 0x002c980e01007387 */ /* 0x0003e40000100800 */
[----:B-1----:R-:W-:Y:S02]  /*5b7a0*/  MOV R14, R149 ;  /* 0x00000095000e7202 */ /* 0x002fe40000000f00 */
[----:B------:R-:W3:Y:S04]  /*5b7b0*/  LDL.LU.64 R148, [R1+0x1e00] ;  /* 0x001e000001947983 */ /* 0x000ee80000300a00 */
[----:B------:R1:W-:Y:S04]  /*5b7c0*/  STL [R1+0x2ca0], R14 ;  /* 0x002ca00e01007387 */ /* 0x0003e80000100800 */
[----:B------:R4:W-:Y:S01]  /*5b7d0*/  STL [R1+0x2cac], R150 ;  /* 0x002cac9601007387 */ /* 0x0009e20000100800 */
[----:B-1----:R-:W-:-:S03]  /*5b7e0*/  IMAD.MOV.U32 R14, RZ, RZ, R151 ;  /* 0x000000ffff0e7224 */ /* 0x002fc600078e0097 */
[----:B----4-:R-:W4:Y:S04]  /*5b7f0*/  LDL.LU.64 R150, [R1+0x1e08] ;  /* 0x001e080001967983 */ /* 0x010f280000300a00 */
[----:B------:R1:W-:Y:S04]  /*5b800*/  STL [R1+0x2ca8], R14 ;  /* 0x002ca80e01007387 */ /* 0x0003e80000100800 */
[----:B------:R-:W-:Y:S04]  /*5b810*/  STL [R1+0x2cb4], R144 ;  /* 0x002cb49001007387 */ /* 0x000fe80000100800 */
[----:B------:R-:W4:Y:S01]  /*5b820*/  LDL.LU.64 R136, [R1+0x1e10] ;  /* 0x001e100001887983 */ /* 0x000f220000300a00 */
[----:B-1----:R-:W-:-:S05]  /*5b830*/  IMAD.MOV.U32 R14, RZ, RZ, R145 ;  /* 0x000000ffff0e7224 */ /* 0x002fca00078e0091 */
[----:B------:R1:W-:Y:S04]  /*5b840*/  STL [R1+0x2cb0], R14 ;  /* 0x002cb00e01007387 */ /* 0x0003e80000100800 */
[----:B--2---:R2:W-:Y:S01]  /*5b850*/  STL [R1+0x2cbc], R146 ;  /* 0x002cbc9201007387 */ /* 0x0045e20000100800 */
[----:B-1----:R-:W-:-:S03]  /*5b860*/  MOV R14, R147 ;  /* 0x00000093000e7202 */ /* 0x002fc60000000f00 */
[----:B------:R-:W4:Y:S04]  /*5b870*/  LDL.LU.64 R138, [R1+0x1e18] ;  /* 0x001e1800018a7983 */ /* 0x000f280000300a00 */
[----:B------:R1:W-:Y:S04]  /*5b880*/  STL [R1+0x2cb8], R14 ;  /* 0x002cb80e01007387 */ /* 0x0003e80000100800 */
[----:B-----5:R-:W-:Y:S04]  /*5b890*/  STL [R1+0x2cc4], R236 ;  /* 0x002cc4ec01007387 */ /* 0x020fe80000100800 */
[----:B------:R-:W-:Y:S04]  /*5b8a0*/  STL [R1+0x2cc0], R237 ;  /* 0x002cc0ed01007387 */ /* 0x000fe80000100800 */
[----:B------:R-:W4:Y:S04]  /*5b8b0*/  LDL.LU.64 R132, [R1+0x1e20] ;  /* 0x001e200001847983 */ /* 0x000f280000300a00 */
[----:B------:R-:W-:Y:S04]  /*5b8c0*/  STL [R1+0x2ccc], R238 ;  /* 0x002cccee01007387 */ /* 0x000fe80000100800 */
        /* <DEDUP_REMOVED lines=13> */
[----:B--2---:R-:W2:Y:S04]  /*5b9a0*/  LDL.LU.64 R146, [R1+0x2528] ;  /* 0x0025280001927983 */ /* 0x004ea80000300a00 */
[----:B------:R-:W-:Y:S04]  /*5b9b0*/  STL [R1+0x2cf4], R250 ;  /* 0x002cf4fa01007387 */ /* 0x000fe80000100800 */
[----:B------:R-:W-:Y:S04]  /*5b9c0*/  STL [R1+0x2cf0], R251 ;  /* 0x002cf0fb01007387 */ /* 0x000fe80000100800 */
[----:B------:R-:W2:Y:S04]  /*5b9d0*/  LDL.LU.64 R130, [R1+0x2530] ;  /* 0x0025300001827983 */ /* 0x000ea80000300a00 */
        /* <DEDUP_REMOVED lines=32> */
[----:B------:R2:W-:Y:S01]  /*5bbe0*/  STL [R1+0x2d3c], R144 ;  /* 0x002d3c9001007387 */ /* 0x0005e20000100800 */
[----:B-1----:R-:W-:-:S03]  /*5bbf0*/  MOV R14, R145 ;  /* 0x00000091000e7202 */ /* 0x002fc60000000f00 */
[----:B--2---:R-:W2:Y:S04]  /*5bc00*/  LDL.LU.64 R144, [R1+0x2588] ;  /* 0x0025880001907983 */ /* 0x004ea80000300a00 */
[----:B------:R1:W-:Y:S04]  /*5bc10*/  STL [R1+0x2d38], R14 ;  /* 0x002d380e01007387 */ /* 0x0003e80000100800 */
[----:B------:R1:W-:Y:S02]  /*5bc20*/  STL [R1+0x2d44], R146 ;  /* 0x002d449201007387 */ /* 0x0003e40000100800 */
[----:B-1----:R-:W-:-:S02]  /*5bc30*/  IMAD.MOV.U32 R14, RZ, RZ, R147 ;  /* 0x000000ffff0e7224 */ /* 0x002fc400078e0093 */
[----:B------:R-:W2:Y:S04]  /*5bc40*/  LDL.LU.64 R146, [R1+0x2598] ;  /* 0x0025980001927983 */ /* 0x000ea80000300a00 */
[----:B------:R1:W-:Y:S04]  /*5bc50*/  STL [R1+0x2d40], R14 ;  /* 0x002d400e01007387 */ /* 0x0003e80000100800 */
[----:B------:R1:W-:Y:S02]  /*5bc60*/  STL [R1+0x2d4c], R130 ;  /* 0x002d4c8201007387 */ /* 0x0003e40000100800 */
[----:B-1----:R-:W-:-:S02]  /*5bc70*/  IMAD.MOV.U32 R14, RZ, RZ, R131 ;  /* 0x000000ffff0e7224 */ /* 0x002fc400078e0083 */
[----:B------:R-:W2:Y:S04]  /*5bc80*/  LDL.LU.64 R130, [R1+0x25a8] ;  /* 0x0025a80001827983 */ /* 0x000ea80000300a00 */
        /* <DEDUP_REMOVED lines=37> */
[----:B------:R1:W-:Y:S02]  /*5bee0*/  STL [R1+0x2d9c], R146 ;  /* 0x002d9c9201007387 */ /* 0x0003e40000100800 */
[----:B-1----:R-:W-:-:S02]  /*5bef0*/  MOV R14, R147 ;  /* 0x00000093000e7202 */ /* 0x002fc40000000f00 */
[----:B------:R-:W2:Y:S04]  /*5bf00*/  LDL.LU.64 R146, [R1+0x24d8] ;  /* 0x0024d80001927983 */ /* 0x000ea80000300a00 */
[----:B------:R1:W-:Y:S04]  /*5bf10*/  STL [R1+0x2d98], R14 ;  /* 0x002d980e01007387 */ /* 0x0003e80000100800 */
[----:B------:R1:W-:Y:S02]  /*5bf20*/  STL [R1+0x2da4], R130 ;  /* 0x002da48201007387 */ /* 0x0003e40000100800 */
[----:B-1----:R-:W-:-:S02]  /*5bf30*/  IMAD.MOV.U32 R14, RZ, RZ, R131 ;  /* 0x000000ffff0e7224 */ /* 0x002fc400078e0083 */
[----:B------:R-:W2:Y:S04]  /*5bf40*/  LDL.LU.64 R130, [R1+0x24e0] ;  /* 0x0024e00001827983 */ /* 0x000ea80000300a00 */
        /* <DEDUP_REMOVED lines=37> */
[----:B------:R1:W-:Y:S02]  /*5c1a0*/  STL [R1+0x2df4], R146 ;  /* 0x002df49201007387 */ /* 0x0003e40000100800 */
[----:B-1----:R-:W-:-:S02]  /*5c1b0*/  IMAD.MOV.U32 R14, RZ, RZ, R147 ;  /* 0x000000ffff0e7224 */ /* 0x002fc400078e0093 */
[----:B------:R-:W2:Y:S04]  /*5c1c0*/  LDL.LU.64 R146, [R1+0x2430] ;  /* 0x0024300001927983 */ /* 0x000ea80000300a00 */
[----:B------:R1:W-:Y:S04]  /*5c1d0*/  STL [R1+0x2df0], R14 ;  /* 0x002df00e01007387 */ /* 0x0003e80000100800 */
[----:B------:R1:W-:Y:S02]  /*5c1e0*/  STL [R1+0x2dfc], R130 ;  /* 0x002dfc8201007387 */ /* 0x0003e40000100800 */
[----:B-1----:R-:W-:-:S02]  /*5c1f0*/  MOV R14, R131 ;  /* 0x00000083000e7202 */ /* 0x002fc40000000f00 */
[----:B------:R-:W2:Y:S04]  /*5c200*/  LDL.LU.64 R130, [R1+0x2438] ;  /* 0x0024380001827983 */ /* 0x000ea80000300a00 */
        /* <DEDUP_REMOVED lines=1185> */
[----:B------:R-:W-:Y:S04]  /*60c20*/  STL [R1+0x3744], R130 ;  /* 0x0037448201007387 */ /* 0x000fe80000100800 */
[----:B------:R-:W2:Y:S01]  /*60c30*/  LDL.LU.64 R128, [R1+0x37a0] ;  /* 0x0037a00001807983 */ /* 0x000ea20000300a00 */
[----:B-1----:R-:W-:-:S05]  /*60c40*/  MOV R14, R131 ;  /* 0x00000083000e7202 */ /* 0x002fca0000000f00 */
        /* <DEDUP_REMOVED lines=17> */
[----:B------:R-:W-:Y:S04]  /*60d60*/  STL [R1+0x376c], R132 ;  /* 0x00376c8401007387 */ /* 0x000fe80000100800 */
        /* <DEDUP_REMOVED lines=14> */
[----:B------:R2:W-:Y:S02]  /*60e50*/  STL [R1+0x3780], R14 ;  /* 0x0037800e01007387 */ /* 0x0005e40000100800 */
[----:B--2---:R-:W-:Y:S02]  /*60e60*/  MOV R14, R145 ;  /* 0x00000091000e7202 */ /* 0x004fe40000000f00 */
[----:B------:R1:W-:Y:S04]  /*60e70*/  STL [R1+0x378c], R144 ;  /* 0x00378c9001007387 */ /* 0x0003e80000100800 */
[----:B-1----:R-:W2:Y:S04]  /*60e80*/  LDL.LU.64 R144, [R1+0x37e8] ;  /* 0x0037e80001907983 */ /* 0x002ea80000300a00 */
[----:B------:R1:W-:Y:S04]  /*60e90*/  STL [R1+0x3788], R14 ;  /* 0x0037880e01007387 */ /* 0x0003e80000100800 */
[----:B------:R1:W-:Y:S02]  /*60ea0*/  STL [R1+0x3794], R146 ;  /* 0x0037949201007387 */ /* 0x0003e40000100800 */
[----:B-1----:R-:W-:-:S02]  /*60eb0*/  IMAD.MOV.U32 R14, RZ, RZ, R147 ;  /* 0x000000ffff0e7224 */ /* 0x002fc400078e0093 */
[----:B------:R-:W2:Y:S04]  /*60ec0*/  LDL.LU.64 R146, [R1+0x37f0] ;  /* 0x0037f00001927983 */ /* 0x000ea80000300a00 */
[----:B------:R1:W-:Y:S04]  /*60ed0*/  STL [R1+0x3790], R14 ;  /* 0x0037900e01007387 */ /* 0x0003e80000100800 */
[----:B------:R-:W-:Y:S04]  /*60ee0*/  STL [R1+0x379c], R128 ;  /* 0x00379c8001007387 */ /* 0x000fe80000100800 */
[----:B------:R-:W2:Y:S01]  /*60ef0*/  LDL.LU.64 R134, [R1+0x37f8] ;  /* 0x0037f80001867983 */ /* 0x000ea20000300a00 */
[----:B-1----:R-:W-:-:S03]  /*60f00*/  IMAD.MOV.U32 R14, RZ, RZ, R129 ;  /* 0x000000ffff0e7224 */ /* 0x002fc600078e0081 */
[----:B---3--:R-:W-:Y:S04]  /*60f10*/  STL [R1+0x37a4], R148 ;  /* 0x0037a49401007387 */ /* 0x008fe80000100800 */
[----:B------:R1:W-:Y:S02]  /*60f20*/  STL [R1+0x3798], R14 ;  /* 0x0037980e01007387 */ /* 0x0003e40000100800 */
[----:B-1----:R-:W-:Y:S02]  /*60f30*/  MOV R14, R149 ;  /* 0x00000095000e7202 */ /* 0x002fe40000000f00 */
[----:B------:R-:W3:Y:S04]  /*60f40*/  LDL.LU.64 R148, [R1+0x3800] ;  /* 0x0038000001947983 */ /* 0x000ee80000300a00 */
        /* <DEDUP_REMOVED lines=35> */
[----:B------:R-:W-:Y:S04]  /*61180*/  STL [R1+0x37f4], R134 ;  /* 0x0037f48601007387 */ /* 0x000fe80000100800 */
[----:B------:R1:W-:Y:S04]  /*61190*/  STL [R1+0x37e8], R14 ;  /* 0x0037e80e01007387 */ /* 0x0003e80000100800 */
[----:B------:R-:W2:Y:S04]  /*611a0*/  LDL.LU.64 R146, [R1+0x3848] ;  /* 0x0038480001927983 */ /* 0x000ea80000300a00 */
[----:B------:R-:W2:Y:S01]  /*611b0*/  LDL.LU.64 R128, [R1+0x3850] ;  /* 0x0038500001807983 */ /* 0x000ea20000300a00 */
[----:B-1----:R-:W-:-:S05]  /*611c0*/  IMAD.MOV.U32 R14, RZ, RZ, R135 ;  /* 0x000000ffff0e7224 */ /* 0x002fca00078e0087 */
[----:B------:R1:W-:Y:S04]  /*611d0*/  STL [R1+0x37f0], R14 ;  /* 0x0037f00e01007387 */ /* 0x0003e80000100800 */
[----:B---3--:R3:W-:Y:S01]  /*611e0*/  STL [R1+0x37fc], R148 ;  /* 0x0037fc9401007387 */ /* 0x0087e20000100800 */
[----:B-1----:R-:W-:-:S03]  /*611f0*/  IMAD.MOV.U32 R14, RZ, RZ, R149 ;  /* 0x000000ffff0e7224 */ /* 0x002fc600078e0095 */
[----:B---3--:R-:W3:Y:S04]  /*61200*/  LDL.LU.64 R148, [R1+0x3858] ;  /* 0x0038580001947983 */ /* 0x008ee80000300a00 */
[----:B------:R1:W-:Y:S04]  /*61210*/  STL [R1+0x37f8], R14 ;  /* 0x0037f80e01007387 */ /* 0x0003e80000100800 */
[----:B----4-:R-:W-:Y:S04]  /*61220*/  STL [R1+0x3804], R150 ;  /* 0x0038049601007387 */ /* 0x010fe80000100800 */
[----:B------:R-:W4:Y:S01]  /*61230*/  LDL.LU.64 R134, [R1+0x3860] ;  /* 0x0038600001867983 */ /* 0x000f220000300a00 */
[----:B-1----:R-:W-:-:S05]  /*61240*/  MOV R14, R151 ;  /* 0x00000097000e7202 */ /* 0x002fca0000000f00 */
[----:B------:R1:W-:Y:S04]  /*61250*/  STL [R1+0x3800], R14 ;  /* 0x0038000e01007387 */ /* 0x0003e80000100800 */
[----:B------:R1:W-:Y:S02]  /*61260*/  STL [R1+0x380c], R136 ;  /* 0x00380c8801007387 */ /* 0x0003e40000100800 */
[----:B-1----:R-:W-:Y:S02]  /*61270*/  IMAD.MOV.U32 R14, RZ, RZ, R137 ;  /* 0x000000ffff0e7224 */ /* 0x002fe400078e0089 */
[----:B------:R-:W4:Y:S04]  /*61280*/  LDL.LU.64 R150, [R1+0x3868] ;  /* 0x0038680001967983 */ /* 0x000f280000300a00 */
        /* <DEDUP_REMOVED lines=24> */
[----:B------:R-:W2:Y:S04]  /*61410*/  LDL.LU.64 R144, [R1+0x38a0] ;  /* 0x0038a00001907983 */ /* 0x000ea80000300a00 */
[----:B------:R1:W-:Y:S02]  /*61420*/  STL [R1+0x3838], R14 ;  /* 0x0038380e01007387 */ /* 0x0003e40000100800 */
[----:B-1----:R-:W-:Y:S02]  /*61430*/  IMAD.MOV.U32 R14, RZ, RZ, R147 ;  /* 0x000000ffff0e7224 */ /* 0x002fe400078e0093 */
[----:B------:R1:W-:Y:S04]  /*61440*/  STL [R1+0x3844], R146 ;  /* 0x0038449201007387 */ /* 0x0003e80000100800 */
[----:B------:R-:W-:Y:S04]  /*61450*/  STL [R1+0x384c], R128 ;  /* 0x00384c8001007387 */ /* 0x000fe80000100800 */
[----:B------:R1:W-:Y:S04]  /*61460*/  STL [R1+0x3840], R14 ;  /* 0x0038400e01007387 */ /* 0x0003e80000100800 */
[----:B-1----:R-:W2:Y:S01]  /*61470*/  LDL.LU.64 R146, [R1+0x38a8] ;  /* 0x0038a80001927983 */ /* 0x002ea20000300a00 */
[----:B------:R-:W-:-:S03]  /*61480*/  MOV R14, R129 ;  /* 0x00000081000e7202 */ /* 0x000fc60000000f00 */
[----:B---3--:R-:W-:Y:S04]  /*61490*/  STL [R1+0x3854], R148 ;  /* 0x0038549401007387 */ /* 0x008fe80000100800 */
[----:B------:R1:W-:Y:S02]  /*614a0*/  STL [R1+0x3848], R14 ;  /* 0x0038480e01007387 */ /* 0x0003e40000100800 */
[----:B-1----:R-:W-:Y:S02]  /*614b0*/  IMAD.MOV.U32 R14, RZ, RZ, R149 ;  /* 0x000000ffff0e7224 */ /* 0x002fe400078e0095 */
[----:B------:R-:W3:Y:S04]  /*614c0*/  LDL.LU.64 R148, [R1+0x38b0] ;  /* 0x0038b00001947983 */ /* 0x000ee80000300a00 */
[----:B------:R1:W-:Y:S04]  /*614d0*/  STL [R1+0x3850], R14 ;  /* 0x0038500e01007387 */ /* 0x0003e80000100800 */
[----:B----4-:R4:W-:Y:S01]  /*614e0*/  STL [R1+0x385c], R134 ;  /* 0x00385c8601007387 */ /* 0x0109e20000100800 */
[----:B-1----:R-:W-:-:S03]  /*614f0*/  IMAD.MOV.U32 R14, RZ, RZ, R135 ;  /* 0x000000ffff0e7224 */ /* 0x002fc600078e0087 */
[----:B------:R-:W-:Y:S04]  /*61500*/  STL [R1+0x3864], R150 ;  /* 0x0038649601007387 */ /* 0x000fe80000100800 */
[----:B------:R1:W-:Y:S04]  /*61510*/  STL [R1+0x3858], R14 ;  /* 0x0038580e01007387 */ /* 0x0003e80000100800 */
[----:B----4-:R-:W4:Y:S01]  /*61520*/  LDL.LU.64 R134, [R1+0x2938] ;  /* 0x0029380001867983 */ /* 0x010f220000300a00 */
[----:B-1----:R-:W-:-:S03]  /*61530*/  MOV R14, R151 ;  /* 0x00000097000e7202 */ /* 0x002fc60000000f00 */
        /* <DEDUP_REMOVED lines=8> */
[----:B------:R-:W4:Y:S04]  /*615c0*/  LDL.LU.64 R138, [R1+0x38d0] ;  /* 0x0038d000018a7983 */ /* 0x000f280000300a00 */
[----:B------:R1:W-:Y:S02]  /*615d0*/  STL [R1+0x3870], R14 ;  /* 0x0038700e01007387 */ /* 0x0003e40000100800 */
[----:B-1----:R-:W-:Y:S02]  /*615e0*/  MOV R14, R141 ;  /* 0x0000008d000e7202 */ /* 0x002fe40000000f00 */
[----:B------:R1:W-:Y:S04]  /*615f0*/  STL [R1+0x387c], R140 ;  /* 0x00387c8c01007387 */ /* 0x0003e80000100800 */
[----:B------:R-:W-:Y:S04]  /*61600*/  STL [R1+0x3884], R130 ;  /* 0x0038848201007387 */ /* 0x000fe80000100800 */
[----:B------:R1:W-:Y:S04]  /*61610*/  STL [R1+0x3878], R14 ;  /* 0x0038780e01007387 */ /* 0x0003e80000100800 */
[----:B-1----:R-:W4:Y:S01]  /*61620*/  LDL.LU.64 R140, [R1+0x38d8] ;  /* 0x0038d800018c7983 */ /* 0x002f220000300a00 */
[----:B------:R-:W-:-:S03]  /*61630*/  IMAD.MOV.U32 R14, RZ, RZ, R131 ;  /* 0x000000ffff0e7224 */ /* 0x000fc600078e0083 */
[----:B------:R-:W-:Y:S04]  /*61640*/  STL [R1+0x388c], R142 ;  /* 0x00388c8e01007387 */ /* 0x000fe80000100800 */
[----:B------:R1:W-:Y:S02]  /*61650*/  STL [R1+0x3880], R14 ;  /* 0x0038800e01007387 */ /* 0x0003e40000100800 */
[----:B-1----:R-:W-:Y:S02]  /*61660*/  IMAD.MOV.U32 R14, RZ, RZ, R143 ;  /* 0x000000ffff0e7224 */ /* 0x002fe400078e008f */
[----:B------:R-:W4:Y:S04]  /*61670*/  LDL.LU.64 R142, [R1+0x38e0] ;  /* 0x0038e000018e7983 */ /* 0x000f280000300a00 */
[----:B------:R1:W-:Y:S04]  /*61680*/  STL [R1+0x3888], R14 ;  /* 0x0038880e01007387 */ /* 0x0003e80000100800 */
[----:B--2---:R-:W-:Y:S01]  /*61690*/  STL [R1+0x3894], R132 ;  /* 0x0038948401007387 */ /* 0x004fe20000100800 */
[----:B-1----:R-:W-:-:S03]  /*616a0*/  MOV R14, R133 ;  /* 0x00000085000e7202 */ /* 0x002fc60000000f00 */
[----:B------:R-:W-:Y:S04]  /*616b0*/  STL [R1+0x389c], R144 ;  /* 0x00389c9001007387 */ /* 0x000fe80000100800 */
[----:B------:R1:W-:Y:S04]  /*616c0*/  STL [R1+0x3890], R14 ;  /* 0x0038900e01007387 */ /* 0x0003e80000100800 */
[----:B------:R-:W2:Y:S04]  /*616d0*/  LDL.LU.64 R124, [R1+0x38e8] ;  /* 0x0038e800017c7983 */ /* 0x000ea80000300a00 */
[----:B------:R-:W2:Y:S01]  /*616e0*/  LDL.LU.64 R126, [R1+0x38f0] ;  /* 0x0038f000017e7983 */ /* 0x000ea20000300a00 */
[----:B-1----:R-:W-:-:S05]  /*616f0*/  IMAD.MOV.U32 R14, RZ, RZ, R145 ;  /* 0x000000ffff0e7224 */ /* 0x002fca00078e0091 */
[----:B------:R1:W-:Y:S04]  /*61700*/  STL [R1+0x3898], R14 ;  /* 0x0038980e01007387 */ /* 0x0003e80000100800 */
[----:B------:R-:W-:Y:S04]  /*61710*/  STL [R1+0x38a4], R146 ;  /* 0x0038a49201007387 */ /* 0x000fe80000100800 */
[----:B------:R-:W2:Y:S01]  /*61720*/  LDL.LU.64 R128, [R1+0x38f8] ;  /* 0x0038f80001807983 */ /* 0x000ea20000300a00 */
[----:B-1----:R-:W-:-:S03]  /*61730*/  IMAD.MOV.U32 R14, RZ, RZ, R147 ;  /* 0x000000ffff0e7224 */ /* 0x002fc600078e0093 */
[----:B------:R-:W2:Y:S04]  /*61740*/  LDL.LU.64 R130, [R1+0x3900] ;  /* 0x0039000001827983 */ /* 0x000ea80000300a00 */
[----:B------:R1:W-:Y:S04]  /*61750*/  STL [R1+0x38a0], R14 ;  /* 0x0038a00e01007387 */ /* 0x0003e80000100800 */
[----:B---3--:R-:W-:Y:S01]  /*61760*/  STL [R1+0x38ac], R148 ;  /* 0x0038ac9401007387 */ /* 0x008fe20000100800 */
[----:B-1----:R-:W-:-:S03]  /*61770*/  MOV R14, R149 ;  /* 0x00000095000e7202 */ /* 0x002fc60000000f00 */
[----:B------:R-:W3:Y:S04]  /*61780*/  LDL.LU.64 R144, [R1+0x3908] ;  /* 0x0039080001907983 */ /* 0x000ee80000300a00 */
[----:B------:R-:W3:Y:S04]  /*61790*/  LDL.LU.64 R146, [R1+0x3910] ;  /* 0x0039100001927983 */ /* 0x000ee80000300a00 */
[----:B------:R4:W-:Y:S02]  /*617a0*/  STL [R1+0x38a8], R14 ;  /* 0x0038a80e01007387 */ /* 0x0009e40000100800 */
[----:B----4-:R-:W-:-:S02]  /*617b0*/  IMAD.MOV.U32 R14, RZ, RZ, R135 ;  /* 0x000000ffff0e7224 */ /* 0x010fc400078e0087 */
[----:B------:R-:W-:Y:S04]  /*617c0*/  STL [R1+0x38b4], R134 ;  /* 0x0038b48601007387 */ /* 0x000fe80000100800 */
[----:B------:R-:W4:Y:S04]  /*617d0*/  LDL.LU.64 R148, [R1+0x3918] ;  /* 0x0039180001947983 */ /* 0x000f280000300a00 */
[----:B------:R-:W-:Y:S04]  /*617e0*/  STL [R1+0x38bc], R150 ;  /* 0x0038bc9601007387 */ /* 0x000fe80000100800 */
[----:B------:R1:W-:Y:S02]  /*617f0*/  STL [R1+0x38b0], R14 ;  /* 0x0038b00e01007387 */ /* 0x0003e40000100800 */
[----:B-1----:R-:W-:-:S02]  /*61800*/  IMAD.MOV.U32 R14, RZ, RZ, R151 ;  /* 0x000000ffff0e7224 */ /* 0x002fc400078e0097 */
[----:B------:R-:W4:Y:S04]  /*61810*/  LDL.LU.64 R150, [R1+0x3920] ;  /* 0x0039200001967983 */ /* 0x000f280000300a00 */
[----:B------:R1:W-:Y:S04]  /*61820*/  STL [R1+0x38b8], R14 ;  /* 0x0038b80e01007387 */ /* 0x0003e80000100800 */
[----:B------:R-:W-:Y:S01]  /*61830*/  STL [R1+0x38c4], R136 ;  /* 0x0038c48801007387 */ /* 0x000fe20000100800 */
[----:B-1----:R-:W-:-:S03]  /*61840*/  MOV R14, R137 ;  /* 0x00000089000e7202 */ /* 0x002fc60000000f00 */
[----:B------:R-:W-:Y:S04]  /*61850*/  STL [R1+0x38cc], R138 ;  /* 0x0038cc8a01007387 */ /* 0x000fe80000100800 */
[----:B------:R1:W-:Y:S04]  /*61860*/  STL [R1+0x38c0], R14 ;  /* 0x0038c00e01007387 */ /* 0x0003e80000100800 */
[----:B------:R-:W4:Y:S04]  /*61870*/  LDL.LU.64 R132, [R1+0x3928] ;  /* 0x0039280001847983 */ /* 0x000f280000300a00 */
[----:B------:R-:W4:Y:S01]  /*61880*/  LDL.LU.64 R134, [R1+0x3930] ;  /* 0x0039300001867983 */ /* 0x000f220000300a00 */
[----:B-1----:R-:W-:-:S05]  /*61890*/  IMAD.MOV.U32 R14, RZ, RZ, R139 ;  /* 0x000000ffff0e7224 */ /* 0x002fca00078e008b */
[----:B------:R1:W-:Y:S04]  /*618a0*/  STL [R1+0x38c8], R14 ;  /* 0x0038c80e01007387 */ /* 0x0003e80000100800 */
[----:B------:R1:W-:Y:S04]  /*618b0*/  STL [R1+0x38d4], R140 ;  /* 0x0038d48c01007387 */ /* 0x0003e80000100800 */
        /* <DEDUP_REMOVED lines=9> */
[----:B--2---:R-:W-:Y:S01]  /*61950*/  STL [R1+0x38e4], R124 ;  /* 0x0038e47c01007387 */ /* 0x004fe20000100800 */
[----:B-1----:R-:W-:-:S03]  /*61960*/  IMAD.MOV.U32 R14, RZ, RZ, R125 ;  /* 0x000000ffff0e7224 */ /* 0x002fc600078e007d */
[----:B------:R-:W-:Y:S04]  /*61970*/  STL [R1+0x38ec], R126 ;  /* 0x0038ec7e01007387 */ /* 0x000fe80000100800 */
[----:B------:R1:W-:Y:S02]  /*61980*/  STL [R1+0x38e0], R14 ;  /* 0x0038e00e01007387 */ /* 0x0003e40000100800 */
[----:B-1----:R-:W-:Y:S02]  /*61990*/  IMAD.MOV.U32 R14, RZ, RZ, R127 ;  /* 0x000000ffff0e7224 */ /* 0x002fe400078e007f */
[----:B------:R-:W-:Y:S04]  /*619a0*/  STL [R1+0x38f4], R128 ;  /* 0x0038f48001007387 */ /* 0x000fe80000100800 */
[----:B------:R1:W-:Y:S04]  /*619b0*/  STL [R1+0x38e8], R14 ;  /* 0x0038e80e01007387 */ /* 0x0003e80000100800 */
[----:B------:R-:W-:Y:S01]  /*619c0*/  STL [R1+0x38fc], R130 ;  /* 0x0038fc8201007387 */ /* 0x000fe20000100800 */
[----:B-1----:R-:W-:-:S05]  /*619d0*/  MOV R14, R129 ;  /* 0x00000081000e7202 */ /* 0x002fca0000000f00 */
[----:B------:R1:W-:Y:S02]  /*619e0*/  STL [R1+0x38f0], R14 ;  /* 0x0038f00e01007387 */ /* 0x0003e40000100800 */
[----:B-1----:R-:W-:Y:S02]  /*619f0*/  IMAD.MOV.U32 R14, RZ, RZ, R131 ;  /* 0x000000ffff0e7224 */ /* 0x002fe400078e0083 */
        /* <DEDUP_REMOVED lines=8> */
[----:B------:R-:W2:Y:S04]  /*61a80*/  LDL.LU.64 R144, [R1+0x3978] ;  /* 0x0039780001907983 */ /* 0x000ea80000300a00 */
[----:B------:R-:W3:Y:S01]  /*61a90*/  LDL.LU.64 R146, [R1+0x3980] ;  /* 0x0039800001927983 */ /* 0x000ee20000300a00 */
[----:B-1----:R-:W-:-:S05]  /*61aa0*/  IMAD.MOV.U32 R14, RZ, RZ, R149 ;  /* 0x000000ffff0e7224 */ /* 0x002fca00078e0095 */
[----:B------:R1:W-:Y:S02]  /*61ab0*/  STL [R1+0x3910], R14 ;  /* 0x0039100e01007387 */ /* 0x0003e40000100800 */
[----:B-1----:R-:W-:Y:S02]  /*61ac0*/  IMAD.MOV.U32 R14, RZ, RZ, R151 ;  /* 0x000000ffff0e7224 */ /* 0x002fe400078e0097 */
[----:B------:R1:W-:Y:S04]  /*61ad0*/  STL [R1+0x391c], R150 ;  /* 0x00391c9601007387 */ /* 0x0003e80000100800 */
[----:B------:R-:W4:Y:S04]  /*61ae0*/  LDL.LU.64 R148, [R1+0x3988] ;  /* 0x0039880001947983 */ /* 0x000f280000300a00 */
[----:B-1----:R-:W4:Y:S04]  /*61af0*/  LDL.LU.64 R150, [R1+0x3990] ;  /* 0x0039900001967983 */ /* 0x002f280000300a00 */
[----:B------:R1:W-:Y:S04]  /*61b00*/  STL [R1+0x3918], R14 ;  /* 0x0039180e01007387 */ /* 0x0003e80000100800 */
[----:B------:R-:W-:Y:S01]  /*61b10*/  STL [R1+0x3924], R132 ;  /* 0x0039248401007387 */ /* 0x000fe20000100800 */
[----:B-1----:R-:W-:-:S03]  /*61b20*/  MOV R14, R133 ;  /* 0x00000085000e7202 */ /* 0x002fc60000000f00 */
[----:B------:R-:W-:Y:S04]  /*61b30*/  STL [R1+0x392c], R134 ;  /* 0x00392c8601007387 */ /* 0x000fe80000100800 */
[----:B------:R1:W-:Y:S02]  /*61b40*/  STL [R1+0x3920], R14 ;  /* 0x0039200e01007387 */ /* 0x0003e40000100800 */
[----:B-1----:R-:W-:Y:S02]  /*61b50*/  IMAD.MOV.U32 R14, RZ, RZ, R135 ;  /* 0x000000ffff0e7224 */ /* 0x002fe400078e0087 */
[----:B------:R-:W-:Y:S04]  /*61b60*/  STL [R1+0x3934], R136 ;  /* 0x0039348801007387 */ /* 0x000fe80000100800 */
[----:B------:R1:W-:Y:S04]  /*61b70*/  STL [R1+0x3928], R14 ;  /* 0x0039280e01007387 */ /* 0x0003e80000100800 */
[----:B------:R-:W-:Y:S01]  /*61b80*/  STL [R1+0x393c], R138 ;  /* 0x00393c8a01007387 */ /* 0x000fe20000100800 */
[----:B-1----:R-:W-:-:S05]  /*61b90*/  IMAD.MOV.U32 R14, RZ, RZ, R137 ;  /* 0x000000ffff0e7224 */ /* 0x002fca00078e0089 */
[----:B------:R1:W-:Y:S02]  /*61ba0*/  STL [R1+0x3930], R14 ;  /* 0x0039300e01007387 */ /* 0x0003e40000100800 */
[----:B-1----:R-:W-:Y:S02]  /*61bb0*/  MOV R14, R139 ;  /* 0x0000008b000e7202 */ /* 0x002fe40000000f00 */
[----:B------:R-:W-:Y:S04]  /*61bc0*/  STL [R1+0x3944], R140 ;  /* 0x0039448c01007387 */ /* 0x000fe80000100800 */
[----:B------:R1:W-:Y:S04]  /*61bd0*/  STL [R1+0x3938], R14 ;  /* 0x0039380e01007387 */ /* 0x0003e80000100800 */
[----:B------:R-:W-:Y:S01]  /*61be0*/  STL [R1+0x394c], R142 ;  /* 0x00394c8e01007387 */ /* 0x000fe20000100800 */
[----:B-1----:R-:W-:-:S05]  /*61bf0*/  IMAD.MOV.U32 R14, RZ, RZ, R141 ;  /* 0x000000ffff0e7224 */ /* 0x002fca00078e008d */
[----:B------:R1:W-:Y:S04]  /*61c00*/  STL [R1+0x3940], R14 ;  /* 0x0039400e01007387 */ /* 0x0003e80000100800 */
[----:B------:R-:W-:Y:S01]  /*61c10*/  STL [R1+0x3954], R206 ;  /* 0x003954ce01007387 */ /* 0x000fe20000100800 */
[----:B-1----:R-:W-:-:S05]  /*61c20*/  IMAD.MOV.U32 R14, RZ, RZ, R143 ;  /* 0x000000ffff0e7224 */ /* 0x002fca00078e008f */
[----:B------:R-:W-:Y:S04]  /*61c30*/  STL [R1+0x3948], R14 ;  /* 0x0039480e01007387 */ /* 0x000fe80000100800 */
[----:B------:R-:W4:Y:S04]  /*61c40*/  LDL.LU.64 R136, [R1+0x39b8] ;  /* 0x0039b80001887983 */ /* 0x000f280000300a00 */
[----:B------:R-:W-:Y:S04]  /*61c50*/  STL [R1+0x3950], R207 ;  /* 0x003950cf01007387 */ /* 0x000fe80000100800 */
[----:B------:R-:W4:Y:S04]  /*61c60*/  LDL.LU.64 R138, [R1+0x39c0] ;  /* 0x0039c000018a7983 */ /* 0x000f280000300a00 */
[----:B------:R-:W-:Y:S04]  /*61c70*/  STL [R1+0x395c], R174 ;  /* 0x00395cae01007387 */ /* 0x000fe80000100800 */
[----:B------:R-:W4:Y:S04]  /*61c80*/  LDL.LU.64 R140, [R1+0x39c8] ;  /* 0x0039c800018c7983 */ /* 0x000f280000300a00 */
[----:B------:R-:W-:Y:S04]  /*61c90*/  STL [R1+0x3958], R175 ;  /* 0x003958af01007387 */ /* 0x000fe80000100800 */
[----:B------:R-:W4:Y:S04]  /*61ca0*/  LDL.LU.64 R142, [R1+0x39d0] ;  /* 0x0039d000018e7983 */ /* 0x000f280000300a00 */
[----:B------:R-:W-:Y:S04]  /*61cb0*/  STL [R1+0x3964], R20 ;  /* 0x0039641401007387 */ /* 0x000fe80000100800 */
[----:B------:R-:W-:Y:S04]  /*61cc0*/  STL [R1+0x3960], R21 ;  /* 0x0039601501007387 */ /* 0x000fe80000100800 */
[----:B------:R2:W-:Y:S04]  /*61cd0*/  STL [R1+0x396c], R2 ;  /* 0x00396c0201007387 */ /* 0x0005e80000100800 */
[----:B------:R-:W-:Y:S01]  /*61ce0*/  STL [R1+0x3968], R3 ;  /* 0x0039680301007387 */ /* 0x000fe20000100800 */
[----:B--2---:R-:W-:-:S03]  /*61cf0*/  MOV R2, R145 ;  /* 0x0000009100027202 */ /* 0x004fc60000000f00 */
[----:B------:R-:W-:Y:S04]  /*61d00*/  STL [R1+0x3974], R144 ;  /* 0x0039749001007387 */ /* 0x000fe80000100800 */
[----:B---3--:R-:W-:Y:S04]  /*61d10*/  STL [R1+0x397c], R146 ;  /* 0x00397c9201007387 */ /* 0x008fe80000100800 */
[----:B------:R1:W-:Y:S02]  /*61d20*/  STL [R1+0x3970], R2 ;  /* 0x0039700201007387 */ /* 0x0003e40000100800 */
[----:B-1----:R-:W-:-:S02]  /*61d30*/  IMAD.MOV.U32 R2, RZ, RZ, R147 ;  /* 0x000000ffff027224 */ /* 0x002fc400078e0093 */
[----:B----4-:R-:W-:Y:S04]  /*61d40*/  STL [R1+0x3984], R148 ;  /* 0x0039849401007387 */ /* 0x010fe80000100800 */
[----:B------:R1:W-:Y:S04]  /*61d50*/  STL [R1+0x3978], R2 ;  /* 0x0039780201007387 */ /* 0x0003e80000100800 */
[----:B------:R-:W-:Y:S01]  /*61d60*/  STL [R1+0x398c], R150 ;  /* 0x00398c9601007387 */ /* 0x000fe20000100800 */
[----:B-1----:R-:W-:-:S05]  /*61d70*/  IMAD.MOV.U32 R2, RZ, RZ, R149 ;  /* 0x000000ffff027224 */ /* 0x002fca00078e0095 */
[----:B------:R1:W-:Y:S04]  /*61d80*/  STL [R1+0x3980], R2 ;  /* 0x0039800201007387 */ /* 0x0003e80000100800 */
[----:B------:R-:W-:Y:S01]  /*61d90*/  STL [R1+0x3994], R210 ;  /* 0x003994d201007387 */ /* 0x000fe20000100800 */
[----:B-1----:R-:W-:-:S05]  /*61da0*/  MOV R2, R151 ;  /* 0x0000009700027202 */ /* 0x002fca0000000f00 */
[----:B------:R1:W-:Y:S04]  /*61db0*/  STL [R1+0x3988], R2 ;  /* 0x0039880201007387 */ /* 0x0003e80000100800 */
[----:B------:R-:W-:Y:S04]  /*61dc0*/  STL [R1+0x3990], R211 ;  /* 0x003990d301007387 */ /* 0x000fe80000100800 */
[----:B------:R-:W2:Y:S04]  /*61dd0*/  LDL.LU.64 R144, [R1+0x39f8] ;  /* 0x0039f80001907983 */ /* 0x000ea80000300a00 */
[----:B------:R-:W-:Y:S04]  /*61de0*/  STL [R1+0x399c], R176 ;  /* 0x00399cb001007387 */ /* 0x000fe80000100800 */
[----:B------:R-:W3:Y:S04]  /*61df0*/  LDL.LU.64 R146, [R1+0x3a00] ;  /* 0x003a000001927983 */ /* 0x000ee80000300a00 */
[----:B------:R-:W-:Y:S04]  /*61e00*/  STL [R1+0x3998], R177 ;  /* 0x003998b101007387 */ /* 0x000fe80000100800 */
[----:B------:R-:W4:Y:S04]  /*61e10*/  LDL.LU.64 R148, [R1+0x3a08] ;  /* 0x003a080001947983 */ /* 0x000f280000300a00 */
[----:B------:R-:W-:Y:S04]  /*61e20*/  STL [R1+0x39a4], R152 ;  /* 0x0039a49801007387 */ /* 0x000fe80000100800 */
[----:B------:R-:W4:Y:S04]  /*61e30*/  LDL.LU.64 R150, [R1+0x3a10] ;  /* 0x003a100001967983 */ /* 0x000f280000300a00 */
[----:B------:R-:W-:Y:S04]  /*61e40*/  STL [R1+0x39a0], R153 ;  /* 0x0039a09901007387 */ /* 0x000fe80000100800 */
[----:B------:R-:W-:Y:S04]  /*61e50*/  STL [R1+0x39ac], R4 ;  /* 0x0039ac0401007387 */ /* 0x000fe80000100800 */
[----:B------:R-:W-:Y:S01]  /*61e60*/  STL [R1+0x39a8], R5 ;  /* 0x0039a80501007387 */ /* 0x000fe20000100800 */
[----:B-1----:R-:W-:-:S03]  /*61e70*/  IMAD.MOV.U32 R2, RZ, RZ, R137 ;  /* 0x000000ffff027224 */ /* 0x002fc600078e0089 */
[----:B------:R-:W-:Y:S04]  /*61e80*/  STL [R1+0x39b4], R136 ;  /* 0x0039b48801007387 */ /* 0x000fe80000100800 */
[----:B------:R-:W-:Y:S04]  /*61e90*/  STL [R1+0x39bc], R138 ;  /* 0x0039bc8a01007387 */ /* 0x000fe80000100800 */
        /* <DEDUP_REMOVED lines=10> */
[----:B------:R-:W-:Y:S04]  /*61f40*/  STL [R1+0x39d0], R223 ;  /* 0x0039d0df01007387 */ /* 0x000fe80000100800 */
        /* <DEDUP_REMOVED lines=10> */
[----:B------:R-:W-:Y:S01]  /*61ff0*/  STL [R1+0x39e8], R7 ;  /* 0x0039e80701007387 */ /* 0x000fe20000100800 */
[----:B--2---:R-:W-:-:S03]  /*62000*/  IMAD.MOV.U32 R2, RZ, RZ, R145 ;  /* 0x000000ffff027224 */ /* 0x004fc600078e0091 */
[----:B------:R-:W-:Y:S04]  /*62010*/  STL [R1+0x39f4], R144 ;  /* 0x0039f49001007387 */ /* 0x000fe80000100800 */
[----:B---3--:R-:W-:Y:S04]  /*62020*/  STL [R1+0x39fc], R146 ;  /* 0x0039fc9201007387 */ /* 0x008fe80000100800 */
        /* <DEDUP_REMOVED lines=10> */
[----:B------:R-:W-:Y:S04]  /*620d0*/  STL [R1+0x3a10], R229 ;  /* 0x003a10e501007387 */ /* 0x000fe80000100800 */
        /* <DEDUP_REMOVED lines=9> */
[----:B------:R-:W4:Y:S04]  /*62170*/  LDL.LU.64 R150, [R1+0x3a98] ;  /* 0x003a980001967983 */ /* 0x000f280000300a00 */
[----:B------:R-:W-:Y:S01]  /*62180*/  STL [R1+0x3a28], R9 ;  /* 0x003a280901007387 */ /* 0x000fe20000100800 */
[----:B-1----:R-:W-:-:S03]  /*62190*/  MOV R2, R133 ;  /* 0x0000008500027202 */ /* 0x002fc60000000f00 */
[----:B------:R-:W-:Y:S04]  /*621a0*/  STL [R1+0x3a34], R132 ;  /* 0x003a348401007387 */ /* 0x000fe80000100800 */
[----:B------:R-:W-:Y:S04]  /*621b0*/  STL [R1+0x3a3c], R136 ;  /* 0x003a3c8801007387 */ /* 0x000fe80000100800 */
        /* <DEDUP_REMOVED lines=36> */
[----:B------:R-:W2:Y:S01]  /*62400*/  LDL.LU.64 R144, [R1+0x3af8] ;  /* 0x003af80001907983 */ /* 0x000ea20000300a00 */
[----:B-1----:R-:W-:-:S03]  /*62410*/  MOV R2, R151 ;  /* 0x0000009700027202 */ /* 0x002fc60000000f00 */
[----:B------:R-:W-:Y:S04]  /*62420*/  STL [R1+0x3a9c], R208 ;  /* 0x003a9cd001007387 */ /* 0x000fe80000100800 */
[----:B------:R1:W-:Y:S04]  /*62430*/  STL [R1+0x3a90], R2 ;  /* 0x003a900201007387 */ /* 0x0003e80000100800 */
        /* <DEDUP_REMOVED lines=22> */
[----:B------:R-:W4:Y:S01]  /*625a0*/  LDL.LU.64 R136, [R1+0x3b38] ;  /* 0x003b380001887983 */ /* 0x000f220000300a00 */
[----:B-1----:R-:W-:-:S03]  /*625b0*/  IMAD.MOV.U32 R2, RZ, RZ, R143 ;  /* 0x000000ffff027224 */ /* 0x002fc600078e008f */
[----:B------:R-:W-:Y:S04]  /*625c0*/  STL [R1+0x3adc], R212 ;  /* 0x003adcd401007387 */ /* 0x000fe80000100800 */
[----:B------:R2:W-:Y:S04]  /*625d0*/  STL [R1+0x3ad0], R2 ;  /* 0x003ad00201007387 */ /* 0x0005e80000100800 */
[----:B------:R-:W4:Y:S04]  /*625e0*/  LDL.LU.64 R138, [R1+0x3b40] ;  /* 0x003b4000018a7983 */ /* 0x000f280000300a00 */
[----:B------:R-:W-:Y:S04]  /*625f0*/  STL [R1+0x3ad8], R213 ;  /* 0x003ad8d501007387 */ /* 0x000fe80000100800 */
[----:B------:R-:W-:Y:S04]  /*62600*/  STL [R1+0x3ae4], R178 ;  /* 0x003ae4b201007387 */ /* 0x000fe80000100800 */
[----:B------:R-:W-:Y:S04]  /*62610*/  STL [R1+0x3ae0], R179 ;  /* 0x003ae0b301007387 */ /* 0x000fe80000100800 */
[----:B------:R-:W4:Y:S04]  /*62620*/  LDL.LU.64 R140, [R1+0x3b48] ;  /* 0x003b4800018c7983 */ /* 0x000f280000300a00 */
[----:B------:R-:W-:Y:S04]  /*62630*/  STL [R1+0x3aec], R154 ;  /* 0x003aec9a01007387 */ /* 0x000fe80000100800 */
[----:B------:R-:W-:Y:S01]  /*62640*/  STL [R1+0x3ae8], R155 ;  /* 0x003ae89b01007387 */ /* 0x000fe20000100800 */
[----:B--2---:R-:W-:-:S03]  /*62650*/  MOV R2, R145 ;  /* 0x0000009100027202 */ /* 0x004fc60000000f00 */
[----:B------:R1:W-:Y:S04]  /*62660*/  STL [R1+0x3af4], R144 ;  /* 0x003af49001007387 */ /* 0x0003e80000100800 */
[----:B------:R-:W2:Y:S04]  /*62670*/  LDL.LU.64 R142, [R1+0x3b50] ;  /* 0x003b5000018e7983 */ /* 0x000ea80000300a00 */
[----:B-1----:R-:W2:Y:S04]  /*62680*/  LDL.LU.64 R144, [R1+0x3b58] ;  /* 0x003b580001907983 */ /* 0x002ea80000300a00 */
[----:B------:R1:W-:Y:S04]  /*62690*/  STL [R1+0x3af0], R2 ;  /* 0x003af00201007387 */ /* 0x0003e80000100800 */
[----:B---3--:R-:W-:Y:S01]  /*626a0*/  STL [R1+0x3afc], R134 ;  /* 0x003afc8601007387 */ /* 0x008fe20000100800 */
[----:B-1----:R-:W-:-:S03]  /*626b0*/  IMAD.MOV.U32 R2, RZ, RZ, R135 ;  /* 0x000000ffff027224 */ /* 0x002fc600078e0087 */
        /* <DEDUP_REMOVED lines=8> */
[----:B------:R-:W3:Y:S01]  /*62740*/  LDL.LU.64 R146, [R1+0x3b78] ;  /* 0x003b780001927983 */ /* 0x000ee20000300a00 */
[----:B-1----:R-:W-:-:S05]  /*62750*/  IMAD.MOV.U32 R2, RZ, RZ, R151 ;  /* 0x000000ffff027224 */ /* 0x002fca00078e0097 */
[----:B------:R1:W-:Y:S04]  /*62760*/  STL [R1+0x3b10], R2 ;  /* 0x003b100201007387 */ /* 0x0003e80000100800 */
[----:B------:R-:W-:Y:S04]  /*62770*/  STL [R1+0x3b1c], R224 ;  /* 0x003b1ce001007387 */ /* 0x000fe80000100800 */
[----:B------:R-:W-:Y:S04]  /*62780*/  STL [R1+0x3b18], R225 ;  /* 0x003b18e101007387 */ /* 0x000fe80000100800 */
[----:B------:R-:W4:Y:S04]  /*62790*/  LDL.LU.64 R148, [R1+0x3b80] ;  /* 0x003b800001947983 */ /* 0x000f280000300a00 */
[----:B------:R-:W-:Y:S04]  /*627a0*/  STL [R1+0x3b24], R184 ;  /* 0x003b24b801007387 */ /* 0x000fe80000100800 */
[----:B------:R-:W-:Y:S04]  /*627b0*/  STL [R1+0x3b20], R185 ;  /* 0x003b20b901007387 */ /* 0x000fe80000100800 */
[----:B------:R-:W-:Y:S04]  /*627c0*/  STL [R1+0x3b2c], R160 ;  /* 0x003b2ca001007387 */ /* 0x000fe80000100800 */
[----:B------:R-:W4:Y:S04]  /*627d0*/  LDL.LU.64 R150, [R1+0x3b88] ;  /* 0x003b880001967983 */ /* 0x000f280000300a00 */
[----:B------:R-:W-:Y:S04]  /*627e0*/  STL [R1+0x3b28], R161 ;  /* 0x003b28a101007387 */ /* 0x000fe80000100800 */
[----:B------:R1:W-:Y:S02]  /*627f0*/  STL [R1+0x3b34], R136 ;  /* 0x003b348801007387 */ /* 0x0003e40000100800 */
[----:B-1----:R-:W-:-:S02]  /*62800*/  IMAD.MOV.U32 R2, RZ, RZ, R137 ;  /* 0x000000ffff027224 */ /* 0x002fc400078e0089 */
[----:B------:R-:W4:Y:S04]  /*62810*/  LDL.LU.64 R130, [R1+0x3b90] ;  /* 0x003b900001827983 */ /* 0x000f280000300a00 */
[----:B------:R-:W-:Y:S04]  /*62820*/  STL [R1+0x3b3c], R138 ;  /* 0x003b3c8a01007387 */ /* 0x000fe80000100800 */
[----:B------:R1:W-:Y:S04]  /*62830*/  STL [R1+0x3b30], R2 ;  /* 0x003b300201007387 */ /* 0x0003e80000100800 */
[----:B------:R-:W4:Y:S04]  /*62840*/  LDL.LU.64 R132, [R1+0x3b98] ;  /* 0x003b980001847983 */ /* 0x000f280000300a00 */
[----:B------:R-:W4:Y:S01]  /*62850*/  LDL.LU.64 R136, [R1+0x3ba0] ;  /* 0x003ba00001887983 */ /* 0x000f220000300a00 */
[----:B-1----:R-:W-:-:S05]  /*62860*/  MOV R2, R139 ;  /* 0x0000008b00027202 */ /* 0x002fca0000000f00 */
[----:B------:R1:W-:Y:S04]  /*62870*/  STL [R1+0x3b38], R2 ;  /* 0x003b380201007387 */ /* 0x0003e80000100800 */
[----:B------:R1:W-:Y:S04]  /*62880*/  STL [R1+0x3b44], R140 ;  /* 0x003b448c01007387 */ /* 0x0003e80000100800 */
[----:B------:R-:W4:Y:S01]  /*62890*/  LDL.LU.64 R138, [R1+0x3ba8] ;  /* 0x003ba800018a7983 */ /* 0x000f220000300a00 */
[----:B-1----:R-:W-:-:S03]  /*628a0*/  IMAD.MOV.U32 R2, RZ, RZ, R141 ;  /* 0x000000ffff027224 */ /* 0x002fc600078e008d */
[----:B------:R-:W4:Y:S04]  /*628b0*/  LDL.LU.64 R140, [R1+0x3bb0] ;  /* 0x003bb000018c7983 */ /* 0x000f280000300a00 */
[----:B------:R2:W-:Y:S02]  /*628c0*/  STL [R1+0x3b40], R2 ;  /* 0x003b400201007387 */ /* 0x0005e40000100800 */
[----:B--2---:R-:W-:Y:S02]  /*628d0*/  IMAD.MOV.U32 R2, RZ, RZ, R143 ;  /* 0x000000ffff027224 */ /* 0x004fe400078e008f */
[----:B------:R-:W-:Y:S04]  /*628e0*/  STL [R1+0x3b4c], R142 ;  /* 0x003b4c8e01007387 */ /* 0x000fe80000100800 */
[----:B------:R-:W-:Y:S04]  /*628f0*/  STL [R1+0x3b54], R144 ;  /* 0x003b549001007387 */ /* 0x000fe80000100800 */
[----:B------:R1:W-:Y:S04]  /*62900*/  STL [R1+0x3b48], R2 ;  /* 0x003b480201007387 */ /* 0x0003e80000100800 */
[----:B------:R-:W-:Y:S01]  /*62910*/  STL [R1+0x3b5c], R244 ;  /* 0x003b5cf401007387 */ /* 0x000fe20000100800 */
[----:B-1----:R-:W-:-:S05]  /*62920*/  MOV R2, R145 ;  /* 0x0000009100027202 */ /* 0x002fca0000000f00 */
[----:B------:R1:W-:Y:S04]  /*62930*/  STL [R1+0x3b50], R2 ;  /* 0x003b500201007387 */ /* 0x0003e80000100800 */
[----:B------:R-:W-:Y:S04]  /*62940*/  STL [R1+0x3b58], R245 ;  /* 0x003b58f501007387 */ /* 0x000fe80000100800 */
[----:B------:R-:W-:Y:S04]  /*62950*/  STL [R1+0x3b64], R192 ;  /* 0x003b64c001007387 */ /* 0x000fe80000100800 */
[----:B------:R-:W-:Y:S04]  /*62960*/  STL [R1+0x3b60], R193 ;  /* 0x003b60c101007387 */ /* 0x000fe80000100800 */
[----:B------:R-:W-:Y:S04]  /*62970*/  STL [R1+0x3b6c], R164 ;  /* 0x003b6ca401007387 */ /* 0x000fe80000100800 */
[----:B------:R-:W2:Y:S04]  /*62980*/  LDL.LU.64 R142, [R1+0x3bc8] ;  /* 0x003bc800018e7983 */ /* 0x000ea80000300a00 */
[----:B------:R-:W-:Y:S04]  /*62990*/  STL [R1+0x3b68], R165 ;  /* 0x003b68a501007387 */ /* 0x000fe80000100800 */
[----:B---3--:R3:W-:Y:S01]  /*629a0*/  STL [R1+0x3b74], R146 ;  /* 0x003b749201007387 */ /* 0x0087e20000100800 */
[----:B-1----:R-:W-:-:S03]  /*629b0*/  IMAD.MOV.U32 R2, RZ, RZ, R147 ;  /* 0x000000ffff027224 */ /* 0x002fc600078e0093 */
[----:B------:R-:W2:Y:S04]  /*629c0*/  LDL.LU.64 R134, [R1+0x3bd0] ;  /* 0x003bd00001867983 */ /* 0x000ea80000300a00 */
[----:B----4-:R-:W-:Y:S04]  /*629d0*/  STL [R1+0x3b7c], R148 ;  /* 0x003b7c9401007387 */ /* 0x010fe80000100800 */
[----:B------:R1:W-:Y:S04]  /*629e0*/  STL [R1+0x3b70], R2 ;  /* 0x003b700201007387 */ /* 0x0003e80000100800 */
[----:B------:R-:W4:Y:S04]  /*629f0*/  LDL.LU.64 R144, [R1+0x3bd8] ;  /* 0x003bd80001907983 */ /* 0x000f280000300a00 */
[----:B---3--:R-:W3:Y:S01]  /*62a00*/  LDL.LU.64 R146, [R1+0x3be0] ;  /* 0x003be00001927983 */ /* 0x008ee20000300a00 */
[----:B-1----:R-:W-:-:S05]  /*62a10*/  IMAD.MOV.U32 R2, RZ, RZ, R149 ;  /* 0x000000ffff027224 */ /* 0x002fca00078e0095 */
[----:B------:R1:W-:Y:S04]  /*62a20*/  STL [R1+0x3b78], R2 ;  /* 0x003b780201007387 */ /* 0x0003e80000100800 */
[----:B------:R1:W-:Y:S04]  /*62a30*/  STL [R1+0x3b84], R150 ;  /* 0x003b849601007387 */ /* 0x0003e80000100800 */
[----:B------:R-:W3:Y:S01]  /*62a40*/  LDL.LU.64 R148, [R1+0x3be8] ;  /* 0x003be80001947983 */ /* 0x000ee20000300a00 */
[----:B-1----:R-:W-:-:S03]  /*62a50*/  MOV R2, R151 ;  /* 0x0000009700027202 */ /* 0x002fc60000000f00 */
[----:B------:R-:W-:Y:S04]  /*62a60*/  STL [R1+0x3b8c], R130 ;  /* 0x003b8c8201007387 */ /* 0x000fe80000100800 */
[----:B------:R1:W-:Y:S04]  /*62a70*/  STL [R1+0x3b80], R2 ;  /* 0x003b800201007387 */ /* 0x0003e80000100800 */
[----:B------:R-:W3:Y:S01]  /*62a80*/  LDL.LU.64 R150, [R1+0x3bf0] ;  /* 0x003bf00001967983 */ /* 0x000ee20000300a00 */
[----:B-1----:R-:W-:-:S03]  /*62a90*/  IMAD.MOV.U32 R2, RZ, RZ, R131 ;  /* 0x000000ffff027224 */ /* 0x002fc600078e0083 */
        /* <DEDUP_REMOVED lines=11> */
[----:B------:R-:W3:Y:S01]  /*62b50*/  LDL.LU.64 R136, [R1+0x3c08] ;  /* 0x003c080001887983 */ /* 0x000ee20000300a00 */
[----:B-1----:R-:W-:-:S03]  /*62b60*/  IMAD.MOV.U32 R2, RZ, RZ, R141 ;  /* 0x000000ffff027224 */ /* 0x002fc600078e008d */
[----:B------:R-:W-:Y:S04]  /*62b70*/  STL [R1+0x3bb4], R200 ;  /* 0x003bb4c801007387 */ /* 0x000fe80000100800 */
[----:B------:R1:W-:Y:S04]  /*62b80*/  STL [R1+0x3ba8], R2 ;  /* 0x003ba80201007387 */ /* 0x0003e80000100800 */
[----:B------:R-:W3:Y:S04]  /*62b90*/  LDL.LU.64 R130, [R1+0x3c10] ;  /* 0x003c100001827983 */ /* 0x000ee80000300a00 */
[----:B------:R-:W-:Y:S04]  /*62ba0*/  STL [R1+0x3bb0], R201 ;  /* 0x003bb0c901007387 */ /* 0x000fe80000100800 */
[----:B------:R-:W-:Y:S04]  /*62bb0*/  STL [R1+0x3bbc], R170 ;  /* 0x003bbcaa01007387 */ /* 0x000fe80000100800 */
[----:B------:R-:W3:Y:S04]  /*62bc0*/  LDL.LU.64 R132, [R1+0x3c18] ;  /* 0x003c180001847983 */ /* 0x000ee80000300a00 */
[----:B------:R-:W-:Y:S04]  /*62bd0*/  STL [R1+0x3bb8], R171 ;  /* 0x003bb8ab01007387 */ /* 0x000fe80000100800 */
[----:B------:R-:W3:Y:S04]  /*62be0*/  LDL.LU.64 R138, [R1+0x3c20] ;  /* 0x003c2000018a7983 */ /* 0x000ee80000300a00 */
[----:B--2---:R2:W-:Y:S01]  /*62bf0*/  STL [R1+0x3bc4], R142 ;  /* 0x003bc48e01007387 */ /* 0x0045e20000100800 */
[----:B-1----:R-:W-:-:S03]  /*62c00*/  MOV R2, R143 ;  /* 0x0000008f00027202 */ /* 0x002fc60000000f00 */
[----:B------:R-:W3:Y:S04]  /*62c10*/  LDL.LU.64 R140, [R1+0x3c28] ;  /* 0x003c2800018c7983 */ /* 0x000ee80000300a00 */
[----:B------:R-:W-:Y:S04]  /*62c20*/  STL [R1+0x3bcc], R134 ;  /* 0x003bcc8601007387 */ /* 0x000fe80000100800 */
[----:B------:R1:W-:Y:S04]  /*62c30*/  STL [R1+0x3bc0], R2 ;  /* 0x003bc00201007387 */ /* 0x0003e80000100800 */
[----:B--2---:R-:W2:Y:S01]  /*62c40*/  LDL.LU.64 R142, [R1+0x3c30] ;  /* 0x003c3000018e7983 */ /* 0x004ea20000300a00 */
[----:B-1----:R-:W-:-:S03]  /*62c50*/  IMAD.MOV.U32 R2, RZ, RZ, R135 ;  /* 0x000000ffff027224 */ /* 0x002fc600078e0087 */
[----:B----4-:R-:W-:Y:S04]  /*62c60*/  STL [R1+0x3bd4], R144 ;  /* 0x003bd49001007387 */ /* 0x010fe80000100800 */
[----:B------:R1:W-:Y:S04]  /*62c70*/  STL [R1+0x3bc8], R2 ;  /* 0x003bc80201007387 */ /* 0x0003e80000100800 */
[----:B---3--:R-:W-:Y:S01]  /*62c80*/  STL [R1+0x3bdc], R146 ;  /* 0x003bdc9201007387 */ /* 0x008fe20000100800 */
        /* <DEDUP_REMOVED lines=8> */
[----:B------:R4:W-:Y:S01]  /*62d10*/  STL [R1+0x3bec], R150 ;  /* 0x003bec9601007387 */ /* 0x0009e20000100800 */
[----:B-1----:R-:W-:-:S03]  /*62d20*/  IMAD.MOV.U32 R2, RZ, RZ, R151 ;  /* 0x000000ffff027224 */ /* 0x002fc600078e0097 */
[----:B------:R-:W3:Y:S04]  /*62d30*/  LDL.LU.64 R146, [R1+0x3c50] ;  /* 0x003c500001927983 */ /* 0x000ee80000300a00 */
[----:B------:R1:W-:Y:S04]  /*62d40*/  STL [R1+0x3be8], R2 ;  /* 0x003be80201007387 */ /* 0x0003e80000100800 */
[----:B------:R-:W-:Y:S04]  /*62d50*/  STL [R1+0x3bf4], R214 ;  /* 0x003bf4d601007387 */ /* 0x000fe80000100800 */
[----:B------:R-:W-:Y:S04]  /*62d60*/  STL [R1+0x3bf0], R215 ;  /* 0x003bf0d701007387 */ /* 0x000fe80000100800 */
[----:B------:R-:W3:Y:S04]  /*62d70*/  LDL.LU.64 R148, [R1+0x3c58] ;  /* 0x003c580001947983 */ /* 0x000ee80000300a00 */
[----:B------:R-:W-:Y:S04]  /*62d80*/  STL [R1+0x3bfc], R180 ;  /* 0x003bfcb401007387 */ /* 0x000fe80000100800 */
[----:B------:R-:W3:Y:S04]  /*62d90*/  LDL.LU.64 R134, [R1+0x3c60] ;  /* 0x003c600001867983 */ /* 0x000ee80000300a00 */
        /* <DEDUP_REMOVED lines=16> */
[----:B------:R-:W4:Y:S01]  /*62ea0*/  LDL.LU.64 R138, [R1+0x3c88] ;  /* 0x003c8800018a7983 */ /* 0x000f220000300a00 */
[----:B-1----:R-:W-:-:S05]  /*62eb0*/  IMAD.MOV.U32 R2, RZ, RZ, R141 ;  /* 0x000000ffff027224 */ /* 0x002fca00078e008d */
[----:B------:R1:W-:Y:S04]  /*62ec0*/  STL [R1+0x3c20], R2 ;  /* 0x003c200201007387 */ /* 0x0003e80000100800 */
[----:B--2---:R2:W-:Y:S01]  /*62ed0*/  STL [R1+0x3c2c], R142 ;  /* 0x003c2c8e01007387 */ /* 0x0045e20000100800 */
[----:B-1----:R-:W-:-:S03]  /*62ee0*/  IMAD.MOV.U32 R2, RZ, RZ, R143 ;  /* 0x000000ffff027224 */ /* 0x002fc600078e008f */
[----:B------:R-:W-:Y:S04]  /*62ef0*/  STL [R1+0x3c34], R226 ;  /* 0x003c34e201007387 */ /* 0x000fe80000100800 */
[----:B------:R1:W-:Y:S04]  /*62f00*/  STL [R1+0x3c28], R2 ;  /* 0x003c280201007387 */ /* 0x0003e80000100800 */
[----:B------:R-:W4:Y:S04]  /*62f10*/  LDL.LU.64 R140, [R1+0x3c90] ;  /* 0x003c9000018c7983 */ /* 0x000f280000300a00 */
[----:B------:R-:W-:Y:S04]  /*62f20*/  STL [R1+0x3c30], R227 ;  /* 0x003c30e301007387 */ /* 0x000fe80000100800 */
[----:B------:R-:W-:Y:S04]  /*62f30*/  STL [R1+0x3c3c], R186 ;  /* 0x003c3cba01007387 */ /* 0x000fe80000100800 */
[----:B------:R-:W-:Y:S04]  /*62f40*/  STL [R1+0x3c38], R187 ;  /* 0x003c38bb01007387 */ /* 0x000fe80000100800 */
[----:B--2---:R-:W2:Y:S04]  /*62f50*/  LDL.LU.64 R142, [R1+0x3c98] ;  /* 0x003c9800018e7983 */ /* 0x004ea80000300a00 */
[----:B---3--:R3:W-:Y:S01]  /*62f60*/  STL [R1+0x3c44], R144 ;  /* 0x003c449001007387 */ /* 0x0087e20000100800 */
[----:B-1----:R-:W-:-:S03]  /*62f70*/  MOV R2, R145 ;  /* 0x0000009100027202 */ /* 0x002fc60000000f00 */
[----:B---3--:R-:W3:Y:S04]  /*62f80*/  LDL.LU.64 R144, [R1+0x3ca0] ;  /* 0x003ca00001907983 */ /* 0x008ee80000300a00 */
[----:B------:R1:W-:Y:S04]  /*62f90*/  STL [R1+0x3c40], R2 ;  /* 0x003c400201007387 */ /* 0x0003e80000100800 */
[----:B------:R1:W-:Y:S02]  /*62fa0*/  STL [R1+0x3c4c], R146 ;  /* 0x003c4c9201007387 */ /* 0x0003e40000100800 */
[----:B-1----:R-:W-:-:S02]  /*62fb0*/  IMAD.MOV.U32 R2, RZ, RZ, R147 ;  /* 0x000000ffff027224 */ /* 0x002fc400078e0093 */
[----:B------:R-:W3:Y:S04]  /*62fc0*/  LDL.LU.64 R146, [R1+0x3ca8] ;  /* 0x003ca80001927983 */ /* 0x000ee80000300a00 */
[----:B------:R1:W-:Y:S04]  /*62fd0*/  STL [R1+0x3c48], R2 ;  /* 0x003c480201007387 */ /* 0x0003e80000100800 */
[----:B------:R1:W-:Y:S02]  /*62fe0*/  STL [R1+0x3c54], R148 ;  /* 0x003c549401007387 */ /* 0x0003e40000100800 */
[----:B-1----:R-:W-:-:S02]  /*62ff0*/  IMAD.MOV.U32 R2, RZ, RZ, R149 ;  /* 0x000000ffff027224 */ /* 0x002fc400078e0095 */
[----:B------:R-:W-:Y:S04]  /*63000*/  STL [R1+0x3c5c], R134 ;  /* 0x003c5c8601007387 */ /* 0x000fe80000100800 */
[----:B------:R1:W-:Y:S04]  /*63010*/  STL [R1+0x3c50], R2 ;  /* 0x003c500201007387 */ /* 0x0003e80000100800 */
[----:B------:R-:W3:Y:S01]  /*63020*/  LDL.LU.64 R148, [R1+0x3cb0] ;  /* 0x003cb00001947983 */ /* 0x000ee20000300a00 */
[----:B-1----:R-:W-:-:S03]  /*63030*/  MOV R2, R135 ;  /* 0x0000008700027202 */ /* 0x002fc60000000f00 */
[----:B----4-:R-:W-:Y:S04]  /*63040*/  STL [R1+0x3c64], R150 ;  /* 0x003c649601007387 */ /* 0x010fe80000100800 */
[----:B------:R1:W-:Y:S02]  /*63050*/  STL [R1+0x3c58], R2 ;  /* 0x003c580201007387 */ /* 0x0003e40000100800 */
[----:B-1----:R-:W-:Y:S02]  /*63060*/  IMAD.MOV.U32 R2, RZ, RZ, R151 ;  /* 0x000000ffff027224 */ /* 0x002fe400078e0097 */
[----:B------:R-:W4:Y:S04]  /*63070*/  LDL.LU.64 R150, [R1+0x3cb8] ;  /* 0x003cb80001967983 */ /* 0x000f280000300a00 */
[----:B------:R1:W-:Y:S04]  /*63080*/  STL [R1+0x3c60], R2 ;  /* 0x003c600201007387 */ /* 0x0003e80000100800 */
[----:B------:R-:W-:Y:S01]  /*63090*/  STL [R1+0x3c6c], R136 ;  /* 0x003c6c8801007387 */ /* 0x000fe20000100800 */
[----:B-1----:R-:W-:-:S03]  /*630a0*/  IMAD.MOV.U32 R2, RZ, RZ, R137 ;  /* 0x000000ffff027224 */ /* 0x002fc600078e0089 */
[----:B------:R-:W-:Y:S04]  /*630b0*/  STL [R1+0x3c74], R232 ;  /* 0x003c74e801007387 */ /* 0x000fe80000100800 */
[----:B------:R1:W-:Y:S04]  /*630c0*/  STL [R1+0x3c68], R2 ;  /* 0x003c680201007387 */ /* 0x0003e80000100800 */
[----:B------:R-:W-:Y:S04]  /*630d0*/  STL [R1+0x3c70], R233 ;  /* 0x003c70e901007387 */ /* 0x000fe80000100800 */
[----:B------:R-:W-:Y:S04]  /*630e0*/  STL [R1+0x3c7c], R194 ;  /* 0x003c7cc201007387 */ /* 0x000fe80000100800 */
[----:B------:R-:W4:Y:S04]  /*630f0*/  LDL.LU.64 R124, [R1+0x3cc8] ;  /* 0x003cc800017c7983 */ /* 0x000f280000300a00 */
[----:B------:R-:W-:Y:S04]  /*63100*/  STL [R1+0x3c78], R195 ;  /* 0x003c78c301007387 */ /* 0x000fe80000100800 */
[----:B------:R-:W4:Y:S04]  /*63110*/  LDL.LU.64 R126, [R1+0x3cd0] ;  /* 0x003cd000017e7983 */ /* 0x000f280000300a00 */
[----:B------:R-:W-:Y:S04]  /*63120*/  STL [R1+0x3c84], R138 ;  /* 0x003c848a01007387 */ /* 0x000fe80000100800 */
        /* <DEDUP_REMOVED lines=9> */
[----:B--2---:R-:W-:Y:S04]  /*631c0*/  STL [R1+0x3c94], R142 ;  /* 0x003c948e01007387 */ /* 0x004fe80000100800 */
[----:B------:R-:W2:Y:S01]  /*631d0*/  LDL.LU.64 R136, [R1+0x3cf8] ;  /* 0x003cf80001887983 */ /* 0x000ea20000300a00 */
[----:B-1----:R-:W-:-:S03]  /*631e0*/  IMAD.MOV.U32 R2, RZ, RZ, R143 ;  /* 0x000000ffff027224 */ /* 0x002fc600078e008f */
[----:B---3--:R-:W-:Y:S04]  /*631f0*/  STL [R1+0x3c9c], R144 ;  /* 0x003c9c9001007387 */ /* 0x008fe80000100800 */
[----:B------:R1:W-:Y:S04]  /*63200*/  STL [R1+0x3c90], R2 ;  /* 0x003c900201007387 */ /* 0x0003e80000100800 */
[----:B------:R-:W3:Y:S01]  /*63210*/  LDL.LU.64 R138, [R1+0x3d08] ;  /* 0x003d0800018a7983 */ /* 0x000ee20000300a00 */
[----:B-1----:R-:W-:-:S05]  /*63220*/  MOV R2, R145 ;  /* 0x0000009100027202 */ /* 0x002fca0000000f00 */
[----:B------:R1:W-:Y:S04]  /*63230*/  STL [R1+0x3c98], R2 ;  /* 0x003c980201007387 */ /* 0x0003e80000100800 */
[----:B------:R-:W-:Y:S04]  /*63240*/  STL [R1+0x3ca4], R146 ;  /* 0x003ca49201007387 */ /* 0x000fe80000100800 */
[----:B------:R-:W3:Y:S01]  /*63250*/  LDL.LU.64 R140, [R1+0x3d10] ;  /* 0x003d1000018c7983 */ /* 0x000ee20000300a00 */
[----:B-1----:R-:W-:-:S03]  /*63260*/  IMAD.MOV.U32 R2, RZ, RZ, R147 ;  /* 0x000000ffff027224 */ /* 0x002fc600078e0093 */
[----:B------:R-:W3:Y:S04]  /*63270*/  LDL.LU.64 R142, [R1+0x3d18] ;  /* 0x003d1800018e7983 */ /* 0x000ee80000300a00 */
[----:B------:R1:W-:Y:S04]  /*63280*/  STL [R1+0x3ca0], R2 ;  /* 0x003ca00201007387 */ /* 0x0003e80000100800 */
[----:B------:R4:W-:Y:S04]  /*63290*/  STL [R1+0x3cac], R148 ;  /* 0x003cac9401007387 */ /* 0x0009e80000100800 */
[----:B------:R-:W3:Y:S01]  /*632a0*/  LDL.LU.64 R144, [R1+0x3d20] ;  /* 0x003d200001907983 */ /* 0x000ee20000300a00 */
[----:B-1----:R-:W-:-:S03]  /*632b0*/  IMAD.MOV.U32 R2, RZ, RZ, R149 ;  /* 0x000000ffff027224 */ /* 0x002fc600078e0095 */
[----:B------:R-:W3:Y:S04]  /*632c0*/  LDL.LU.64 R146, [R1+0x3d28] ;  /* 0x003d280001927983 */ /* 0x000ee80000300a00 */
[----:B------:R1:W-:Y:S04]  /*632d0*/  STL [R1+0x3ca8], R2 ;  /* 0x003ca80201007387 */ /* 0x0003e80000100800 */
[----:B----4-:R4:W-:Y:S04]  /*632e0*/  STL [R1+0x3cb4], R150 ;  /* 0x003cb49601007387 */ /* 0x0109e80000100800 */
[----:B------:R-:W3:Y:S01]  /*632f0*/  LDL.LU.64 R148, [R1+0x3d30] ;  /* 0x003d300001947983 */ /* 0x000ee20000300a00 */
[----:B-1----:R-:W-:-:S03]  /*63300*/  MOV R2, R151 ;  /* 0x0000009700027202 */ /* 0x002fc60000000f00 */
[----:B----4-:R-:W4:Y:S04]  /*63310*/  LDL.LU.64 R150, [R1+0x3d38] ;  /* 0x003d380001967983 */ /* 0x010f280000300a00 */
[----:B------:R1:W-:Y:S04]  /*63320*/  STL [R1+0x3cb0], R2 ;  /* 0x003cb00201007387 */ /* 0x0003e80000100800 */
[----:B------:R-:W-:Y:S04]  /*63330*/  STL [R1+0x3cbc], R198 ;  /* 0x003cbcc601007387 */ /* 0x000fe80000100800 */
[----:B------:R-:W-:Y:S01]  /*63340*/  STL [R1+0x3cb8], R199 ;  /* 0x003cb8c701007387 */ /* 0x000fe20000100800 */
[----:B-1----:R-:W-:-:S03]  /*63350*/  IMAD.MOV.U32 R2, RZ, RZ, R125 ;  /* 0x000000ffff027224 */ /* 0x002fc600078e007d */
[----:B------:R-:W-:Y:S04]  /*63360*/  STL [R1+0x3cc4], R124 ;  /* 0x003cc47c01007387 */ /* 0x000fe80000100800 */
[----:B------:R-:W-:Y:S04]  /*63370*/  STL [R1+0x3ccc], R126 ;  /* 0x003ccc7e01007387 */ /* 0x000fe80000100800 */
[----:B------:R1:W-:Y:S02]  /*63380*/  STL [R1+0x3cc0], R2 ;  /* 0x003cc00201007387 */ /* 0x0003e40000100800 */
[----:B-1----:R-:W-:-:S02]  /*63390*/  IMAD.MOV.U32 R2, RZ, RZ, R127 ;  /* 0x000000ffff027224 */ /* 0x002fc400078e007f */
[----:B------:R-:W-:Y:S04]  /*633a0*/  STL [R1+0x3cd4], R128 ;  /* 0x003cd48001007387 */ /* 0x000fe80000100800 */
[----:B------:R1:W-:Y:S04]  /*633b0*/  STL [R1+0x3cc8], R2 ;  /* 0x003cc80201007387 */ /* 0x0003e80000100800 */
[----:B------:R-:W-:Y:S01]  /*633c0*/  STL [R1+0x3cdc], R130 ;  /* 0x003cdc8201007387 */ /* 0x000fe20000100800 */
[----:B-1----:R-:W-:-:S05]  /*633d0*/  MOV R2, R129 ;  /* 0x0000008100027202 */ /* 0x002fca0000000f00 */
[----:B------:R1:W-:Y:S02]  /*633e0*/  STL [R1+0x3cd0], R2 ;  /* 0x003cd00201007387 */ /* 0x0003e40000100800 */
[----:B-1----:R-:W-:Y:S02]  /*633f0*/  IMAD.MOV.U32 R2, RZ, RZ, R131 ;  /* 0x000000ffff027224 */ /* 0x002fe400078e0083 */
[----:B------:R-:W-:Y:S04]  /*63400*/  STL [R1+0x3ce4], R132 ;  /* 0x003ce48401007387 */ /* 0x000fe80000100800 */
[----:B------:R1:W-:Y:S04]  /*63410*/  STL [R1+0x3cd8], R2 ;  /* 0x003cd80201007387 */ /* 0x0003e80000100800 */
[----:B------:R-:W-:Y:S01]  /*63420*/  STL [R1+0x3cec], R134 ;  /* 0x003cec8601007387 */ /* 0x000fe20000100800 */
[----:B-1----:R-:W-:-:S05]  /*63430*/  IMAD.MOV.U32 R2, RZ, RZ, R133 ;  /* 0x000000ffff027224 */ /* 0x002fca00078e0085 */
[----:B------:R1:W-:Y:S04]  /*63440*/  STL [R1+0x3ce0], R2 ;  /* 0x003ce00201007387 */ /* 0x0003e80000100800 */
[----:B--2---:R-:W-:Y:S01]  /*63450*/  STL [R1+0x3cf4], R136 ;  /* 0x003cf48801007387 */ /* 0x004fe20000100800 */
[----:B-1----:R-:W-:-:S05]  /*63460*/  MOV R2, R135 ;  /* 0x0000008700027202 */ /* 0x002fca0000000f00 */
[----:B------:R1:W-:Y:S04]  /*63470*/  STL [R1+0x3ce8], R2 ;  /* 0x003ce80201007387 */ /* 0x0003e80000100800 */
[----:B------:R-:W-:Y:S01]  /*63480*/  STL [R1+0x3cfc], R202 ;  /* 0x003cfcca01007387 */ /* 0x000fe20000100800 */
[----:B-1----:R-:W-:-:S05]  /*63490*/  IMAD.MOV.U32 R2, RZ, RZ, R137 ;  /* 0x000000ffff027224 */ /* 0x002fca00078e0089 */
[----:B------:R3:W-:Y:S04]  /*634a0*/  STL [R1+0x3cf0], R2 ;  /* 0x003cf00201007387 */ /* 0x0007e80000100800 */
[----:B------:R-:W-:Y:S01]  /*634b0*/  STL [R1+0x3cf8], R203 ;  /* 0x003cf8cb01007387 */ /* 0x000fe20000100800 */
[----:B---3--:R-:W-:-:S03]  /*634c0*/  IMAD.MOV.U32 R2, RZ, RZ, R139 ;  /* 0x000000ffff027224 */ /* 0x008fc600078e008b */
[----:B------:R-:W-:Y:S04]  /*634d0*/  STL [R1+0x3d04], R138 ;  /* 0x003d048a01007387 */ /* 0x000fe80000100800 */
[----:B------:R-:W-:Y:S04]  /*634e0*/  STL [R1+0x3d0c], R140 ;  /* 0x003d0c8c01007387 */ /* 0x000fe80000100800 */
        /* <DEDUP_REMOVED lines=11> */
[----:B------:R-:W-:Y:S04]  /*635a0*/  STL [R1+0x3d2c], R148 ;  /* 0x003d2c9401007387 */ /* 0x000fe80000100800 */
[----:B------:R1:W-:Y:S04]  /*635b0*/  STL [R1+0x3d20], R2 ;  /* 0x003d200201007387 */ /* 0x0003e80000100800 */
[----:B----4-:R-:W-:Y:S01]  /*635c0*/  STL [R1+0x3d34], R150 ;  /* 0x003d349601007387 */ /* 0x010fe20000100800 */
[----:B-1----:R-:W-:-:S05]  /*635d0*/  IMAD.MOV.U32 R2, RZ, RZ, R149 ;  /* 0x000000ffff027224 */ /* 0x002fca00078e0095 */
[----:B------:R1:W-:Y:S04]  /*635e0*/  STL [R1+0x3d28], R2 ;  /* 0x003d280201007387 */ /* 0x0003e80000100800 */
[----:B------:R-:W-:Y:S01]  /*635f0*/  STL [R1+0x3d3c], R216 ;  /* 0x003d3cd801007387 */ /* 0x000fe20000100800 */
[----:B-1----:R-:W-:-:S05]  /*63600*/  IMAD.MOV.U32 R2, RZ, RZ, R151 ;  /* 0x000000ffff027224 */ /* 0x002fca00078e0097 */
[----:B------:R-:W-:Y:S04]  /*63610*/  STL [R1+0x3d30], R2 ;  /* 0x003d300201007387 */ /* 0x000fe80000100800 */
[----:B------:R-:W-:Y:S04]  /*63620*/  STL [R1+0x3d38], R217 ;  /* 0x003d38d901007387 */ /* 0x000fe80000100800 */
[----:B------:R-:W2:Y:S04]  /*63630*/  LDL.LU.64 R4, [R1+0x4398] ;  /* 0x0043980001047983 */ /* 0x000ea80000300a00 */
[----:B------:R-:W3:Y:S04]  /*63640*/  LDL.LU.64 R6, [R1+0x41d0] ;  /* 0x0041d00001067983 */ /* 0x000ee80000300a00 */
[----:B--2---:R1:W-:Y:S04]  /*63650*/  STL.64 [R1+0x2850], R4 ;  /* 0x0028500401007387 */ /* 0x0043e80000100a00 */
[----:B-1----:R-:W2:Y:S04]  /*63660*/  LDL.LU.64 R4, [R1+0x4060] ;  /* 0x0040600001047983 */ /* 0x002ea80000300a00 */
[----:B---3--:R1:W-:Y:S04]  /*63670*/  STL.64 [R1+0x2848], R6 ;  /* 0x0028480601007387 */ /* 0x0083e80000100a00 */
[----:B-1----:R-:W3:Y:S04]  /*63680*/  LDL.LU.64 R6, [R1+0x3f28] ;  /* 0x003f280001067983 */ /* 0x002ee80000300a00 */
[----:B--2---:R1:W-:Y:S04]  /*63690*/  STL.64 [R1+0x2840], R4 ;  /* 0x0028400401007387 */ /* 0x0043e80000100a00 */
[----:B-1----:R-:W2:Y:S04]  /*636a0*/  LDL.LU.64 R4, [R1+0x3e58] ;  /* 0x003e580001047983 */ /* 0x002ea80000300a00 */
[----:B---3--:R1:W-:Y:S04]  /*636b0*/  STL.64 [R1+0x2838], R6 ;  /* 0x0028380601007387 */ /* 0x0083e80000100a00 */
[----:B-1----:R-:W3:Y:S04]  /*636c0*/  LDL.LU.64 R6, [R1+0x3dd8] ;  /* 0x003dd80001067983 */ /* 0x002ee80000300a00 */
[----:B--2---:R1:W-:Y:S04]  /*636d0*/  STL.64 [R1+0x2830], R4 ;  /* 0x0028300401007387 */ /* 0x0043e80000100a00 */
[----:B-1----:R-:W2:Y:S04]  /*636e0*/  LDL.LU.64 R4, [R1+0x3d78] ;  /* 0x003d780001047983 */ /* 0x002ea80000300a00 */
[----:B---3--:R-:W-:Y:S04]  /*636f0*/  STL.64 [R1+0x2828], R6 ;  /* 0x0028280601007387 */ /* 0x008fe80000100a00 */
[----:B------:R-:W-:Y:S04]  /*63700*/  STL.64 [R1+0x2818], R218 ;  /* 0x002818da01007387 */ /* 0x000fe80000100a00 */
[----:B--2---:R1:W-:Y:S04]  /*63710*/  STL.64 [R1+0x2820], R4 ;  /* 0x0028200401007387 */ /* 0x0043e80000100a00 */
[----:B-1----:R-:W2:Y:S04]  /*63720*/  LDL.LU.64 R4, [R1+0x43b8] ;  /* 0x0043b80001047983 */ /* 0x002ea80000300a00 */
        /* <DEDUP_REMOVED lines=58> */
[----:B-1----:R-:W3:Y:S04]  /*63ad0*/  LDL.64 R6, [R1+0x3d48] ;  /* 0x003d480001067983 */ /* 0x002ee80000100a00 */
        /* <DEDUP_REMOVED lines=583> */
[----:B------:R3:W5:Y:S01]  /*65f50*/  LDL.LU.64 R250, [R1+0x4138] ;  /* 0x0041380001fa7983 */ /* 0x0007620000300a00 */
        /* <DEDUP_REMOVED lines=8> */
[----:B--2---:R2:W-:Y:S04]  /*65fe0*/  STL.64 [R1+0x1e00], R4 ;  /* 0x001e000401007387 */ /* 0x0045e80000100a00 */
[----:B------:R3:W5:Y:S04]  /*65ff0*/  LDL.LU.64 R248, [R1+0x3fc0] ;  /* 0x003fc00001f87983 */ /* 0x0007680000300a00 */
        /* <DEDUP_REMOVED lines=1943> */
[----:B------:R-:W-:-:S03]  /*6d970*/  SHF.R.S32.HI R3, RZ, 0x1f, R0 ;  /* 0x0000001fff037819 */ /* 0x000fc60000011400 */
[----:B------:R3:W-:Y:S04]  /*6d980*/  STL [R1+0x1a4], RZ ;  /* 0x0001a4ff01007387 */ /* 0x0007e80000100800 */
[----:B------:R3:W-:Y:S04]  /*6d990*/  STL [R1+0x1a8], RZ ;  /* 0x0001a8ff01007387 */ /* 0x0007e80000100800 */
[----:B------:R3:W-:Y:S04]  /*6d9a0*/  STL [R1+0x1ac], RZ ;  /* 0x0001acff01007387 */ /* 0x0007e80000100800 */
[----:B------:R3:W-:Y:S01]  /*6d9b0*/  STL [R1+0x1b0], RZ ;  /* 0x0001b0ff01007387 */ /* 0x0007e20000100800 */
[----:B------:R-:W-:-:S02]  /*6d9c0*/  LEA.HI R3, R3, R0, RZ, 0x7 ;  /* 0x0000000003037211 */ /* 0x000fc400078f38ff */
[----:B------:R-:W4:Y:S01]  /*6d9d0*/  LDC R0, c[0x0][0x238] ;  /* 0x00008e00ff007b82 */ /* 0x000f220000000800 */
        /* <DEDUP_REMOVED lines=19> */
[----:B----4-:R-:W-:Y:S01]  /*6db10*/  IMAD.SHL.U32 R14, R0, 0x80, RZ ;  /* 0x00000080000e7824 */ /* 0x010fe200078e00ff */
[----:B------:R-:W-:-:S04]  /*6db20*/  SHF.R.S32.HI R2, RZ, 0x1f, R12 ;  /* 0x0000001fff027819 */ /* 0x000fc8000001140c */
[----:B------:R-:W-:Y:S01]  /*6db30*/  SHF.R.S32.HI R0, RZ, 0x1f, R14 ;  /* 0x0000001fff007819 */ /* 0x000fe2000001140e */
[----:B-1----:R-:W-:Y:S01]  /*6db40*/  IMAD.SHL.U32 R6, R12, 0x4, RZ ;  /* 0x000000040c067824 */ /* 0x002fe200078e00ff */
[C---:B--2---:R-:W-:Y:S02]  /*6db50*/  SHF.L.U32 R5, R14.reuse, 0x2, RZ ;  /* 0x000000020e057819 */ /* 0x044fe400000006ff */
[----:B------:R-:W-:Y:S02]  /*6db60*/  CS2R R24, SRZ ;  /* 0x0000000000187805 */ /* 0x000fe4000001ff00 */
[----:B------:R-:W-:Y:S01]  /*6db70*/  SHF.L.U64.HI R0, R14, 0x2, R0 ;  /* 0x000000020e007819 */ /* 0x000fe20000010200 */
[----:B------:R-:W-:Y:S01]  /*6db80*/  IMAD.MOV.U32 R14, RZ, RZ, 0x1 ;  /* 0x00000001ff0e7424 */ /* 0x000fe200078e00ff */
[----:B------:R-:W-:Y:S01]  /*6db90*/  SHF.L.U64.HI R2, R12, 0x2, R2 ;  /* 0x000000020c027819 */ /* 0x000fe20000010202 */
[----:B------:R-:W-:Y:S01]  /*6dba0*/  IMAD.MOV.U32 R12, RZ, RZ, RZ ;  /* 0x000000ffff0c7224 */ /* 0x000fe200078e00ff */
[----:B------:R-:W-:-:S02]  /*6dbb0*/  MOV R16, 0xffffffff ;  /* 0xffffffff00107802 */ /* 0x000fc40000000f00 */
[----:B------:R-:W-:Y:S02]  /*6dbc0*/  CS2R R26, SRZ ;  /* 0x00000000001a7805 */ /* 0x000fe4000001ff00 */
[----:B------:R-:W-:Y:S02]  /*6dbd0*/  SHF.R.S32.HI R3, RZ, 0x7, R3 ;  /* 0x00000007ff037819 */ /* 0x000fe40000011403 */
        /* <DEDUP_REMOVED lines=61> */
[----:B---3--:R-:W-:-:S07]  /*6dfb0*/  CS2R R150, SRZ ;  /* 0x0000000000967805 */ /* 0x008fce000001ff00 */
.L_x_1:
[----:B------:R-:W-:Y:S01]  /*6dfc0*/  STL [R1+0x520c], R12 ;  /* 0x00520c0c01007387 */ /* 0x000fe20000100800 */
[----:B-----5:R-:W-:Y:S01]  /*6dfd0*/  VIADD R3, R16, 0x1 ;  /* 0x0000000110037836 */ /* 0x020fe20000000000 */
[----:B------:R-:W-:-:S04]  /*6dfe0*/  DEPBAR.LE SB0, 0x2 ;  /* 0x000080800000791a */ /* 0x000fc80000000000 */
[----:B------:R-:W-:Y:S04]  /*6dff0*/  STL [R1+0x5208], R13 ;  /* 0x0052080d01007387 */ /* 0x000fe80000100800 */
[----:B------:R-:W-:Y:S04]  /*6e000*/  STL [R1+0x5204], R14 ;  /* 0x0052040e01007387 */ /* 0x000fe80000100800 */
[----:B------:R-:W-:Y:S04]  /*6e010*/  STL [R1+0x5200], R252 ;  /* 0x005200fc01007387 */ /* 0x000fe80000100800 */
[----:B------:R-:W-:Y:S04]  /*6e020*/  STL [R1+0x51fc], R0 ;  /* 0x0051fc0001007387 */ /* 0x000fe80000100800 */
[----:B------:R-:W-:Y:S04]  /*6e030*/  STL [R1+0x51f8], R15 ;  /* 0x0051f80f01007387 */ /* 0x000fe80000100800 */
[----:B------:R-:W-:Y:S04]  /*6e040*/  STL [R1+0x51f4], R2 ;  /* 0x0051f40201007387 */ /* 0x000fe80000100800 */
[----:B-----5:R-:W-:Y:S04]  /*6e050*/  STL [R1+0x51f0], R246 ;  /* 0x0051f0f601007387 */ /* 0x020fe80000100800 */
[----:B------:R-:W-:Y:S04]  /*6e060*/  STL [R1+0x51ec], R247 ;  /* 0x0051ecf701007387 */ /* 0x000fe80000100800 */
        /* <DEDUP_REMOVED lines=124> */
[----:B-1----:R-:W2:Y:S04]  /*6e830*/  LDL.LU.64 R24, [R1+0x1c00] ;  /* 0x001c000001187983 */ /* 0x002ea80000300a00 */
        /* <DEDUP_REMOVED lines=63> */
[----:B------:R-:W-:Y:S04]  /*6ec30*/  STL.64 [R1+0x4cb8], R202 ;  /* 0x004cb8ca01007387 */ /* 0x000fe80000100a00 */
[----:B------:R-:W-:Y:S04]  /*6ec40*/  STL.64 [R1+0x4cb0], R198 ;  /* 0x004cb0c601007387 */ /* 0x000fe80000100a00 */
[----:B------:R-:W-:Y:S04]  /*6ec50*/  STL.64 [R1+0x4ca8], R194 ;  /* 0x004ca8c201007387 */ /* 0x000fe80000100a00 */
[----:B------:R1:W-:Y:S01]  /*6ec60*/  STL.64 [R1+0x4ca0], R190 ;  /* 0x004ca0be01007387 */ /* 0x0003e20000100a00 */
[----:B------:R-:W-:Y:S06]  /*6ec70*/  BAR.SYNC.DEFER_BLOCKING 0x0 ;  /* 0x0000000000007b1d */ /* 0x000fec0000010000 */
[----:B-1----:R-:W3:Y:S01]  /*6ec80*/  LDL R191, [R1+0x2940] ;  /* 0x0029400001bf7983 */ /* 0x002ee20000100800 */
[C---:B------:R-:W-:Y:S01]  /*6ec90*/  ISETP.GT.AND P0, PT, R3.reuse, 0x2, PT ;  /* 0x000000020300780c */ /* 0x040fe20003f04270 */
[----:B------:R-:W-:Y:S01]  /*6eca0*/  UMOV UR9, 0x40000040 ;  /* 0x4000004000097882 */ /* 0x000fe20000000000 */
[----:B------:R-:W-:Y:S01]  /*6ecb0*/  UMOV UR11, 0x40000040 ;  /* 0x40000040000b7882 */ /* 0x000fe20000000000 */
[----:B------:R-:W-:Y:S01]  /*6ecc0*/  UMOV UR21, UR9 ;  /* 0x0000000900157c82 */ /* 0x000fe20008000000 */
[----:B------:R-:W-:Y:S01]  /*6ecd0*/  SEL R16, R3, RZ, !P0 ;  /* 0x000000ff03107207 */ /* 0x000fe20004000000 */
[----:B------:R-:W-:Y:S01]  /*6ece0*/  UMOV UR17, UR11 ;  /* 0x0000000b00117c82 */ /* 0x000fe20008000000 */
[----:B------:R-:W-:Y:S01]  /*6ecf0*/  MOV R9, UR11 ;  /* 0x0000000b00097c02 */ /* 0x000fe20008000f00 */
[----:B------:R1:W-:Y:S04]  /*6ed00*/  STL.64 [R1+0x4c98], R186 ;  /* 0x004c98ba01007387 */ /* 0x0003e80000100a00 */
[----:B------:R-:W-:Y:S04]  /*6ed10*/  STL.64 [R1+0x4c90], R182 ;  /* 0x004c90b601007387 */ /* 0x000fe80000100a00 */
[----:B------:R-:W-:Y:S04]  /*6ed20*/  STL.64 [R1+0x4c88], R178 ;  /* 0x004c88b201007387 */ /* 0x000fe80000100a00 */
[----:B------:R-:W-:Y:S01]  /*6ed30*/  STL.64 [R1+0x4c80], R160 ;  /* 0x004c80a001007387 */ /* 0x000fe20000100a00 */
[----:B-1----:R-:W-:-:S02]  /*6ed40*/  MOV R187, UR61 ;  /* 0x0000003d00bb7c02 */ /* 0x002fc40008000f00 */
[----:B------:R-:W-:Y:S01]  /*6ed50*/  MOV R186, UR60 ;  /* 0x0000003c00ba7c02 */ /* 0x000fe20008000f00 */
[----:B------:R-:W-:Y:S04]  /*6ed60*/  STL.64 [R1+0x4c78], R158 ;  /* 0x004c789e01007387 */ /* 0x000fe80000100a00 */
[----:B------:R-:W-:Y:S04]  /*6ed70*/  STL.64 [R1+0x4c70], R156 ;  /* 0x004c709c01007387 */ /* 0x000fe80000100a00 */
[----:B------:R-:W-:Y:S04]  /*6ed80*/  STL.64 [R1+0x4c68], R154 ;  /* 0x004c689a01007387 */ /* 0x000fe80000100a00 */
[----:B------:R-:W-:Y:S04]  /*6ed90*/  STL.64 [R1+0x4c60], R152 ;  /* 0x004c609801007387 */ /* 0x000fe80000100a00 */
[----:B------:R-:W-:Y:S04]  /*6eda0*/  STL.64 [R1+0x4c58], R22 ;  /* 0x004c581601007387 */ /* 0x000fe80000100a00 */
[----:B------:R-:W-:Y:S04]  /*6edb0*/  STL.64 [R1+0x4c50], R20 ;  /* 0x004c501401007387 */ /* 0x000fe80000100a00 */
[----:B------:R-:W-:Y:S04]  /*6edc0*/  STL [R1+0x4c4c], R19 ;  /* 0x004c4c1301007387 */ /* 0x000fe80000100800 */
[----:B------:R-:W-:Y:S04]  /*6edd0*/  STL.64 [R1+0x4b18], R10 ;  /* 0x004b180a01007387 */ /* 0x000fe80000100a00 */
[----:B------:R-:W-:Y:S04]  /*6ede0*/  STL [R1+0x5210], R187 ;  /* 0x005210bb01007387 */ /* 0x000fe80000100800 */
[----:B------:R-:W-:Y:S01]  /*6edf0*/  STL [R1+0x5214], R186 ;  /* 0x005214ba01007387 */ /* 0x000fe20000100800 */
[----:B--2---:R-:W-:Y:S01]  /*6ee00*/  WARPGROUP.ARRIVE ;  /* 0x00000000000079c5 */ /* 0x004fe20000000000 */
[----:B---3--:R-:W-:-:S02]  /*6ee10*/  LEA R3, R16, R191, 0x12 ;  /* 0x000000bf10037211 */ /* 0x008fc400078e90ff */
[----:B------:R-:W-:Y:S02]  /*6ee20*/  STL [R1+0x5218], R191 ;  /* 0x005218bf01007387 */ /* 0x000fe40000100800 */
[----:B------:R-:W-:Y:S01]  /*6ee30*/  SHF.R.U32.HI R4, RZ, 0x4, R3 ;  /* 0x00000004ff047819 */ /* 0x000fe20000011603 */
[----:B------:R-:W-:Y:S01]  /*6ee40*/  VIADD R7, R3, 0xc0000 ;  /* 0x000c000003077836 */ /* 0x000fe20000000000 */
[----:B------:R-:W-:Y:S02]  /*6ee50*/  STL.64 [R1+0x4b20], R16 ;  /* 0x004b201001007387 */ /* 0x000fe40000100a00 */
[----:B------:R-:W-:Y:S02]  /*6ee60*/  SGXT.U32 R4, R4, 0xe ;  /* 0x0000000e0404781a */ /* 0x000fe40000000000 */
[----:B------:R-:W-:Y:S01]  /*6ee70*/  SHF.R.U32.HI R3, RZ, 0x4, R7 ;  /* 0x00000004ff037819 */ /* 0x000fe20000011607 */
[----:B------:R-:W-:Y:S01]  /*6ee80*/  IMAD.MOV.U32 R7, RZ, RZ, RZ ;  /* 0x000000ffff077224 */ /* 0x000fe200078e00ff */
[----:B------:R-:W-:-:S02]  /*6ee90*/  R2UR UR4, R4 ;  /* 0x00000000040472ca */ /* 0x000fc400000e0000 */
[----:B------:R-:W-:Y:S02]  /*6eea0*/  SGXT.U32 R3, R3, 0xe ;  /* 0x0000000e0303781a */ /* 0x000fe40000000000 */
[----:B------:R-:W-:Y:S02]  /*6eeb0*/  IADD3 R4, P0, R4, 0x2, RZ ;  /* 0x0000000204047810 */ /* 0x000fe40007f1e0ff */
[----:B------:R-:W-:Y:S02]  /*6eec0*/  R2UR UR5, R3 ;  /* 0x00000000030572ca */ /* 0x000fe400000e0000 */
[----:B------:R-:W-:Y:S02]  /*6eed0*/  IADD3.X R7, R7, 0x40000040, RZ, P0, !PT ;  /* 0x4000004007077810 */ /* 0x000fe400007fe4ff */
[----:B------:R-:W-:-:S03]  /*6eee0*/  IADD3 R3, P0, R3, 0x2, RZ ;  /* 0x0000000203037810 */ /* 0x000fc60007f1e0ff */
[----:B------:R-:W-:Y:S01]  /*6eef0*/  UMOV UR8, UR4 ;  /* 0x0000000400087c82 */ /* 0x000fe20008000000 */
[----:B------:R-:W-:Y:S01]  /*6ef00*/  R2UR UR4, R4 ;  /* 0x00000000040472ca */ /* 0x000fe200000e0000 */
[----:B------:R-:W-:Y:S01]  /*6ef10*/  IMAD.MOV.U32 R4, RZ, RZ, RZ ;  /* 0x000000ffff047224 */ /* 0x000fe200078e00ff */
[----:B------:R-:W-:Y:S01]  /*6ef20*/  R2UR UR6, R3 ;  /* 0x00000000030672ca */ /* 0x000fe200000e0000 */
[----:B------:R-:W-:Y:S02]  /*6ef30*/  UMOV UR20, UR8 ;  /* 0x0000000800147c82 */ /* 0x000fe40008000000 */
[----:B------:R-:W-:Y:S01]  /*6ef40*/  UMOV UR10, UR5 ;  /* 0x00000005000a7c82 */ /* 0x000fe20008000000 */
[----:B------:R-:W-:Y:S01]  /*6ef50*/  IADD3.X R4, R4, 0x40000040, RZ, P0, !PT ;  /* 0x4000004004047810 */ /* 0x000fe200007fe4ff */
[----:B------:R-:W-:Y:S01]  /*6ef60*/  HGMMA.64x256x8.F32.TF32 R24, gdesc[UR8], R24, gsb0 ;  /* 0x07e00000081879f0 */ /* 0x000fe20008002818 */
[----:B------:R-:W-:Y:S01]  /*6ef70*/  R2UR UR5, R7 ;  /* 0x00000000070572ca */ /* 0x000fe200000e0000 */
[----:B------:R-:W-:Y:S01]  /*6ef80*/  IMAD.U32 R8, RZ, RZ, UR10 ;  /* 0x0000000aff087e24 */ /* 0x000fe2000f8e00ff */
[----:B------:R-:W-:Y:S01]  /*6ef90*/  R2UR UR7, R4 ;  /* 0x00000000040772ca */ /* 0x000fe200000e0000 */
[----:B------:R-:W-:-:S03]  /*6efa0*/  UMOV UR16, UR10 ;  /* 0x0000000a00107c82 */ /* 0x000fc60008000000 */
[----:B------:R-:W-:Y:S04]  /*6efb0*/  STL [R1+0x6784], R8 ;  /* 0x0067840801007387 */ /* 0x000fe80000100800 */
[----:B------:R-:W-:Y:S03]  /*6efc0*/  STL [R1+0x6780], R9 ;  /* 0x0067800901007387 */ /* 0x000fe60000100800 */
[----:B------:R-:W-:Y:S02]  /*6efd0*/  UIADD3.64 UR8, UR4, 0x2, URZ ;  /* 0x0000000204087897 */ /* 0x000fe4000fffe03f */
[----:B------:R-:W-:Y:S02]  /*6efe0*/  UIADD3.64 UR10, UR6, 0x2, URZ ;  /* 0x00000002060a7897 */ /* 0x000fe4000fffe03f */
[----:B------:R-:W-:-:S02]  /*6eff0*/  UIADD3.64 UR12, UR4, 0x4, URZ ;  /* 0x00000004040c7897 */ /* 0x000fc4000fffe03f */
[----:B------:R-:W-:Y:S02]  /*6f000*/  UIADD3.64 UR14, UR6, 0x4, URZ ;  /* 0x00000004060e7897 */ /* 0x000fe4000fffe03f */
[----:B------:R-:W-:Y:S01]  /*6f010*/  MOV R188, UR10 ;  /* 0x0000000a00bc7c02 */ /* 0x000fe20008000f00 */
[----:B------:R-:W-:Y:S01]  /*6f020*/  IMAD.U32 R189, RZ, RZ, UR11 ;  /* 0x0000000bffbd7e24 */ /* 0x000fe2000f8e00ff */
[----:B------:R-:W-:Y:S01]  /*6f030*/  UMOV UR60, UR8 ;  /* 0x00000008003c7c82 */ /* 0x000fe20008000000 */
[----:B------:R-:W-:Y:S01]  /*6f040*/  UMOV UR61, UR9 ;  /* 0x00000009003d7c82 */ /* 0x000fe20008000000 */
[----:B------:R-:W-:Y:S01]  /*6f050*/  IMAD.U32 R184, RZ, RZ, UR14 ;  /* 0x0000000effb87e24 */ /* 0x000fe2000f8e00ff */
[----:B------:R-:W-:Y:S01]  /*6f060*/  MOV R185, UR15 ;  /* 0x0000000f00b97c02 */ /* 0x000fe20008000f00 */
[----:B------:R-:W-:Y:S01]  /*6f070*/  STL [R1+0x5220], R188 ;  /* 0x005220bc01007387 */ /* 0x000fe20000100800 */
[----:B------:R-:W-:Y:S01]  /*6f080*/  UMOV UR58, UR12 ;  /* 0x0000000c003a7c82 */ /* 0x000fe20008000000 */
[----:B------:R-:W-:-:S02]  /*6f090*/  UMOV UR59, UR13 ;  /* 0x0000000d003b7c82 */ /* 0x000fc40008000000 */
[----:B------:R-:W-:Y:S04]  /*6f0a0*/  STL [R1+0x521c], R189 ;  /* 0x00521cbd01007387 */ /* 0x000fe80000100800 */
[----:B------:R-:W-:Y:S04]  /*6f0b0*/  STL [R1+0x5228], R184 ;  /* 0x005228b801007387 */ /* 0x000fe80000100800 */
[----:B------:R-:W-:Y:S01]  /*6f0c0*/  STL [R1+0x5224], R185 ;  /* 0x005224b901007387 */ /* 0x000fe20000100800 */
[----:B------:R-:W-:Y:S02]  /*6f0d0*/  WARPGROUP.DEPBAR.LE gsb0, 0x0 ;  /* 0x00008000000079c5 */ /* 0x000fe40000010000 */
[----:B------:R-:W-:-:S06]  /*6f0e0*/  WARPGROUP.ARRIVE ;  /* 0x00000000000079c5 */ /* 0x000fcc0000000000 */
[----:B------:R-:W-:Y:S03]  /*6f0f0*/  HGMMA.64x256x8.F32.TF32 R24, gdesc[UR4], R24, gsb0 ;  /* 0x07e00000041879f0 */ /* 0x000fe60008002818 */
[----:B------:R-:W-:Y:S02]  /*6f100*/  WARPGROUP.DEPBAR.LE gsb0, 0x0 ;  /* 0x00008000000079c5 */ /* 0x000fe40000010000 */
[----:B------:R-:W-:-:S15]  /*6f110*/  WARPGROUP.ARRIVE ;  /* 0x00000000000079c5 */ /* 0x000fde0000000000 */
[----:B------:R-:W-:-:S08]  /*6f120*/  NOP ;  /* 0x0000000000007918 */ /* 0x000fd00000000000 */
[----:B------:R-:W-:Y:S01]  /*6f130*/  HGMMA.64x256x8.F32.TF32 R24, gdesc[UR8], R24, gsb0 ;  /* 0x07e00000081879f0 */ /* 0x000fe20008002818 */
[----:B------:R-:W-:Y:S01]  /*6f140*/  UMOV UR8, UR10 ;  /* 0x0000000a00087c82 */ /* 0x000fe20008000000 */
[----:B------:R-:W-:Y:S01]  /*6f150*/  UMOV UR9, UR11 ;  /* 0x0000000b00097c82 */ /* 0x000fe20008000000 */
[----:B------:R-:W-:Y:S01]  /*6f160*/  UMOV UR10, UR14 ;  /* 0x0000000e000a7c82 */ /* 0x000fe20008000000 */
[----:B------:R-:W-:Y:S01]  /*6f170*/  UMOV UR11, UR15 ;  /* 0x0000000f000b7c82 */ /* 0x000fe20008000000 */
[----:B------:R-:W-:Y:S02]  /*6f180*/  WARPGROUP.DEPBAR.LE gsb0, 0x0 ;  /* 0x00008000000079c5 */ /* 0x000fe40000010000 */
[----:B------:R-:W-:-:S15]  /*6f190*/  WARPGROUP.ARRIVE ;  /* 0x00000000000079c5 */ /* 0x000fde0000000000 */
[----:B------:R-:W-:-:S06]  /*6f1a0*/  NOP ;  /* 0x0000000000007918 */ /* 0x000fcc0000000000 */
[----:B------:R-:W-:Y:S03]  /*6f1b0*/  HGMMA.64x256x8.F32.TF32 R24, gdesc[UR12], R24, gsb0 ;  /* 0x07e000000c1879f0 */ /* 0x000fe60008002818 */
[----:B------:R-:W-:Y:S02]  /*6f1c0*/  WARPGROUP.DEPBAR.LE gsb0, 0x0 ;  /* 0x00008000000079c5 */ /* 0x000fe40000010000 */
[----:B------:R-:W-:Y:S01]  /*6f1d0*/  MOV R2, R150 ;  /* 0x0000009600027202 */ /* 0x000fe20000000f00 */
[----:B------:R-:W-:Y:S01]  /*6f1e0*/  IMAD.MOV.U32 R0, RZ, RZ, R151 ;  /* 0x000000ffff007224 */ /* 0x000fe200078e0097 */
[----:B------:R-:W-:Y:S01]  /*6f1f0*/  MOV R150, UR9 ;  /* 0x0000000900967c02 */ /* 0x000fe20008000f00 */
[----:B------:R-:W-:Y:S01]  /*6f200*/  IMAD.MOV.U32 R4, RZ, RZ, R148 ;  /* 0x000000ffff047224 */ /* 0x000fe200078e0094 */
[----:B------:R-:W-:Y:S01]  /*6f210*/  MOV R151, UR8 ;  /* 0x0000000800977c02 */ /* 0x000fe20008000f00 */
[----:B------:R-:W-:Y:S01]  /*6f220*/  IMAD.MOV.U32 R3, RZ, RZ, R149 ;  /* 0x000000ffff037224 */ /* 0x000fe200078e0095 */
[----:B------:R-:W-:Y:S01]  /*6f230*/  MOV R148, UR11 ;  /* 0x0000000b00947c02 */ /* 0x000fe20008000f00 */
[----:B------:R1:W-:Y:S01]  /*6f240*/  STL.64 [R1+0x1c00], R24 ;  /* 0x001c001801007387 */ /* 0x0003e20000100a00 */
[----:B------:R-:W-:Y:S01]  /*6f250*/  MOV R149, UR10 ;  /* 0x0000000a00957c02 */ /* 0x000fe20008000f00 */
[----:B------:R-:W-:Y:S01]  /*6f260*/  IMAD.MOV.U32 R252, RZ, RZ, R28 ;  /* 0x000000fffffc7224 */ /* 0x000fe200078e001c */
[----:B------:R-:W-:Y:S01]  /*6f270*/  MOV R250, R30 ;  /* 0x0000001e00fa7202 */ /* 0x000fe20000000f00 */
[----:B------:R2:W-:Y:S01]  /*6f280*/  STL.64 [R1+0x1c08], R26 ;  /* 0x001c081a01007387 */ /* 0x0005e20000100a00 */
[----:B------:R-:W-:Y:S01]  /*6f290*/  IMAD.MOV.U32 R251, RZ, RZ, R29 ;  /* 0x000000fffffb7224 */ /* 0x000fe200078e001d */
[----:B------:R-:W-:Y:S01]  /*6f2a0*/  MOV R247, R33 ;  /* 0x0000002100f77202 */ /* 0x000fe20000000f00 */
[----:B------:R-:W-:Y:S01]  /*6f2b0*/  IMAD.MOV.U32 R249, RZ, RZ, R31 ;  /* 0x000000fffff97224 */ /* 0x000fe200078e001f */
        /* <DEDUP_REMOVED lines=8> */
[----:B-1----:R-:W4:Y:S01]  /*6f340*/  LDL.LU.64 R24, [R1+0x1a00] ;  /* 0x001a000001187983 */ /* 0x002f220000300a00 */
[----:B------:R-:W-:Y:S01]  /*6f350*/  IMAD.MOV.U32 R242, RZ, RZ, R38 ;  /* 0x000000fffff27224 */ /* 0x000fe200078e0026 */
[----:B------:R-:W-:Y:S01]  /*6f360*/  MOV R238, R42 ;  /* 0x0000002a00ee7202 */ /* 0x000fe20000000f00 */
[----:B------:R-:W-:Y:S01]  /*6f370*/  IMAD.MOV.U32 R240, RZ, RZ, R40 ;  /* 0x000000fffff07224 */ /* 0x000fe200078e0028 */
[----:B--2---:R-:W2:Y:S01]  /*6f380*/  LDL.LU.64 R26, [R1+0x1a08] ;  /* 0x001a0800011a7983 */ /* 0x004ea20000300a00 */
[----:B------:R-:W-:Y:S01]  /*6f390*/  IMAD.MOV.U32 R239, RZ, RZ, R41 ;  /* 0x000000ffffef7224 */ /* 0x000fe200078e0029 */
[----:B------:R-:W-:Y:S01]  /*6f3a0*/  MOV R235, R45 ;  /* 0x0000002d00eb7202 */ /* 0x000fe20000000f00 */
[----:B------:R-:W-:Y:S01]  /*6f3b0*/  IMAD.MOV.U32 R237, RZ, RZ, R43 ;  /* 0x000000ffffed7224 */ /* 0x000fe200078e002b */
[----:B------:R-:W4:Y:S01]  /*6f3c0*/  LDL.LU.64 R28, [R1+0x1a10] ;  /* 0x001a1000011c7983 */ /* 0x000f220000300a00 */
[----:B------:R-:W-:Y:S01]  /*6f3d0*/  IMAD.MOV.U32 R236, RZ, RZ, R44 ;  /* 0x000000ffffec7224 */ /* 0x000fe200078e002c */
[----:B------:R-:W-:Y:S01]  /*6f3e0*/  MOV R232, R48 ;  /* 0x0000003000e87202 */ /* 0x000fe20000000f00 */
[----:B------:R-:W-:Y:S01]  /*6f3f0*/  IMAD.MOV.U32 R234, RZ, RZ, R46 ;  /* 0x000000ffffea7224 */ /* 0x000fe200078e002e */
[----:B------:R-:W2:Y:S01]  /*6f400*/  LDL.LU.64 R30, [R1+0x1a18] ;  /* 0x001a1800011e7983 */ /* 0x000ea20000300a00 */
        /* <DEDUP_REMOVED lines=132> */
[----:B------:R-:W-:-:S03]  /*6fc50*/  IMAD.MOV.U32 R6, RZ, RZ, R146 ;  /* 0x000000ffff067224 */ /* 0x000fc600078e0092 */
[----:B------:R-:W2:Y:S04]  /*6fc60*/  LDL.LU.64 R98, [R1+0x1b28] ;  /* 0x001b280001627983 */ /* 0x000ea80000300a00 */
[----:B------:R-:W4:Y:S04]  /*6fc70*/  LDL.LU.64 R100, [R1+0x1b30] ;  /* 0x001b300001647983 */ /* 0x000f280000300a00 */
        /* <DEDUP_REMOVED lines=23> */
[----:B---3--:R-:W3:Y:S04]  /*6fdf0*/  LDL.LU.64 R148, [R1+0x1bf0] ;  /* 0x001bf00001947983 */ /* 0x008ee80000300a00 */
[----:B------:R-:W4:Y:S04]  /*6fe00*/  LDL.LU.64 R150, [R1+0x1bf8] ;  /* 0x001bf80001967983 */ /* 0x000f280000300a00 */
[----:B----4-:R-:W-:Y:S04]  /*6fe10*/  STL.64 [R1+0x6da0], R150 ;  /* 0x006da09601007387 */ /* 0x010fe80000100a00 */
[----:B---3--:R-:W-:Y:S04]  /*6fe20*/  STL.64 [R1+0x6d98], R148 ;  /* 0x006d989401007387 */ /* 0x008fe80000100a00 */
[----:B--2---:R-:W-:Y:S04]  /*6fe30*/  STL.64 [R1+0x6d90], R146 ;  /* 0x006d909201007387 */ /* 0x004fe80000100a00 */
        /* <DEDUP_REMOVED lines=57> */
[----:B-1----:R-:W2:Y:S04]  /*701d0*/  LDL.LU R32, [R1+0x1c00] ;  /* 0x001c000001207983 */ /* 0x002ea80000300800 */
[----:B------:R-:W2:Y:S04]  /*701e0*/  LDL.LU R33, [R1+0x1c04] ;  /* 0x001c040001217983 */ /* 0x000ea80000300800 */
[----:B------:R-:W2:Y:S04]  /*701f0*/  LDL.LU R34, [R1+0x1c08] ;  /* 0x001c080001227983 */ /* 0x000ea80000300800 */
[----:B------:R-:W2:Y:S01]  /*70200*/  LDL.LU R35, [R1+0x1c0c] ;  /* 0x001c0c0001237983 */ /* 0x000ea20000300800 */
        /* <DEDUP_REMOVED lines=84> */
[----:B------:R-:W-:Y:S02]  /*70750*/  IMAD.MOV.U32 R93, RZ, RZ, R195 ;  /* 0x000000ffff5d7224 */ /* 0x000fe400078e00c3 */
[----:B------:R-:W-:Y:S02]  /*70760*/  IMAD.MOV.U32 R95, RZ, RZ, R193 ;  /* 0x000000ffff5f7224 */ /* 0x000fe400078e00c1 */
[----:B------:R-:W-:Y:S02]  /*70770*/  IMAD.MOV.U32 R96, RZ, RZ, R192 ;  /* 0x000000ffff607224 */ /* 0x000fe400078e00c0 */
[----:B------:R-:W-:Y:S02]  /*70780*/  IMAD.MOV.U32 R98, RZ, RZ, R190 ;  /* 0x000000ffff627224 */ /* 0x000fe400078e00be */
        /* <DEDUP_REMOVED lines=35> */
[----:B------:R-:W-:Y:S01]  /*709c0*/  IMAD.MOV.U32 R159, RZ, RZ, R0 ;  /* 0x000000ffff9f7224 */ /* 0x000fe200078e0000 */
[----:B------:R-:W-:Y:S02]  /*709d0*/  UIADD3.64 UR12, UR4, 0xffe, URZ ;  /* 0x00000ffe040c7897 */ /* 0x000fe4000fffe03f */
[----:B------:R-:W-:-:S03]  /*709e0*/  UIADD3.64 UR14, UR6, 0x7fe, URZ ;  /* 0x000007fe060e7897 */ /* 0x000fc6000fffe03f */
[----:B--2---:R-:W-:-:S06]  /*709f0*/  WARPGROUP.ARRIVE ;  /* 0x00000000000079c5 */ /* 0x004fcc0000000000 */
[----:B------:R-:W-:Y:S01]  /*70a00*/  HGMMA.64x256x8.F32.TF32 R32, gdesc[UR12], R32, gsb0 ;  /* 0x07e000000c2079f0 */ /* 0x000fe20008002820 */
[----:B------:R-:W-:Y:S02]  /*70a10*/  UIADD3.64 UR24, UR4, 0x1000, URZ ;  /* 0x0000100004187897 */ /* 0x000fe4000fffe03f */
[----:B------:R-:W-:Y:S01]  /*70a20*/  UIADD3.64 UR26, UR6, 0x800, URZ ;  /* 0x00000800061a7897 */ /* 0x000fe2000fffe03f */
[----:B------:R-:W-:Y:S01]  /*70a30*/  MOV R180, UR14 ;  /* 0x0000000e00b47c02 */ /* 0x000fe20008000f00 */
[----:B------:R-:W-:Y:S01]  /*70a40*/  UMOV UR10, UR12 ;  /* 0x0000000c000a7c82 */ /* 0x000fe20008000000 */
[----:B------:R-:W-:Y:S01]  /*70a50*/  UMOV UR11, UR13 ;  /* 0x0000000d000b7c82 */ /* 0x000fe20008000000 */
[----:B------:R-:W-:Y:S01]  /*70a60*/  IMAD.U32 R181, RZ, RZ, UR15 ;  /* 0x0000000fffb57e24 */ /* 0x000fe2000f8e00ff */
[----:B------:R-:W-:Y:S01]  /*70a70*/  UMOV UR12, UR14 ;  /* 0x0000000e000c7c82 */ /* 0x000fe20008000000 */
[----:B------:R-:W-:Y:S01]  /*70a80*/  UMOV UR13, UR15 ;  /* 0x0000000f000d7c82 */ /* 0x000fe20008000000 */
[----:B------:R-:W-:Y:S01]  /*70a90*/  IMAD.U32 R176, RZ, RZ, UR26 ;  /* 0x0000001affb07e24 */ /* 0x000fe2000f8e00ff */
[----:B------:R-:W-:Y:S01]  /*70aa0*/  MOV R177, UR27 ;  /* 0x0000001b00b17c02 */ /* 0x000fe20008000f00 */
[----:B------:R-:W-:Y:S01]  /*70ab0*/  UMOV UR8, UR24 ;  /* 0x0000001800087c82 */ /* 0x000fe20008000000 */
[----:B------:R-:W-:Y:S01]  /*70ac0*/  UMOV UR9, UR25 ;  /* 0x0000001900097c82 */ /* 0x000fe20008000000 */
[----:B------:R-:W-:Y:S01]  /*70ad0*/  UMOV UR14, UR26 ;  /* 0x0000001a000e7c82 */ /* 0x000fe20008000000 */
[----:B------:R-:W-:Y:S01]  /*70ae0*/  UMOV UR15, UR27 ;  /* 0x0000001b000f7c82 */ /* 0x000fe20008000000 */
[----:B------:R-:W-:-:S02]  /*70af0*/  WARPGROUP.DEPBAR.LE gsb0, 0x0 ;  /* 0x00008000000079c5 */ /* 0x000fc40000010000 */
[----:B------:R-:W-:-:S10]  /*70b00*/  WARPGROUP.ARRIVE ;  /* 0x00000000000079c5 */ /* 0x000fd40000000000 */
[----:B------:R-:W-:Y:S01]  /*70b10*/  HGMMA.64x256x8.F32.TF32 R32, gdesc[UR24], R32, gsb0 ;  /* 0x07e00000182079f0 */ /* 0x000fe20008002820 */
[----:B------:R-:W-:Y:S02]  /*70b20*/  UIADD3.64 UR24, UR4, 0x1002, URZ ;  /* 0x0000100204187897 */ /* 0x000fe4000fffe03f */
[----:B------:R-:W-:Y:S01]  /*70b30*/  UIADD3.64 UR26, UR6, 0x802, URZ ;  /* 0x00000802061a7897 */ /* 0x000fe2000fffe03f */
[----:B------:R-:W-:Y:S02]  /*70b40*/  MOV R6, UR9 ;  /* 0x0000000900067c02 */ /* 0x000fe40008000f00 */
[----:B------:R-:W-:Y:S01]  /*70b50*/  MOV R5, UR8 ;  /* 0x0000000800057c02 */ /* 0x000fe20008000f00 */
[----:B------:R-:W-:Y:S01]  /*70b60*/  UIADD3.64 UR8, UR4, 0x1004, URZ ;  /* 0x0000100404087897 */ /* 0x000fe2000fffe03f */
[----:B------:R-:W-:Y:S02]  /*70b70*/  MOV R4, UR11 ;  /* 0x0000000b00047c02 */ /* 0x000fe40008000f00 */
[----:B------:R-:W-:Y:S01]  /*70b80*/  MOV R3, UR10 ;  /* 0x0000000a00037c02 */ /* 0x000fe20008000f00 */
[----:B------:R-:W-:Y:S01]  /*70b90*/  UIADD3.64 UR10, UR6, 0x804, URZ ;  /* 0x00000804060a7897 */ /* 0x000fe2000fffe03f */
[----:B------:R-:W-:-:S02]  /*70ba0*/  WARPGROUP.DEPBAR.LE gsb0, 0x0 ;  /* 0x00008000000079c5 */ /* 0x000fc40000010000 */
[----:B------:R-:W-:-:S14]  /*70bb0*/  WARPGROUP.ARRIVE ;  /* 0x00000000000079c5 */ /* 0x000fdc0000000000 */
[----:B------:R-:W-:Y:S01]  /*70bc0*/  HGMMA.64x256x8.F32.TF32 R32, gdesc[UR24], R32, gsb0 ;  /* 0x07e00000182079f0 */ /* 0x000fe20008002820 */
[----:B------:R-:W-:Y:S01]  /*70bd0*/  MOV R172, UR10 ;  /* 0x0000000a00ac7c02 */ /* 0x000fe20008000f00 */
[----:B------:R-:W-:Y:S01]  /*70be0*/  IMAD.U32 R173, RZ, RZ, UR11 ;  /* 0x0000000bffad7e24 */ /* 0x000fe2000f8e00ff */
[----:B------:R-:W-:Y:S01]  /*70bf0*/  UMOV UR52, UR8 ;  /* 0x0000000800347c82 */ /* 0x000fe20008000000 */
[----:B------:R-:W-:Y:S01]  /*70c00*/  UMOV UR53, UR9 ;  /* 0x0000000900357c82 */ /* 0x000fe20008000000 */
[----:B------:R-:W-:Y:S01]  /*70c10*/  UMOV UR22, UR10 ;  /* 0x0000000a00167c82 */ /* 0x000fe20008000000 */
[----:B------:R-:W-:Y:S01]  /*70c20*/  UMOV UR23, UR11 ;  /* 0x0000000b00177c82 */ /* 0x000fe20008000000 */
[----:B------:R-:W-:Y:S02]  /*70c30*/  WARPGROUP.DEPBAR.LE gsb0, 0x0 ;  /* 0x00008000000079c5 */ /* 0x000fe40000010000 */
[----:B------:R-:W-:-:S15]  /*70c40*/  WARPGROUP.ARRIVE ;  /* 0x00000000000079c5 */ /* 0x000fde0000000000 */
[----:B------:R-:W-:-:S04]  /*70c50*/  NOP ;  /* 0x0000000000007918 */ /* 0x000fc80000000000 */
[----:B------:R-:W-:Y:S01]  /*70c60*/  HGMMA.64x256x8.F32.TF32 R32, gdesc[UR8], R32, gsb0 ;  /* 0x07e00000082079f0 */ /* 0x000fe20008002820 */
[----:B------:R-:W-:Y:S02]  /*70c70*/  UIADD3.64 UR8, UR4, 0x1ffe, URZ ;  /* 0x00001ffe04087897 */ /* 0x000fe4000fffe03f */
[----:B------:R-:W-:Y:S01]  /*70c80*/  UIADD3.64 UR10, UR6, 0xffe, URZ ;  /* 0x00000ffe060a7897 */ /* 0x000fe2000fffe03f */
[----:B------:R-:W-:Y:S01]  /*70c90*/  IMAD.U32 R174, RZ, RZ, UR26 ;  /* 0x0000001affae7e24 */ /* 0x000fe2000f8e00ff */
        /* <DEDUP_REMOVED lines=9> */
[----:B------:R-:W-:-:S02]  /*70d30*/  WARPGROUP.DEPBAR.LE gsb0, 0x0 ;  /* 0x00008000000079c5 */ /* 0x000fc40000010000 */
[----:B------:R-:W-:-:S12]  /*70d40*/  WARPGROUP.ARRIVE ;  /* 0x00000000000079c5 */ /* 0x000fd80000000000 */
[----:B------:R-:W-:Y:S01]  /*70d50*/  HGMMA.64x256x8.F32.TF32 R32, gdesc[UR8], R32, gsb0 ;  /* 0x07e00000082079f0 */ /* 0x000fe20008002820 */
[----:B------:R-:W-:Y:S02]  /*70d60*/  UIADD3.64 UR8, UR4, 0x2000, URZ ;  /* 0x0000200004087897 */ /* 0x000fe4000fffe03f */
[----:B------:R-:W-:-:S05]  /*70d70*/  UIADD3.64 UR10, UR6, 0x1000, URZ ;  /* 0x00001000060a7897 */ /* 0x000fca000fffe03f */
[----:B------:R-:W-:Y:S01]  /*70d80*/  UMOV UR44, UR8 ;  /* 0x00000008002c7c82 */ /* 0x000fe20008000000 */
[----:B------:R-:W-:Y:S01]  /*70d90*/  IMAD.U32 R168, RZ, RZ, UR10 ;  /* 0x0000000affa87e24 */ /* 0x000fe2000f8e00ff */
[----:B------:R-:W-:Y:S01]  /*70da0*/  UMOV UR45, UR9 ;  /* 0x00000009002d7c82 */ /* 0x000fe20008000000 */
[----:B------:R-:W-:Y:S01]  /*70db0*/  IMAD.U32 R169, RZ, RZ, UR11 ;  /* 0x0000000bffa97e24 */ /* 0x000fe2000f8e00ff */
[----:B------:R-:W-:Y:S01]  /*70dc0*/  UMOV UR30, UR10 ;  /* 0x0000000a001e7c82 */ /* 0x000fe20008000000 */
[----:B------:R-:W-:Y:S01]  /*70dd0*/  UMOV UR31, UR11 ;  /* 0x0000000b001f7c82 */ /* 0x000fe20008000000 */
[----:B------:R-:W-:Y:S02]  /*70de0*/  WARPGROUP.DEPBAR.LE gsb0, 0x0 ;  /* 0x00008000000079c5 */ /* 0x000fe40000010000 */
[----:B------:R-:W-:-:S12]  /*70df0*/  WARPGROUP.ARRIVE ;  /* 0x00000000000079c5 */ /* 0x000fd80000000000 */
[----:B------:R-:W-:Y:S01]  /*70e00*/  HGMMA.64x256x8.F32.TF32 R32, gdesc[UR8], R32, gsb0 ;  /* 0x07e00000082079f0 */ /* 0x000fe20008002820 */
[----:B------:R-:W-:Y:S02]  /*70e10*/  UIADD3.64 UR8, UR4, 0x2002, URZ ;  /* 0x0000200204087897 */ /* 0x000fe4000fffe03f */
[----:B------:R-:W-:-:S05]  /*70e20*/  UIADD3.64 UR10, UR6, 0x1002, URZ ;  /* 0x00001002060a7897 */ /* 0x000fca000fffe03f */
[----:B------:R-:W-:Y:S01]  /*70e30*/  UMOV UR40, UR8 ;  /* 0x0000000800287c82 */ /* 0x000fe20008000000 */
[----:B------:R-:W-:Y:S01]  /*70e40*/  MOV R166, UR10 ;  /* 0x0000000a00a67c02 */ /* 0x000fe20008000f00 */
[----:B------:R-:W-:Y:S01]  /*70e50*/  IMAD.U32 R167, RZ, RZ, UR11 ;  /* 0x0000000bffa77e24 */ /* 0x000fe2000f8e00ff */
[----:B------:R-:W-:Y:S01]  /*70e60*/  UMOV UR41, UR9 ;  /* 0x0000000900297c82 */ /* 0x000fe20008000000 */
        /* <DEDUP_REMOVED lines=8> */
[----:B------:R-:W-:Y:S01]  /*70ef0*/  IMAD.U32 R164, RZ, RZ, UR10 ;  /* 0x0000000affa47e24 */ /* 0x000fe2000f8e00ff */
[----:B------:R-:W-:Y:S01]  /*70f00*/  MOV R165, UR11 ;  /* 0x0000000b00a57c02 */ /* 0x000fe20008000f00 */
        /* <DEDUP_REMOVED lines=29> */
[----:B------:R-:W-:Y:S01]  /*710e0*/  UIADD3.64 UR10, UR6, 0x1802, URZ ;  /* 0x00001802060a7897 */ /* 0x000fe2000fffe03f */
[----:B------:R-:W-:Y:S01]  /*710f0*/  UMOV UR56, UR24 ;  /* 0x0000001800387c82 */ /* 0x000fe20008000000 */
[----:B------:R-:W-:-:S03]  /*71100*/  UMOV UR57, UR25 ;  /* 0x0000001900397c82 */ /* 0x000fc60008000000 */
        /* <DEDUP_REMOVED lines=11> */
[----:B------:R-:W-:Y:S04]  /*711c0*/  STL.64 [R1+0x6bc0], R30 ;  /* 0x006bc01e01007387 */ /* 0x000fe80000100a00 */
[----:B------:R-:W-:Y:S04]  /*711d0*/  STL.64 [R1+0x6bb8], R28 ;  /* 0x006bb81c01007387 */ /* 0x000fe80000100a00 */
[----:B------:R-:W-:Y:S04]  /*711e0*/  STL.64 [R1+0x6bb0], R26 ;  /* 0x006bb01a01007387 */ /* 0x000fe80000100a00 */
[----:B------:R-:W-:Y:S04]  /*711f0*/  STL.64 [R1+0x6ba8], R24 ;  /* 0x006ba81801007387 */ /* 0x000fe80000100a00 */
        /* <DEDUP_REMOVED lines=13> */
[----:B------:R-:W-:Y:S01]  /*712d0*/  STL [R1+0x525c], R167 ;  /* 0x00525ca701007387 */ /* 0x000fe20000100800 */
[----:B------:R-:W-:-:S03]  /*712e0*/  IMAD.U32 R236, RZ, RZ, UR10 ;  /* 0x0000000affec7e24 */ /* 0x000fc6000f8e00ff */
[----:B------:R-:W-:Y:S01]  /*712f0*/  STL [R1+0x5268], R164 ;  /* 0x005268a401007387 */ /* 0x000fe20000100800 */
[----:B------:R-:W-:-:S03]  /*71300*/  IMAD.U32 R237, RZ, RZ, UR11 ;  /* 0x0000000bffed7e24 */ /* 0x000fc6000f8e00ff */
[----:B------:R-:W-:Y:S04]  /*71310*/  STL [R1+0x5264], R165 ;  /* 0x005264a501007387 */ /* 0x000fe80000100800 */
[----:B------:R-:W-:Y:S04]  /*71320*/  STL [R1+0x5270], R162 ;  /* 0x005270a201007387 */ /* 0x000fe80000100800 */
[----:B------:R-:W-:Y:S01]  /*71330*/  STL [R1+0x526c], R163 ;  /* 0x00526ca301007387 */ /* 0x000fe20000100800 */
[----:B------:R-:W-:Y:S02]  /*71340*/  WARPGROUP.DEPBAR.LE gsb0, 0x0 ;  /* 0x00008000000079c5 */ /* 0x000fe40000010000 */
[----:B------:R-:W-:-:S06]  /*71350*/  WARPGROUP.ARRIVE ;  /* 0x00000000000079c5 */ /* 0x000fcc0000000000 */
[----:B------:R-:W-:Y:S01]  /*71360*/  HGMMA.64x256x8.F32.TF32 R32, gdesc[UR8], R32, gsb0 ;  /* 0x07e00000082079f0 */ /* 0x000fe20008002820 */
[----:B------:R-:W-:Y:S04]  /*71370*/  STL [R1+0x5278], R248 ;  /* 0x005278f801007387 */ /* 0x000fe80000100800 */
[----:B------:R-:W-:Y:S04]  /*71380*/  STL [R1+0x5274], R249 ;  /* 0x005274f901007387 */ /* 0x000fe80000100800 */
[----:B------:R-:W-:Y:S04]  /*71390*/  STL [R1+0x5280], R242 ;  /* 0x005280f201007387 */ /* 0x000fe80000100800 */
[----:B------:R-:W-:Y:S04]  /*713a0*/  STL [R1+0x527c], R243 ;  /* 0x00527cf301007387 */ /* 0x000fe80000100800 */
[----:B------:R-:W-:Y:S04]  /*713b0*/  STL [R1+0x5288], R236 ;  /* 0x005288ec01007387 */ /* 0x000fe80000100800 */
[----:B------:R-:W-:Y:S01]  /*713c0*/  STL [R1+0x5284], R237 ;  /* 0x005284ed01007387 */ /* 0x000fe20000100800 */
[----:B------:R-:W-:-:S03]  /*713d0*/  WARPGROUP.DEPBAR.LE gsb0, 0x0 ;  /* 0x00008000000079c5 */ /* 0x000fc60000010000 */
        /* <DEDUP_REMOVED lines=127> */
[----:B------:R-:W2:Y:S01]  /*71bd0*/  LDL.LU.64 R24, [R1+0x6ba8] ;  /* 0x006ba80001187983 */ /* 0x000ea20000300a00 */
[----:B------:R-:W-:Y:S01]  /*71be0*/  MOV R14, UR15 ;  /* 0x0000000f000e7c02 */ /* 0x000fe20008000f00 */
[----:B------:R-:W-:Y:S01]  /*71bf0*/  UMOV UR15, UR21 ;  /* 0x00000015000f7c82 */ /* 0x000fe20008000000 */
[----:B------:R-:W-:Y:S01]  /*71c00*/  MOV R13, UR14 ;  /* 0x0000000e000d7c02 */ /* 0x000fe20008000f00 */
[----:B------:R-:W-:Y:S01]  /*71c10*/  UMOV UR14, UR20 ;  /* 0x00000014000e7c82 */ /* 0x000fe20008000000 */
[----:B------:R-:W-:Y:S01]  /*71c20*/  MOV R12, UR13 ;  /* 0x0000000d000c7c02 */ /* 0x000fe20008000f00 */
[----:B------:R-:W-:Y:S01]  /*71c30*/  UMOV UR13, UR15 ;  /* 0x0000000f000d7c82 */ /* 0x000fe20008000000 */
[----:B------:R-:W-:Y:S01]  /*71c40*/  MOV R7, UR12 ;  /* 0x0000000c00077c02 */ /* 0x000fe20008000f00 */
[----:B------:R-:W-:Y:S01]  /*71c50*/  UMOV UR12, UR14 ;  /* 0x0000000e000c7c82 */ /* 0x000fe20008000000 */
[----:B------:R-:W-:-:S06]  /*71c60*/  UIADD3.64 UR14, UR6, 0x1ffe, URZ ;  /* 0x00001ffe060e7897 */ /* 0x000fcc000fffe03f */
[----:B------:R-:W-:Y:S01]  /*71c70*/  MOV R192, UR14 ;  /* 0x0000000e00c07c02 */ /* 0x000fe20008000f00 */
[----:B------:R-:W-:Y:S01]  /*71c80*/  IMAD.U32 R193, RZ, RZ, UR15 ;  /* 0x0000000fffc17e24 */ /* 0x000fe2000f8e00ff */
[----:B--2---:R-:W-:-:S06]  /*71c90*/  WARPGROUP.ARRIVE ;  /* 0x00000000000079c5 */ /* 0x004fcc0000000000 */
[----:B------:R-:W-:Y:S01]  /*71ca0*/  HGMMA.64x256x8.F32.TF32 R24, gdesc[UR12], R24, gsb0 ;  /* 0x07e000000c1879f0 */ /* 0x000fe20008002818 */
[----:B------:R-:W-:Y:S01]  /*71cb0*/  UIADD3.64 UR14, UR6, 0x2000, URZ ;  /* 0x00002000060e7897 */ /* 0x000fe2000fffe03f */
[----:B------:R-:W-:Y:S01]  /*71cc0*/  UMOV UR12, UR4 ;  /* 0x00000004000c7c82 */ /* 0x000fe20008000000 */
[----:B------:R-:W-:-:S04]  /*71cd0*/  UMOV UR13, UR5 ;  /* 0x00000005000d7c82 */ /* 0x000fc80008000000 */
[----:B------:R-:W-:Y:S01]  /*71ce0*/  IMAD.U32 R202, RZ, RZ, UR14 ;  /* 0x0000000effca7e24 */ /* 0x000fe2000f8e00ff */
[----:B------:R-:W-:Y:S01]  /*71cf0*/  MOV R203, UR15 ;  /* 0x0000000f00cb7c02 */ /* 0x000fe20008000f00 */
[----:B------:R-:W-:Y:S02]  /*71d00*/  WARPGROUP.DEPBAR.LE gsb0, 0x0 ;  /* 0x00008000000079c5 */ /* 0x000fe40000010000 */
[----:B------:R-:W-:-:S15]  /*71d10*/  WARPGROUP.ARRIVE ;  /* 0x00000000000079c5 */ /* 0x000fde0000000000 */
[----:B------:R-:W-:-:S02]  /*71d20*/  NOP ;  /* 0x0000000000007918 */ /* 0x000fc40000000000 */
[----:B------:R-:W-:Y:S01]  /*71d30*/  HGMMA.64x256x8.F32.TF32 R24, gdesc[UR12], R24, gsb0 ;  /* 0x07e000000c1879f0 */ /* 0x000fe20008002818 */
[----:B------:R-:W-:Y:S01]  /*71d40*/  UIADD3.64 UR14, UR6, 0x2002, URZ ;  /* 0x00002002060e7897 */ /* 0x000fe2000fffe03f */
[----:B------:R-:W-:Y:S01]  /*71d50*/  UMOV UR12, UR60 ;  /* 0x0000003c000c7c82 */ /* 0x000fe20008000000 */
[----:B------:R-:W-:-:S04]  /*71d60*/  UMOV UR13, UR61 ;  /* 0x0000003d000d7c82 */ /* 0x000fc80008000000 */
[----:B------:R-:W-:Y:S02]  /*71d70*/  IMAD.U32 R198, RZ, RZ, UR14 ;  /* 0x0000000effc67e24 */ /* 0x000fe4000f8e00ff */
[----:B------:R-:W-:Y:S01]  /*71d80*/  IMAD.U32 R199, RZ, RZ, UR15 ;  /* 0x0000000fffc77e24 */ /* 0x000fe2000f8e00ff */
[----:B------:R-:W-:Y:S02]  /*71d90*/  WARPGROUP.DEPBAR.LE gsb0, 0x0 ;  /* 0x00008000000079c5 */ /* 0x000fe40000010000 */
[----:B------:R-:W-:-:S15]  /*71da0*/  WARPGROUP.ARRIVE ;  /* 0x00000000000079c5 */ /* 0x000fde0000000000 */
[----:B------:R-:W-:-:S01]  /*71db0*/  NOP ;  /* 0x0000000000007918 */ /* 0x000fc20000000000 */
[----:B------:R-:W-:Y:S01]  /*71dc0*/  HGMMA.64x256x8.F32.TF32 R24, gdesc[UR12], R24, gsb0 ;  /* 0x07e000000c1879f0 */ /* 0x000fe20008002818 */
[----:B------:R-:W-:Y:S01]  /*71dd0*/  UIADD3.64 UR14, UR6, 0x2004, URZ ;  /* 0x00002004060e7897 */ /* 0x000fe2000fffe03f */
[----:B------:R-:W-:Y:S01]  /*71de0*/  UMOV UR12, UR58 ;  /* 0x0000003a000c7c82 */ /* 0x000fe20008000000 */
[----:B------:R-:W-:Y:S01]  /*71df0*/  UMOV UR13, UR59 ;  /* 0x0000003b000d7c82 */ /* 0x000fe20008000000 */
[----:B------:R-:W-:Y:S01]  /*71e00*/  UMOV UR54, UR10 ;  /* 0x0000000a00367c82 */ /* 0x000fe20008000000 */
[----:B------:R-:W-:Y:S01]  /*71e10*/  UMOV UR55, UR11 ;  /* 0x0000000b00377c82 */ /* 0x000fe20008000000 */
[----:B------:R-:W-:Y:S02]  /*71e20*/  R2UR UR11, R4 ;  /* 0x00000000040b72ca */ /* 0x000fe400000e0000 */
[----:B------:R-:W-:Y:S01]  /*71e30*/  R2UR UR10, R3 ;  /* 0x00000000030a72ca */ /* 0x000fe200000e0000 */
[----:B------:R-:W-:Y:S01]  /*71e40*/  UMOV UR20, UR8 ;  /* 0x0000000800147c82 */ /* 0x000fe20008000000 */
[----:B------:R-:W-:-:S09]  /*71e50*/  UMOV UR21, UR9 ;  /* 0x0000000900157c82 */ /* 0x000fd20008000000 */
[----:B------:R-:W-:Y:S02]  /*71e60*/  UMOV UR9, UR11 ;  /* 0x0000000b00097c82 */ /* 0x000fe40008000000 */
[----:B------:R-:W-:Y:S01]  /*71e70*/  UMOV UR8, UR10 ;  /* 0x0000000a00087c82 */ /* 0x000fe20008000000 */
[----:B------:R-:W-:Y:S01]  /*71e80*/  UIADD3.64 UR10, UR6, 0x27fe, URZ ;  /* 0x000027fe060a7897 */ /* 0x000fe2000fffe03f */
[----:B------:R-:W-:Y:S02]  /*71e90*/  WARPGROUP.DEPBAR.LE gsb0, 0x0 ;  /* 0x00008000000079c5 */ /* 0x000fe40000010000 */
[----:B------:R-:W-:-:S06]  /*71ea0*/  WARPGROUP.ARRIVE ;  /* 0x00000000000079c5 */ /* 0x000fcc0000000000 */
[----:B------:R-:W-:Y:S01]  /*71eb0*/  HGMMA.64x256x8.F32.TF32 R24, gdesc[UR12], R24, gsb0 ;  /* 0x07e000000c1879f0 */ /* 0x000fe20008002818 */
[----:B------:R-:W-:Y:S01]  /*71ec0*/  IMAD.U32 R182, RZ, RZ, UR10 ;  /* 0x0000000affb67e24 */ /* 0x000fe2000f8e00ff */
[----:B------:R-:W-:Y:S01]  /*71ed0*/  MOV R183, UR11 ;  /* 0x0000000b00b77c02 */ /* 0x000fe20008000f00 */
[----:B------:R-:W-:Y:S02]  /*71ee0*/  WARPGROUP.DEPBAR.LE gsb0, 0x0 ;  /* 0x00008000000079c5 */ /* 0x000fe40000010000 */
[----:B------:R-:W-:-:S15]  /*71ef0*/  WARPGROUP.ARRIVE ;  /* 0x00000000000079c5 */ /* 0x000fde0000000000 */
[----:B------:R-:W-:-:S08]  /*71f00*/  NOP ;  /* 0x0000000000007918 */ /* 0x000fd00000000000 */
[----:B------:R-:W-:Y:S01]  /*71f10*/  HGMMA.64x256x8.F32.TF32 R24, gdesc[UR8], R24, gsb0 ;  /* 0x07e00000081879f0 */ /* 0x000fe20008002818 */
[----:B------:R-:W-:Y:S02]  /*71f20*/  R2UR UR9, R6 ;  /* 0x00000000060972ca */ /* 0x000fe400000e0000 */
[----:B------:R-:W-:Y:S01]  /*71f30*/  R2UR UR8, R5 ;  /* 0x00000000050872ca */ /* 0x000fe200000e0000 */
[----:B------:R-:W-:Y:S01]  /*71f40*/  UIADD3.64 UR10, UR6, 0x2800, URZ ;  /* 0x00002800060a7897 */ /* 0x000fe2000fffe03f */
[----:B------:R-:W-:Y:S01]  /*71f50*/  STL [R1+0x5290], R192 ;  /* 0x005290c001007387 */ /* 0x000fe20000100800 */
[----:B------:R-:W-:Y:S01]  /*71f60*/  MOV R194, UR14 ;  /* 0x0000000e00c27c02 */ /* 0x000fe20008000f00 */
[----:B------:R-:W-:Y:S02]  /*71f70*/  IMAD.U32 R195, RZ, RZ, UR15 ;  /* 0x0000000fffc37e24 */ /* 0x000fe4000f8e00ff */
[----:B------:R-:W-:Y:S01]  /*71f80*/  STL [R1+0x528c], R193 ;  /* 0x00528cc101007387 */ /* 0x000fe20000100800 */
[----:B------:R-:W-:-:S03]  /*71f90*/  IMAD.U32 R178, RZ, RZ, UR10 ;  /* 0x0000000affb27e24 */ /* 0x000fc6000f8e00ff */
[----:B------:R-:W-:Y:S01]  /*71fa0*/  STL [R1+0x5298], R202 ;  /* 0x005298ca01007387 */ /* 0x000fe20000100800 */
[----:B------:R-:W-:-:S03]  /*71fb0*/  IMAD.U32 R179, RZ, RZ, UR11 ;  /* 0x0000000bffb37e24 */ /* 0x000fc6000f8e00ff */
        /* <DEDUP_REMOVED lines=9> */
[----:B------:R-:W-:-:S02]  /*72050*/  WARPGROUP.DEPBAR.LE gsb0, 0x0 ;  /* 0x00008000000079c5 */ /* 0x000fc40000010000 */
[----:B------:R-:W-:-:S06]  /*72060*/  WARPGROUP.ARRIVE ;  /* 0x00000000000079c5 */ /* 0x000fcc0000000000 */
[----:B------:R-:W-:Y:S03]  /*72070*/  HGMMA.64x256x8.F32.TF32 R24, gdesc[UR8], R24, gsb0 ;  /* 0x07e00000081879f0 */ /* 0x000fe60008002818 */
[----:B------:R-:W-:Y:S02]  /*72080*/  WARPGROUP.DEPBAR.LE gsb0, 0x0 ;  /* 0x00008000000079c5 */ /* 0x000fe40000010000 */
[----:B------:R1:W-:Y:S01]  /*72090*/  STL.64 [R1+0x1a00], R24 ;  /* 0x001a001801007387 */ /* 0x0003e20000100a00 */
[----:B------:R-:W-:Y:S01]  /*720a0*/  IMAD.MOV.U32 R2, RZ, RZ, R150 ;  /* 0x000000ffff027224 */ /* 0x000fe200078e0096 */
[----:B------:R-:W-:Y:S01]  /*720b0*/  MOV R0, R151 ;  /* 0x0000009700007202 */ /* 0x000fe20000000f00 */
[----:B------:R-:W-:Y:S01]  /*720c0*/  IMAD.MOV.U32 R3, RZ, RZ, R149 ;  /* 0x000000ffff037224 */ /* 0x000fe200078e0095 */
[----:B------:R2:W-:Y:S01]  /*720d0*/  STL.64 [R1+0x1a08], R26 ;  /* 0x001a081a01007387 */ /* 0x0005e20000100a00 */
[----:B------:R-:W-:-:S03]  /*720e0*/  MOV R4, R148 ;  /* 0x0000009400047202 */ /* 0x000fc60000000f00 */
[----:B------:R-:W3:Y:S04]  /*720f0*/  LDL.LU.64 R150, [R1+0x6ba0] ;  /* 0x006ba00001967983 */ /* 0x000ee80000300a00 */
[----:B------:R-:W4:Y:S01]  /*72100*/  LDL.LU.64 R148, [R1+0x6b98] ;  /* 0x006b980001947983 */ /* 0x000f220000300a00 */
[----:B------:R-:W-:Y:S01]  /*72110*/  MOV R252, R28 ;  /* 0x0000001c00fc7202 */ /* 0x000fe20000000f00 */
[----:B------:R-:W-:Y:S02]  /*72120*/  IMAD.MOV.U32 R251, RZ, RZ, R29 ;  /* 0x000000fffffb7224 */ /* 0x000fe400078e001d */
[----:B-1----:R-:W4:Y:S01]  /*72130*/  LDL.LU.64 R24, [R1+0x1800] ;  /* 0x0018000001187983 */ /* 0x002f220000300a00 */
[----:B------:R-:W-:Y:S01]  /*72140*/  IMAD.MOV.U32 R250, RZ, RZ, R30 ;  /* 0x000000fffffa7224 */ /* 0x000fe200078e001e */
[----:B------:R-:W-:-:S02]  /*72150*/  MOV R249, R31 ;  /* 0x0000001f00f97202 */ /* 0x000fc40000000f00 */
[----:B--2---:R-:W2:Y:S01]  /*72160*/  LDL.LU.64 R26, [R1+0x1808] ;  /* 0x00180800011a7983 */ /* 0x004ea20000300a00 */
[----:B------:R-:W-:Y:S01]  /*72170*/  IMAD.MOV.U32 R248, RZ, RZ, R32 ;  /* 0x000000fffff87224 */ /* 0x000fe200078e0020 */
[----:B------:R-:W-:Y:S01]  /*72180*/  MOV R246, R34 ;  /* 0x0000002200f67202 */ /* 0x000fe20000000f00 */
[----:B------:R-:W-:Y:S01]  /*72190*/  IMAD.MOV.U32 R247, RZ, RZ, R33 ;  /* 0x000000fffff77224 */ /* 0x000fe200078e0021 */
[----:B------:R-:W2:Y:S01]  /*721a0*/  LDL.LU.64 R28, [R1+0x1810] ;  /* 0x00181000011c7983 */ /* 0x000ea20000300a00 */
[----:B------:R-:W-:Y:S01]  /*721b0*/  IMAD.MOV.U32 R245, RZ, RZ, R35 ;  /* 0x000000fffff57224 */ /* 0x000fe200078e0023 */
[----:B------:R-:W-:Y:S02]  /*721c0*/  MOV R243, R37 ;  /* 0x0000002500f37202 */ /* 0x000fe40000000f00 */
[----:B------:R-:W2:Y:S01]  /*721d0*/  LDL.LU.64 R30, [R1+0x1818] ;  /* 0x00181800011e7983 */ /* 0x000ea20000300a00 */
[----:B------:R-:W-:-:S03]  /*721e0*/  IMAD.MOV.U32 R244, RZ, RZ, R36 ;  /* 0x000000fffff47224 */ /* 0x000fc600078e0024 */
[----:B------:R-:W2:Y:S01]  /*721f0*/  LDL.LU.64 R32, [R1+0x1820] ;  /* 0x0018200001207983 */ /* 0x000ea20000300a00 */
        /* <DEDUP_REMOVED lines=145> */
[----:B------:R-:W-:Y:S01]  /*72b10*/  R2UR UR15, R14 ;  /* 0x000000000e0f72ca */ /* 0x000fe200000e0000 */
[----:B------:R-:W-:Y:S01]  /*72b20*/  IMAD.MOV.U32 R17, RZ, RZ, R135 ;  /* 0x000000ffff117224 */ /* 0x000fe200078e0087 */
[----:B------:R-:W2:Y:S01]  /*72b30*/  LDL.LU.64 R130, [R1+0x19a8] ;  /* 0x0019a80001827983 */ /* 0x000ea20000300a00 */
[----:B------:R-:W-:Y:S01]  /*72b40*/  R2UR UR14, R13 ;  /* 0x000000000d0e72ca */ /* 0x000fe200000e0000 */
[----:B------:R-:W-:Y:S01]  /*72b50*/  IMAD.MOV.U32 R15, RZ, RZ, R137 ;  /* 0x000000ffff0f7224 */ /* 0x000fe200078e0089 */
[----:B------:R-:W-:Y:S01]  /*72b60*/  MOV R16, R136 ;  /* 0x0000008800107202 */ /* 0x000fe20000000f00 */
[----:B------:R-:W2:Y:S01]  /*72b70*/  LDL.LU.64 R132, [R1+0x19b0] ;  /* 0x0019b00001847983 */ /* 0x000ea20000300a00 */
[----:B------:R-:W-:Y:S01]  /*72b80*/  R2UR UR13, R12 ;  /* 0x000000000c0d72ca */ /* 0x000fe200000e0000 */
[----:B------:R-:W-:Y:S01]  /*72b90*/  IMAD.MOV.U32 R14, RZ, RZ, R138 ;  /* 0x000000ffff0e7224 */ /* 0x000fe200078e008a */
[----:B------:R-:W-:Y:S01]  /*72ba0*/  MOV R13, R139 ;  /* 0x0000008b000d7202 */ /* 0x000fe20000000f00 */
[----:B------:R-:W2:Y:S01]  /*72bb0*/  LDL.LU.64 R134, [R1+0x19b8] ;  /* 0x0019b80001867983 */ /* 0x000ea20000300a00 */
[----:B------:R-:W-:Y:S01]  /*72bc0*/  IMAD.MOV.U32 R12, RZ, RZ, R140 ;  /* 0x000000ffff0c7224 */ /* 0x000fe200078e008c */
[----:B------:R-:W-:Y:S01]  /*72bd0*/  R2UR UR12, R7 ;  /* 0x00000000070c72ca */ /* 0x000fe200000e0000 */
[----:B------:R-:W-:Y:S01]  /*72be0*/  IMAD.MOV.U32 R11, RZ, RZ, R141 ;  /* 0x000000ffff0b7224 */ /* 0x000fe200078e008d */
[----:B------:R-:W2:Y:S01]  /*72bf0*/  LDL.LU.64 R136, [R1+0x19c0] ;  /* 0x0019c00001887983 */ /* 0x000ea20000300a00 */
[----:B------:R-:W-:Y:S01]  /*72c00*/  MOV R10, R142 ;  /* 0x0000008e000a7202 */ /* 0x000fe20000000f00 */
[----:B------:R-:W-:-:S02]  /*72c10*/  IMAD.MOV.U32 R9, RZ, RZ, R143 ;  /* 0x000000ffff097224 */ /* 0x000fc400078e008f */
[----:B------:R-:W2:Y:S01]  /*72c20*/  LDL.LU.64 R138, [R1+0x19c8] ;  /* 0x0019c800018a7983 */ /* 0x000ea20000300a00 */
[----:B------:R-:W-:Y:S01]  /*72c30*/  IMAD.MOV.U32 R8, RZ, RZ, R144 ;  /* 0x000000ffff087224 */ /* 0x000fe200078e0090 */
[----:B------:R-:W-:Y:S02]  /*72c40*/  MOV R7, R145 ;  /* 0x0000009100077202 */ /* 0x000fe40000000f00 */
[----:B------:R-:W2:Y:S01]  /*72c50*/  LDL.LU.64 R140, [R1+0x19d0] ;  /* 0x0019d000018c7983 */ /* 0x000ea20000300a00 */
[----:B------:R-:W-:Y:S02]  /*72c60*/  IMAD.MOV.U32 R6, RZ, RZ, R146 ;  /* 0x000000ffff067224 */ /* 0x000fe400078e0092 */
[----:B------:R-:W-:Y:S01]  /*72c70*/  IMAD.MOV.U32 R5, RZ, RZ, R147 ;  /* 0x000000ffff057224 */ /* 0x000fe200078e0093 */
[----:B------:R-:W2:Y:S04]  /*72c80*/  LDL.LU.64 R142, [R1+0x19d8] ;  /* 0x0019d800018e7983 */ /* 0x000ea80000300a00 */
[----:B------:R-:W2:Y:S04]  /*72c90*/  LDL.LU.64 R144, [R1+0x19e0] ;  /* 0x0019e00001907983 */ /* 0x000ea80000300a00 */
[----:B------:R-:W2:Y:S01]  /*72ca0*/  LDL.LU.64 R146, [R1+0x19e8] ;  /* 0x0019e80001927983 */ /* 0x000ea20000300a00 */
[----:B---3--:R-:W-:-:S02]  /*72cb0*/  R2UR UR9, R150 ;  /* 0x00000000960972ca */ /* 0x008fc400000e0000 */
[----:B------:R-:W-:Y:S02]  /*72cc0*/  R2UR UR8, R151 ;  /* 0x00000000970872ca */ /* 0x000fe400000e0000 */
[----:B----4-:R-:W-:Y:S02]  /*72cd0*/  R2UR UR11, R148 ;  /* 0x00000000940b72ca */ /* 0x010fe400000e0000 */
[----:B------:R-:W-:Y:S02]  /*72ce0*/  R2UR UR10, R149 ;  /* 0x00000000950a72ca */ /* 0x000fe400000e0000 */
[----:B------:R-:W3:Y:S04]  /*72cf0*/  LDL.LU.64 R148, [R1+0x19f0] ;  /* 0x0019f00001947983 */ /* 0x000ee80000300a00 */
        /* <DEDUP_REMOVED lines=193> */
[----:B------:R-:W-:-:S05]  /*73910*/  UIADD3.64 UR58, UR6, 0x2802, URZ ;  /* 0x00002802063a7897 */ /* 0x000fca000fffe03f */
[----:B--2---:R-:W-:-:S06]  /*73920*/  WARPGROUP.ARRIVE ;  /* 0x00000000000079c5 */ /* 0x004fcc0000000000 */
[----:B------:R-:W-:Y:S01]  /*73930*/  HGMMA.64x256x8.F32.TF32 R24, gdesc[UR56], R24, gsb0 ;  /* 0x07e00000381879f0 */ /* 0x000fe20008002818 */
[----:B------:R-:W-:Y:S01]  /*73940*/  IMAD.U32 R160, RZ, RZ, UR58 ;  /* 0x0000003affa07e24 */ /* 0x000fe2000f8e00ff */
[----:B------:R-:W-:Y:S01]  /*73950*/  MOV R161, UR59 ;  /* 0x0000003b00a17c02 */ /* 0x000fe20008000f00 */
[----:B------:R-:W-:Y:S01]  /*73960*/  UIADD3.64 UR58, UR6, 0x2804, URZ ;  /* 0x00002804063a7897 */ /* 0x000fe2000fffe03f */
[----:B------:R-:W-:Y:S01]  /*73970*/  UMOV UR56, UR52 ;  /* 0x0000003400387c82 */ /* 0x000fe20008000000 */
[----:B------:R-:W-:-:S04]  /*73980*/  UMOV UR57, UR53 ;  /* 0x0000003500397c82 */ /* 0x000fc80008000000 */
[----:B------:R-:W-:Y:S02]  /*73990*/  IMAD.U32 R158, RZ, RZ, UR58 ;  /* 0x0000003aff9e7e24 */ /* 0x000fe4000f8e00ff */
[----:B------:R-:W-:Y:S01]  /*739a0*/  IMAD.U32 R159, RZ, RZ, UR59 ;  /* 0x0000003bff9f7e24 */ /* 0x000fe2000f8e00ff */
[----:B------:R-:W-:Y:S02]  /*739b0*/  WARPGROUP.DEPBAR.LE gsb0, 0x0 ;  /* 0x00008000000079c5 */ /* 0x000fe40000010000 */
[----:B------:R-:W-:-:S14]  /*739c0*/  WARPGROUP.ARRIVE ;  /* 0x00000000000079c5 */ /* 0x000fdc0000000000 */
[----:B------:R-:W-:Y:S01]  /*739d0*/  HGMMA.64x256x8.F32.TF32 R24, gdesc[UR56], R24, gsb0 ;  /* 0x07e00000381879f0 */ /* 0x000fe20008002818 */
[----:B------:R-:W-:Y:S01]  /*739e0*/  UIADD3.64 UR58, UR6, 0x2ffe, URZ ;  /* 0x00002ffe063a7897 */ /* 0x000fe2000fffe03f */
[----:B------:R-:W-:Y:S01]  /*739f0*/  UMOV UR56, UR48 ;  /* 0x0000003000387c82 */ /* 0x000fe20008000000 */
[----:B------:R-:W-:-:S04]  /*73a00*/  UMOV UR57, UR49 ;  /* 0x0000003100397c82 */ /* 0x000fc80008000000 */
[----:B------:R-:W-:Y:S01]  /*73a10*/  MOV R156, UR58 ;  /* 0x0000003a009c7c02 */ /* 0x000fe20008000f00 */
[----:B------:R-:W-:Y:S01]  /*73a20*/  IMAD.U32 R157, RZ, RZ, UR59 ;  /* 0x0000003bff9d7e24 */ /* 0x000fe2000f8e00ff */
[----:B------:R-:W-:Y:S02]  /*73a30*/  WARPGROUP.DEPBAR.LE gsb0, 0x0 ;  /* 0x00008000000079c5 */ /* 0x000fe40000010000 */
[----:B------:R-:W-:-:S15]  /*73a40*/  WARPGROUP.ARRIVE ;  /* 0x00000000000079c5 */ /* 0x000fde0000000000 */
[----:B------:R-:W-:-:S02]  /*73a50*/  NOP ;  /* 0x0000000000007918 */ /* 0x000fc40000000000 */
        /* <DEDUP_REMOVED lines=48> */
[----:B------:R-:W-:-:S05]  /*73d60*/  UMOV UR57, UR25 ;  /* 0x0000001900397c82 */ /* 0x000fca0008000000 */
[----:B------:R-:W-:Y:S01]  /*73d70*/  UMOV UR60, UR58 ;  /* 0x0000003a003c7c82 */ /* 0x000fe20008000000 */
[----:B------:R-:W-:Y:S01]  /*73d80*/  UMOV UR61, UR59 ;  /* 0x0000003b003d7c82 */ /* 0x000fe20008000000 */
[----:B------:R-:W-:Y:S02]  /*73d90*/  WARPGROUP.DEPBAR.LE gsb0, 0x0 ;  /* 0x00008000000079c5 */ /* 0x000fe40000010000 */
[----:B------:R-:W-:-:S15]  /*73da0*/  WARPGROUP.ARRIVE ;  /* 0x00000000000079c5 */ /* 0x000fde0000000000 */
[----:B------:R-:W-:-:S01]  /*73db0*/  NOP ;  /* 0x0000000000007918 */ /* 0x000fc20000000000 */
[----:B------:R-:W-:Y:S01]  /*73dc0*/  HGMMA.64x256x8.F32.TF32 R24, gdesc[UR56], R24, gsb0 ;  /* 0x07e00000381879f0 */ /* 0x000fe20008002818 */
[----:B------:R-:W-:Y:S01]  /*73dd0*/  UIADD3.64 UR58, UR6, 0x3804, URZ ;  /* 0x00003804063a7897 */ /* 0x000fe2000fffe03f */
[----:B------:R-:W-:Y:S01]  /*73de0*/  UMOV UR56, UR20 ;  /* 0x0000001400387c82 */ /* 0x000fe20008000000 */
[----:B------:R-:W-:Y:S01]  /*73df0*/  UMOV UR57, UR21 ;  /* 0x0000001500397c82 */ /* 0x000fe20008000000 */
        /* <DEDUP_REMOVED lines=8> */
[----:B------:R-:W-:-:S03]  /*73e80*/  MOV R20, UR58 ;  /* 0x0000003a00147c02 */ /* 0x000fc60008000f00 */
        /* <DEDUP_REMOVED lines=143> */
[----:B------:R-:W-:Y:S01]  /*74780*/  UIADD3.64 UR56, UR4, 0x1fe, URZ ;  /* 0x000001fe04387897 */ /* 0x000fe2000fffe03f */
[----:B------:R-:W-:Y:S01]  /*74790*/  UMOV UR58, UR16 ;  /* 0x00000010003a7c82 */ /* 0x000fe20008000000 */
[----:B------:R-:W-:Y:S01]  /*747a0*/  UMOV UR59, UR17 ;  /* 0x00000011003b7c82 */ /* 0x000fe20008000000 */
[----:B--2---:R-:W-:-:S06]  /*747b0*/  WARPGROUP.ARRIVE ;  /* 0x00000000000079c5 */ /* 0x004fcc0000000000 */
[----:B------:R-:W-:Y:S01]  /*747c0*/  HGMMA.64x256x8.F32.TF32 R24, gdesc[UR56], R24, gsb0 ;  /* 0x07e00000381879f0 */ /* 0x000fe20008002818 */
[----:B------:R-:W-:Y:S01]  /*747d0*/  UIADD3.64 UR56, UR4, 0x200, URZ ;  /* 0x0000020004387897 */ /* 0x000fe2000fffe03f */
[----:B------:R-:W-:Y:S01]  /*747e0*/  UMOV UR58, UR6 ;  /* 0x00000006003a7c82 */ /* 0x000fe20008000000 */
[----:B------:R-:W-:Y:S01]  /*747f0*/  UMOV UR59, UR7 ;  /* 0x00000007003b7c82 */ /* 0x000fe20008000000 */
[----:B------:R-:W-:Y:S02]  /*74800*/  WARPGROUP.DEPBAR.LE gsb0, 0x0 ;  /* 0x00008000000079c5 */ /* 0x000fe40000010000 */
[----:B------:R-:W-:-:S15]  /*74810*/  WARPGROUP.ARRIVE ;  /* 0x00000000000079c5 */ /* 0x000fde0000000000 */
[----:B------:R-:W-:-:S07]  /*74820*/  NOP ;  /* 0x0000000000007918 */ /* 0x000fce0000000000 */
[----:B------:R-:W-:Y:S01]  /*74830*/  HGMMA.64x256x8.F32.TF32 R24, gdesc[UR56], R24, gsb0 ;  /* 0x07e00000381879f0 */ /* 0x000fe20008002818 */
[----:B------:R-:W-:Y:S01]  /*74840*/  UIADD3.64 UR56, UR4, 0x202, URZ ;  /* 0x0000020204387897 */ /* 0x000fe2000fffe03f */
[----:B------:R-:W-:Y:S01]  /*74850*/  UMOV UR58, UR8 ;  /* 0x00000008003a7c82 */ /* 0x000fe20008000000 */
[----:B------:R-:W-:Y:S01]  /*74860*/  UMOV UR59, UR9 ;  /* 0x00000009003b7c82 */ /* 0x000fe20008000000 */
[----:B------:R-:W-:Y:S01]  /*74870*/  UIADD3.64 UR8, UR4, 0x204, URZ ;  /* 0x0000020404087897 */ /* 0x000fe2000fffe03f */
[----:B------:R-:W-:Y:S02]  /*74880*/  WARPGROUP.DEPBAR.LE gsb0, 0x0 ;  /* 0x00008000000079c5 */ /* 0x000fe40000010000 */
[----:B------:R-:W-:-:S15]  /*74890*/  WARPGROUP.ARRIVE ;  /* 0x00000000000079c5 */ /* 0x000fde0000000000 */
[----:B------:R-:W-:-:S06]  /*748a0*/  NOP ;  /* 0x0000000000007918 */ /* 0x000fcc0000000000 */
[----:B------:R-:W-:Y:S01]  /*748b0*/  HGMMA.64x256x8.F32.TF32 R24, gdesc[UR56], R24, gsb0 ;  /* 0x07e00000381879f0 */ /* 0x000fe20008002818 */
[----:B------:R-:W-:Y:S02]  /*748c0*/  MOV R4, UR9 ;  /* 0x0000000900047c02 */ /* 0x000fe40008000f00 */
[----:B------:R-:W-:Y:S01]  /*748d0*/  MOV R3, UR8 ;  /* 0x0000000800037c02 */ /* 0x000fe20008000f00 */
        /* <DEDUP_REMOVED lines=12> */
[----:B------:R-:W-:Y:S04]  /*749a0*/  STL [R1+0x6788], R4 ;  /* 0x0067880401007387 */ /* 0x000fe80000100800 */
[----:B------:R-:W-:Y:S01]  /*749b0*/  STL [R1+0x678c], R3 ;  /* 0x00678c0301007387 */ /* 0x000fe20000100800 */
[----:B------:R-:W-:Y:S02]  /*749c0*/  WARPGROUP.DEPBAR.LE gsb0, 0x0 ;  /* 0x00008000000079c5 */ /* 0x000fe40000010000 */
[----:B------:R-:W-:-:S15]  /*749d0*/  WARPGROUP.ARRIVE ;  /* 0x00000000000079c5 */ /* 0x000fde0000000000 */
[----:B------:R-:W-:-:S05]  /*749e0*/  NOP ;  /* 0x0000000000007918 */ /* 0x000fca0000000000 */
[----:B------:R-:W-:Y:S03]  /*749f0*/  HGMMA.64x256x8.F32.TF32 R24, gdesc[UR12], R24, gsb0 ;  /* 0x07e000000c1879f0 */ /* 0x000fe60008002818 */
[----:B------:R-:W-:Y:S02]  /*74a00*/  WARPGROUP.DEPBAR.LE gsb0, 0x0 ;  /* 0x00008000000079c5 */ /* 0x000fe40000010000 */
[----:B------:R1:W-:Y:S01]  /*74a10*/  STL.64 [R1+0x1800], R24 ;  /* 0x0018001801007387 */ /* 0x0003e20000100a00 */
[----:B------:R-:W-:-:S03]  /*74a20*/  IMAD.MOV.U32 R252, RZ, RZ, R28 ;  /* 0x000000fffffc7224 */ /* 0x000fc600078e001c */
[----:B------:R-:W-:Y:S01]  /*74a30*/  STL.64 [R1+0x1808], R26 ;  /* 0x0018081a01007387 */ /* 0x000fe20000100a00 */
[----:B------:R-:W-:Y:S02]  /*74a40*/  MOV R251, R29 ;  /* 0x0000001d00fb7202 */ /* 0x000fe40000000f00 */
[----:B-1----:R-:W-:Y:S01]  /*74a50*/  MOV R24, UR13 ;  /* 0x0000000d00187c02 */ /* 0x002fe20008000f00 */
[----:B------:R-:W-:-:S04]  /*74a60*/  IMAD.MOV.U32 R250, RZ, RZ, R30 ;  /* 0x000000fffffa7224 */ /* 0x000fc800078e001e */
[----:B------:R1:W-:Y:S01]  /*74a70*/  STL [R1+0x6794], R24 ;  /* 0x0067941801007387 */ /* 0x0003e20000100800 */
[----:B------:R-:W-:Y:S01]  /*74a80*/  IMAD.MOV.U32 R249, RZ, RZ, R31 ;  /* 0x000000fffff97224 */ /* 0x000fe200078e001f */
[----:B------:R-:W-:Y:S01]  /*74a90*/  MOV R248, R32 ;  /* 0x0000002000f87202 */ /* 0x000fe20000000f00 */
[----:B------:R-:W-:Y:S01]  /*74aa0*/  IMAD.MOV.U32 R247, RZ, RZ, R33 ;  /* 0x000000fffff77224 */ /* 0x000fe200078e0021 */
[----:B------:R-:W-:Y:S01]  /*74ab0*/  MOV R245, R35 ;  /* 0x0000002300f57202 */ /* 0x000fe20000000f00 */
[----:B------:R-:W-:Y:S01]  /*74ac0*/  IMAD.MOV.U32 R246, RZ, RZ, R34 ;  /* 0x000000fffff67224 */ /* 0x000fe200078e0022 */
[----:B-1----:R-:W2:Y:S04]  /*74ad0*/  LDL.LU.64 R24, [R1+0x1600] ;  /* 0x0016000001187983 */ /* 0x002ea80000300a00 */
[----:B------:R-:W3:Y:S01]  /*74ae0*/  LDL.LU.64 R26, [R1+0x1608] ;  /* 0x00160800011a7983 */ /* 0x000ee20000300a00 */
[----:B------:R-:W-:-:S03]  /*74af0*/  IMAD.MOV.U32 R244, RZ, RZ, R36 ;  /* 0x000000fffff47224 */ /* 0x000fc600078e0024 */
[----:B------:R-:W4:Y:S01]  /*74b00*/  LDL.LU.64 R28, [R1+0x1610] ;  /* 0x00161000011c7983 */ /* 0x000f220000300a00 */
[----:B------:R-:W-:-:S03]  /*74b10*/  IMAD.MOV.U32 R243, RZ, RZ, R37 ;  /* 0x000000fffff37224 */ /* 0x000fc600078e0025 */
[----:B------:R-:W2:Y:S01]  /*74b20*/  LDL.LU.64 R30, [R1+0x1618] ;  /* 0x00161800011e7983 */ /* 0x000ea20000300a00 */
[----:B------:R-:W-:Y:S01]  /*74b30*/  MOV R242, R38 ;  /* 0x0000002600f27202 */ /* 0x000fe20000000f00 */
[----:B------:R-:W-:Y:S02]  /*74b40*/  IMAD.MOV.U32 R241, RZ, RZ, R39 ;  /* 0x000000fffff17224 */ /* 0x000fe400078e0027 */
[----:B------:R-:W3:Y:S01]  /*74b50*/  LDL.LU.64 R32, [R1+0x1620] ;  /* 0x0016200001207983 */ /* 0x000ee20000300a00 */
[----:B------:R-:W-:Y:S01]  /*74b60*/  IMAD.MOV.U32 R240, RZ, RZ, R40 ;  /* 0x000000fffff07224 */ /* 0x000fe200078e0028 */
[----:B------:R-:W-:Y:S02]  /*74b70*/  MOV R239, R41 ;  /* 0x0000002900ef7202 */ /* 0x000fe40000000f00 */
[----:B------:R-:W4:Y:S01]  /*74b80*/  LDL.LU.64 R34, [R1+0x1628] ;  /* 0x0016280001227983 */ /* 0x000f220000300a00 */
[----:B------:R-:W-:-:S03]  /*74b90*/  IMAD.MOV.U32 R238, RZ, RZ, R42 ;  /* 0x000000ffffee7224 */ /* 0x000fc600078e002a */
[----:B------:R-:W2:Y:S01]  /*74ba0*/  LDL.LU.64 R36, [R1+0x1630] ;  /* 0x0016300001247983 */ /* 0x000ea20000300a00 */
[----:B------:R-:W-:Y:S01]  /*74bb0*/  IMAD.MOV.U32 R237, RZ, RZ, R43 ;  /* 0x000000ffffed7224 */ /* 0x000fe200078e002b */
[----:B------:R-:W-:Y:S02]  /*74bc0*/  MOV R236, R44 ;  /* 0x0000002c00ec7202 */ /* 0x000fe40000000f00 */
[----:B------:R-:W3:Y:S01]  /*74bd0*/  LDL.LU.64 R38, [R1+0x1638] ;  /* 0x0016380001267983 */ /* 0x000ee20000300a00 */
[----:B------:R-:W-:Y:S01]  /*74be0*/  IMAD.MOV.U32 R235, RZ, RZ, R45 ;  /* 0x000000ffffeb7224 */ /* 0x000fe200078e002d */
[----:B------:R-:W-:Y:S02]  /*74bf0*/  MOV R233, R47 ;  /* 0x0000002f00e97202 */ /* 0x000fe40000000f00 */
[----:B------:R-:W4:Y:S01]  /*74c00*/  LDL.LU.64 R40, [R1+0x1640] ;  /* 0x0016400001287983 */ /* 0x000f220000300a00 */
[----:B------:R-:W-:-:S03]  /*74c10*/  IMAD.MOV.U32 R234, RZ, RZ, R46 ;  /* 0x000000ffffea7224 */ /* 0x000fc600078e002e */
[----:B------:R-:W2:Y:S01]  /*74c20*/  LDL.LU.64 R42, [R1+0x1648] ;  /* 0x00164800012a7983 */ /* 0x000ea20000300a00 */
[----:B------:R-:W-:Y:S01]  /*74c30*/  IMAD.MOV.U32 R232, RZ, RZ, R48 ;  /* 0x000000ffffe87224 */ /* 0x000fe200078e0030 */
[----:B------:R-:W-:Y:S01]  /*74c40*/  MOV R230, R50 ;  /* 0x0000003200e67202 */ /* 0x000fe20000000f00 */
[----:B------:R-:W-:Y:S01]  /*74c50*/  IMAD.MOV.U32 R231, RZ, RZ, R49 ;  /* 0x000000ffffe77224 */ /* 0x000fe200078e0031 */
        /* <DEDUP_REMOVED lines=150> */
[----:B------:R-:W-:Y:S02]  /*755c0*/  IMAD.MOV.U32 R2, RZ, RZ, R150 ;  /* 0x000000ffff027224 */ /* 0x000fe400078e0096 */
[----:B------:R-:W-:Y:S01]  /*755d0*/  IMAD.MOV.U32 R0, RZ, RZ, R151 ;  /* 0x000000ffff007224 */ /* 0x000fe200078e0097 */
[----:B------:R-:W3:Y:S04]  /*755e0*/  LDL.LU.64 R146, [R1+0x17e8] ;  /* 0x0017e80001927983 */ /* 0x000ee80000300a00 */
[----:B------:R-:W4:Y:S04]  /*755f0*/  LDL.LU.64 R148, [R1+0x17f0] ;  /* 0x0017f00001947983 */ /* 0x000f280000300a00 */
[----:B------:R-:W2:Y:S04]  /*75600*/  LDL.LU.64 R150, [R1+0x17f8] ;  /* 0x0017f80001967983 */ /* 0x000ea80000300a00 */
[----:B--2---:R-:W-:Y:S04]  /*75610*/  STL.64 [R1+0x6990], R150 ;  /* 0x0069909601007387 */ /* 0x004fe80000100a00 */
[----:B----4-:R-:W-:Y:S04]  /*75620*/  STL.64 [R1+0x6988], R148 ;  /* 0x0069889401007387 */ /* 0x010fe80000100a00 */
[----:B---3--:R-:W-:Y:S04]  /*75630*/  STL.64 [R1+0x6980], R146 ;  /* 0x0069809201007387 */ /* 0x008fe80000100a00 */
        /* <DEDUP_REMOVED lines=61> */
[----:B------:R-:W-:Y:S01]  /*75a10*/  IMAD.MOV.U32 R251, RZ, RZ, R0 ;  /* 0x000000fffffb7224 */ /* 0x000fe200078e0000 */
[----:B------:R-:W-:Y:S02]  /*75a20*/  UIADD3.64 UR16, UR4, 0x1202, URZ ;  /* 0x0000120204107897 */ /* 0x000fe4000fffe03f */
[----:B------:R-:W-:-:S03]  /*75a30*/  UIADD3.64 UR20, UR4, 0x1204, URZ ;  /* 0x0000120404147897 */ /* 0x000fc6000fffe03f */
[----:B--2---:R-:W-:-:S06]  /*75a40*/  WARPGROUP.ARRIVE ;  /* 0x00000000000079c5 */ /* 0x004fcc0000000000 */
[----:B------:R-:W-:Y:S01]  /*75a50*/  HGMMA.64x256x8.F32.TF32 R124, gdesc[UR16], R124, gsb0 ;  /* 0x07e00000107c79f0 */ /* 0x000fe2000800287c */
[----:B------:R-:W-:Y:S02]  /*75a60*/  UIADD3.64 UR24, UR4, 0x21fe, URZ ;  /* 0x000021fe04187897 */ /* 0x000fe4000fffe03f */
[----:B------:R-:W-:Y:S02]  /*75a70*/  WARPGROUP.DEPBAR.LE gsb0, 0x0 ;  /* 0x00008000000079c5 */ /* 0x000fe40000010000 */
[----:B------:R-:W-:-:S15]  /*75a80*/  WARPGROUP.ARRIVE ;  /* 0x00000000000079c5 */ /* 0x000fde0000000000 */
[----:B------:R-:W-:-:S08]  /*75a90*/  NOP ;  /* 0x0000000000007918 */ /* 0x000fd00000000000 */
        /* <DEDUP_REMOVED lines=62> */
[----:B------:R-:W-:Y:S01]  /*75e80*/  STL.64 [R1+0x6850], R70 ;  /* 0x0068504601007387 */ /* 0x000fe20000100a00 */
[----:B------:R-:W-:-:S02]  /*75e90*/  WARPGROUP.DEPBAR.LE gsb0, 0x0 ;  /* 0x00008000000079c5 */ /* 0x000fc40000010000 */
[----:B------:R-:W-:-:S06]  /*75ea0*/  WARPGROUP.ARRIVE ;  /* 0x00000000000079c5 */ /* 0x000fcc0000000000 */
        /* <DEDUP_REMOVED lines=16> */
[----:B------:R-:W-:-:S03]  /*75fb0*/  MOV R7, UR12 ;  /* 0x0000000c00077c02 */ /* 0x000fc60008000f00 */
        /* <DEDUP_REMOVED lines=138> */
[----:B------:R-:W-:-:S02]  /*76860*/  UIADD3.64 UR58, UR4, 0x1fe, URZ ;  /* 0x000001fe043a7897 */ /* 0x000fc4000fffe03f */
[----:B------:R-:W-:-:S05]  /*76870*/  UIADD3.64 UR10, UR6, 0x1ffe, URZ ;  /* 0x00001ffe060a7897 */ /* 0x000fca000fffe03f */
[----:B------:R-:W-:Y:S01]  /*76880*/  UMOV UR12, UR58 ;  /* 0x0000003a000c7c82 */ /* 0x000fe20008000000 */
[----:B------:R-:W-:Y:S01]  /*76890*/  UMOV UR13, UR59 ;  /* 0x0000003b000d7c82 */ /* 0x000fe20008000000 */
[----:B------:R-:W-:Y:S01]  /*768a0*/  UMOV UR14, UR10 ;  /* 0x0000000a000e7c82 */ /* 0x000fe20008000000 */
[----:B------:R-:W-:Y:S01]  /*768b0*/  UMOV UR15, UR11 ;  /* 0x0000000b000f7c82 */ /* 0x000fe20008000000 */
[----:B--2---:R-:W-:-:S06]  /*768c0*/  WARPGROUP.ARRIVE ;  /* 0x00000000000079c5 */ /* 0x004fcc0000000000 */
[----:B------:R-:W-:Y:S03]  /*768d0*/  HGMMA.64x256x8.F32.TF32 R24, gdesc[UR12], R24, gsb0 ;  /* 0x07e000000c1879f0 */ /* 0x000fe60008002818 */
[----:B------:R-:W-:Y:S02]  /*768e0*/  WARPGROUP.DEPBAR.LE gsb0, 0x0 ;  /* 0x00008000000079c5 */ /* 0x000fe40000010000 */
[----:B------:R1:W-:Y:S04]  /*768f0*/  STL.64 [R1+0x1600], R24 ;  /* 0x0016001801007387 */ /* 0x0003e80000100a00 */
[----:B------:R2:W-:Y:S04]  /*76900*/  STL.64 [R1+0x1608], R26 ;  /* 0x0016081a01007387 */ /* 0x0005e80000100a00 */
[----:B-1----:R-:W3:Y:S01]  /*76910*/  LDL.LU R24, [R1+0x6794] ;  /* 0x0067940001187983 */ /* 0x002ee20000300800 */
        /* <DEDUP_REMOVED lines=124> */
[----:B---3--:R-:W-:Y:S02]  /*770e0*/  R2UR UR13, R24 ;  /* 0x00000000180d72ca */ /* 0x008fe400000e0000 */
[----:B------:R-:W3:Y:S04]  /*770f0*/  LDL.LU.64 R24, [R1+0x1400] ;  /* 0x0014000001187983 */ /* 0x000ee80000300a00 */
[----:B--2---:R-:W2:Y:S04]  /*77100*/  LDL.LU.64 R26, [R1+0x1408] ;  /* 0x00140800011a7983 */ /* 0x004ea80000300a00 */
[----:B------:R-:W4:Y:S04]  /*77110*/  LDL.LU.64 R28, [R1+0x1410] ;  /* 0x00141000011c7983 */ /* 0x000f280000300a00 */
[----:B------:R-:W3:Y:S04]  /*77120*/  LDL.LU.64 R30, [R1+0x1418] ;  /* 0x00141800011e7983 */ /* 0x000ee80000300a00 */
[----:B------:R-:W2:Y:S04]  /*77130*/  LDL.LU.64 R32, [R1+0x1420] ;  /* 0x0014200001207983 */ /* 0x000ea80000300a00 */
        /* <DEDUP_REMOVED lines=59> */
[----:B---3--:R-:W-:Y:S04]  /*774f0*/  STL.64 [R1+0x6778], R150 ;  /* 0x0067789601007387 */ /* 0x008fe80000100a00 */
[----:B----4-:R-:W-:Y:S04]  /*77500*/  STL.64 [R1+0x6770], R148 ;  /* 0x0067709401007387 */ /* 0x010fe80000100a00 */
        /* <DEDUP_REMOVED lines=44> */
[----:B------:R-:W-:Y:S01]  /*777d0*/  UIADD3.64 UR58, UR4, 0x200, URZ ;  /* 0x00000200043a7897 */ /* 0x000fe2000fffe03f */
[----:B------:R-:W-:Y:S01]  /*777e0*/  IMAD.MOV.U32 R132, RZ, RZ, R9 ;  /* 0x000000ffff847224 */ /* 0x000fe200078e0009 */
[----:B------:R-:W-:Y:S01]  /*777f0*/  UIADD3.64 UR10, UR6, 0x2000, URZ ;  /* 0x00002000060a7897 */ /* 0x000fe2000fffe03f */
[----:B------:R-:W-:Y:S01]  /*77800*/  IMAD.MOV.U32 R133, RZ, RZ, R252 ;  /* 0x000000ffff857224 */ /* 0x000fe200078e00fc */
[----:B------:R-:W3:Y:S01]  /*77810*/  LDL.LU R7, [R1+0x6790] ;  /* 0x0067900001077983 */ /* 0x000ee20000300800 */
        /* <DEDUP_REMOVED lines=12> */
[----:B------:R-:W-:Y:S01]  /*778e0*/  UMOV UR8, UR58 ;  /* 0x0000003a00087c82 */ /* 0x000fe20008000000 */
[----:B------:R-:W-:Y:S01]  /*778f0*/  UMOV UR9, UR59 ;  /* 0x0000003b00097c82 */ /* 0x000fe20008000000 */
[----:B------:R-:W4:Y:S04]  /*77900*/  LDL.LU R3, [R1+0x678c] ;  /* 0x00678c0001037983 */ /* 0x000f280000300800 */
[----:B------:R-:W3:Y:S01]  /*77910*/  LDL.LU R4, [R1+0x6788] ;  /* 0x0067880001047983 */ /* 0x000ee20000300800 */
[----:B------:R-:W-:-:S02]  /*77920*/  UIADD3.64 UR58, UR6, 0x2002, URZ ;  /* 0x00002002063a7897 */ /* 0x000fc4000fffe03f */
[----:B------:R-:W-:Y:S01]  /*77930*/  UIADD3.64 UR14, UR4, 0x11fe, URZ ;  /* 0x000011fe040e7897 */ /* 0x000fe2000fffe03f */
[----:B------:R-:W3:Y:S01]  /*77940*/  LDL.LU R8, [R1+0x6784] ;  /* 0x0067840001087983 */ /* 0x000ee20000300800 */
[----:B------:R-:W-:Y:S02]  /*77950*/  UIADD3.64 UR18, UR6, 0x27fe, URZ ;  /* 0x000027fe06127897 */ /* 0x000fe4000fffe03f */
[----:B------:R-:W-:Y:S01]  /*77960*/  UIADD3.64 UR22, UR6, 0x2804, URZ ;  /* 0x0000280406167897 */ /* 0x000fe2000fffe03f */
[----:B------:R-:W3:Y:S01]  /*77970*/  LDL.LU R9, [R1+0x6780] ;  /* 0x0067800001097983 */ /* 0x000ee20000300800 */
[----:B--2---:R-:W-:-:S06]  /*77980*/  WARPGROUP.ARRIVE ;  /* 0x00000000000079c5 */ /* 0x004fcc0000000000 */
[----:B------:R-:W-:Y:S01]  /*77990*/  HGMMA.64x256x8.F32.TF32 R124, gdesc[UR8], R124, gsb0 ;  /* 0x07e00000087c79f0 */ /* 0x000fe2000800287c */
[----:B------:R-:W-:Y:S01]  /*779a0*/  UIADD3.64 UR10, UR6, 0x2004, URZ ;  /* 0x00002004060a7897 */ /* 0x000fe2000fffe03f */
[----:B----4-:R-:W-:Y:S02]  /*779b0*/  R2UR UR8, R3 ;  /* 0x00000000030872ca */ /* 0x010fe400000e0000 */
[----:B---3--:R-:W-:Y:S01]  /*779c0*/  R2UR UR9, R4 ;  /* 0x00000000040972ca */ /* 0x008fe200000e0000 */
[----:B------:R-:W-:Y:S02]  /*779d0*/  WARPGROUP.DEPBAR.LE gsb0, 0x0 ;  /* 0x00008000000079c5 */ /* 0x000fe40000010000 */
[----:B------:R-:W-:-:S15]  /*779e0*/  WARPGROUP.ARRIVE ;  /* 0x00000000000079c5 */ /* 0x000fde0000000000 */
[----:B------:R-:W-:-:S06]  /*779f0*/  NOP ;  /* 0x0000000000007918 */ /* 0x000fcc0000000000 */
        /* <DEDUP_REMOVED lines=9> */
[----:B------:R-:W-:Y:S01]  /*77a90*/  R2UR UR12, R7 ;  /* 0x00000000070c72ca */ /* 0x000fe200000e0000 */
[----:B------:R-:W-:Y:S01]  /*77aa0*/  UIADD3.64 UR14, UR6, 0x2800, URZ ;  /* 0x00002800060e7897 */ /* 0x000fe2000fffe03f */
[----:B------:R-:W-:Y:S02]  /*77ab0*/  WARPGROUP.DEPBAR.LE gsb0, 0x0 ;  /* 0x00008000000079c5 */ /* 0x000fe40000010000 */
[----:B------:R-:W-:-:S15]  /*77ac0*/  WARPGROUP.ARRIVE ;  /* 0x00000000000079c5 */ /* 0x000fde0000000000 */
[----:B------:R-:W-:-:S04]  /*77ad0*/  NOP ;  /* 0x0000000000007918 */ /* 0x000fc80000000000 */
[----:B------:R-:W-:Y:S01]  /*77ae0*/  HGMMA.64x256x8.F32.TF32 R124, gdesc[UR8], R124, gsb0 ;  /* 0x07e00000087c79f0 */ /* 0x000fe2000800287c */
[----:B------:R-:W-:Y:S02]  /*77af0*/  UIADD3.64 UR18, UR6, 0x2802, URZ ;  /* 0x0000280206127897 */ /* 0x000fe4000fffe03f */
[----:B------:R-:W-:Y:S02]  /*77b00*/  WARPGROUP.DEPBAR.LE gsb0, 0x0 ;  /* 0x00008000000079c5 */ /* 0x000fe40000010000 */
[----:B------:R-:W-:-:S15]  /*77b10*/  WARPGROUP.ARRIVE ;  /* 0x00000000000079c5 */ /* 0x000fde0000000000 */
[----:B------:R-:W-:-:S08]  /*77b20*/  NOP ;  /* 0x0000000000007918 */ /* 0x000fd00000000000 */
[----:B------:R-:W-:Y:S03]  /*77b30*/  HGMMA.64x256x8.F32.TF32 R124, gdesc[UR12], R124, gsb0 ;  /* 0x07e000000c7c79f0 */ /* 0x000fe6000800287c */
        /* <DEDUP_REMOVED lines=34> */
[----:B------:R-:W-:Y:S01]  /*77d60*/  UMOV UR50, UR60 ;  /* 0x0000003c00327c82 */ /* 0x000fe20008000000 */
[----:B------:R-:W-:Y:S01]  /*77d70*/  UMOV UR51, UR61 ;  /* 0x0000003d00337c82 */ /* 0x000fe20008000000 */
        /* <DEDUP_REMOVED lines=190> */
[----:B------:R-:W3:Y:S01]  /*78960*/  LDL.LU.64 R24, [R1+0x6580] ;  /* 0x0065800001187983 */ /* 0x000ee20000300a00 */
[----:B------:R-:W-:-:S02]  /*78970*/  R2UR UR10, R8 ;  /* 0x00000000080a72ca */ /* 0x000fc400000e0000 */
[----:B------:R-:W-:Y:S01]  /*78980*/  R2UR UR11, R9 ;  /* 0x00000000090b72ca */ /* 0x000fe200000e0000 */
[----:B------:R-:W-:Y:S01]  /*78990*/  UIADD3.64 UR8, UR4, 0x3fe, URZ ;  /* 0x000003fe04087897 */ /* 0x000fe2000fffe03f */
[----:B---3--:R-:W-:-:S11]  /*789a0*/  WARPGROUP.ARRIVE ;  /* 0x00000000000079c5 */ /* 0x008fd60000000000 */
[----:B------:R-:W-:Y:S01]  /*789b0*/  HGMMA.64x256x8.F32.TF32 R24, gdesc[UR8], R24, gsb0 ;  /* 0x07e00000081879f0 */ /* 0x000fe20008002818 */
[----:B------:R-:W-:Y:S01]  /*789c0*/  UIADD3.64 UR8, UR4, 0x400, URZ ;  /* 0x0000040004087897 */ /* 0x000fe2000fffe03f */
[----:B------:R-:W-:Y:S01]  /*789d0*/  UMOV UR10, UR6 ;  /* 0x00000006000a7c82 */ /* 0x000fe20008000000 */
[----:B------:R-:W-:Y:S01]  /*789e0*/  UMOV UR11, UR7 ;  /* 0x00000007000b7c82 */ /* 0x000fe20008000000 */
[----:B------:R-:W-:Y:S02]  /*789f0*/  UIADD3.64 UR58, UR6, 0x2, URZ ;  /* 0x00000002063a7897 */ /* 0x000fe4000fffe03f */
[----:B------:R-:W-:Y:S01]  /*78a00*/  UIADD3.64 UR56, UR4, 0x402, URZ ;  /* 0x0000040204387897 */ /* 0x000fe2000fffe03f */
[----:B------:R-:W-:Y:S02]  /*78a10*/  WARPGROUP.DEPBAR.LE gsb0, 0x0 ;  /* 0x00008000000079c5 */ /* 0x000fe40000010000 */
[----:B------:R-:W-:-:S15]  /*78a20*/  WARPGROUP.ARRIVE ;  /* 0x00000000000079c5 */ /* 0x000fde0000000000 */
[----:B------:R-:W-:-:S04]  /*78a30*/  NOP ;  /* 0x0000000000007918 */ /* 0x000fc80000000000 */
[----:B------:R-:W-:Y:S01]  /*78a40*/  HGMMA.64x256x8.F32.TF32 R24, gdesc[UR8], R24, gsb0 ;  /* 0x07e00000081879f0 */ /* 0x000fe20008002818 */
[----:B------:R-:W-:Y:S02]  /*78a50*/  UIADD3.64 UR10, UR6, 0x4, URZ ;  /* 0x00000004060a7897 */ /* 0x000fe4000fffe03f */
[----:B------:R-:W-:Y:S01]  /*78a60*/  UIADD3.64 UR8, UR4, 0x404, URZ ;  /* 0x0000040404087897 */ /* 0x000fe2000fffe03f */
[----:B------:R-:W-:Y:S02]  /*78a70*/  WARPGROUP.DEPBAR.LE gsb0, 0x0 ;  /* 0x00008000000079c5 */ /* 0x000fe40000010000 */
[----:B------:R-:W-:-:S15]  /*78a80*/  WARPGROUP.ARRIVE ;  /* 0x00000000000079c5 */ /* 0x000fde0000000000 */
[----:B------:R-:W-:-:S07]  /*78a90*/  NOP ;  /* 0x0000000000007918 */ /* 0x000fce0000000000 */
[----:B------:R-:W-:Y:S01]  /*78aa0*/  HGMMA.64x256x8.F32.TF32 R24, gdesc[UR56], R24, gsb0 ;  /* 0x07e00000381879f0 */ /* 0x000fe20008002818 */
[----:B------:R-:W-:Y:S02]  /*78ab0*/  UIADD3.64 UR12, UR6, 0x7fe, URZ ;  /* 0x000007fe060c7897 */ /* 0x000fe4000fffe03f */
[----:B------:R-:W-:-:S05]  /*78ac0*/  UIADD3.64 UR16, UR4, 0x13fe, URZ ;  /* 0x000013fe04107897 */ /* 0x000fca000fffe03f */
[----:B------:R-:W-:Y:S01]  /*78ad0*/  UMOV UR18, UR12 ;  /* 0x0000000c00127c82 */ /* 0x000fe20008000000 */
[----:B------:R-:W-:Y:S01]  /*78ae0*/  UMOV UR19, UR13 ;  /* 0x0000000d00137c82 */ /* 0x000fe20008000000 */
[----:B------:R-:W-:Y:S02]  /*78af0*/  WARPGROUP.DEPBAR.LE gsb0, 0x0 ;  /* 0x00008000000079c5 */ /* 0x000fe40000010000 */
[----:B------:R-:W-:-:S15]  /*78b00*/  WARPGROUP.ARRIVE ;  /* 0x00000000000079c5 */ /* 0x000fde0000000000 */
[----:B------:R-:W-:-:S01]  /*78b10*/  NOP ;  /* 0x0000000000007918 */ /* 0x000fc20000000000 */
[----:B------:R-:W-:Y:S01]  /*78b20*/  HGMMA.64x256x8.F32.TF32 R24, gdesc[UR8], R24, gsb0 ;  /* 0x07e00000081879f0 */ /* 0x000fe20008002818 */
[----:B------:R-:W-:Y:S02]  /*78b30*/  UIADD3.64 UR14, UR6, 0x800, URZ ;  /* 0x00000800060e7897 */ /* 0x000fe4000fffe03f */
[----:B------:R-:W-:Y:S01]  /*78b40*/  UIADD3.64 UR12, UR4, 0x1400, URZ ;  /* 0x00001400040c7897 */ /* 0x000fe2000fffe03f */
[----:B------:R-:W-:Y:S02]  /*78b50*/  WARPGROUP.DEPBAR.LE gsb0, 0x0 ;  /* 0x00008000000079c5 */ /* 0x000fe40000010000 */
[----:B------:R-:W-:-:S15]  /*78b60*/  WARPGROUP.ARRIVE ;  /* 0x00000000000079c5 */ /* 0x000fde0000000000 */
[----:B------:R-:W-:-:S07]  /*78b70*/  NOP ;  /* 0x0000000000007918 */ /* 0x000fce0000000000 */
[----:B------:R-:W-:Y:S01]  /*78b80*/  HGMMA.64x256x8.F32.TF32 R24, gdesc[UR16], R24, gsb0 ;  /* 0x07e00000101879f0 */ /* 0x000fe20008002818 */
[----:B------:R-:W-:Y:S02]  /*78b90*/  MOV R4, UR9 ;  /* 0x0000000900047c02 */ /* 0x000fe40008000f00 */
[----:B------:R-:W-:Y:S01]  /*78ba0*/  MOV R3, UR8 ;  /* 0x0000000800037c02 */ /* 0x000fe20008000f00 */
[----:B------:R-:W-:Y:S04]  /*78bb0*/  STL [R1+0x636c], R8 ;  /* 0x00636c0801007387 */ /* 0x000fe80000100800 */
[----:B------:R-:W-:Y:S04]  /*78bc0*/  STL [R1+0x6368], R9 ;  /* 0x0063680901007387 */ /* 0x000fe80000100800 */
[----:B------:R-:W-:Y:S04]  /*78bd0*/  STL [R1+0x6370], R4 ;  /* 0x0063700401007387 */ /* 0x000fe80000100800 */
[----:B------:R-:W-:Y:S01]  /*78be0*/  STL [R1+0x6374], R3 ;  /* 0x0063740301007387 */ /* 0x000fe20000100800 */
[----:B------:R-:W-:-:S02]  /*78bf0*/  WARPGROUP.DEPBAR.LE gsb0, 0x0 ;  /* 0x00008000000079c5 */ /* 0x000fc40000010000 */
[----:B------:R-:W-:-:S09]  /*78c00*/  WARPGROUP.ARRIVE ;  /* 0x00000000000079c5 */ /* 0x000fd20000000000 */
[----:B------:R-:W-:Y:S03]  /*78c10*/  HGMMA.64x256x8.F32.TF32 R24, gdesc[UR12], R24, gsb0 ;  /* 0x07e000000c1879f0 */ /* 0x000fe60008002818 */
[----:B------:R-:W-:Y:S02]  /*78c20*/  WARPGROUP.DEPBAR.LE gsb0, 0x0 ;  /* 0x00008000000079c5 */ /* 0x000fe40000010000 */
[----:B------:R1:W-:Y:S01]  /*78c30*/  STL.64 [R1+0x1400], R24 ;  /* 0x0014001801007387 */ /* 0x0003e20000100a00 */
[----:B------:R-:W-:-:S03]  /*78c40*/  MOV R252, R28 ;  /* 0x0000001c00fc7202 */ /* 0x000fc60000000f00 */
[----:B------:R-:W-:Y:S01]  /*78c50*/  STL.64 [R1+0x1408], R26 ;  /* 0x0014081a01007387 */ /* 0x000fe20000100a00 */
[----:B--2---:R-:W-:Y:S01]  /*78c60*/  IMAD.MOV.U32 R251, RZ, RZ, R29 ;  /* 0x000000fffffb7224 */ /* 0x004fe200078e001d */
[----:B-1----:R-:W-:Y:S01]  /*78c70*/  MOV R24, UR13 ;  /* 0x0000000d00187c02 */ /* 0x002fe20008000f00 */
[----:B------:R-:W-:Y:S01]  /*78c80*/  IMAD.MOV.U32 R250, RZ, RZ, R30 ;  /* 0x000000fffffa7224 */ /* 0x000fe200078e001e */
[----:B------:R-:W-:-:S03]  /*78c90*/  MOV R249, R31 ;  /* 0x0000001f00f97202 */ /* 0x000fc60000000f00 */
        /* <DEDUP_REMOVED lines=12> */
[----:B------:R-:W-:-:S03]  /*78d60*/  IMAD.MOV.U32 R241, RZ, RZ, R39 ;  /* 0x000000fffff17224 */ /* 0x000fc600078e0027 */
[----:B------:R-:W3:Y:S01]  /*78d70*/  LDL.LU.64 R32, [R1+0x1220] ;  /* 0x0012200001207983 */ /* 0x000ee20000300a00 */
[----:B------:R-:W-:Y:S01]  /*78d80*/  MOV R240, R40 ;  /* 0x0000002800f07202 */ /* 0x000fe20000000f00 */
[----:B------:R-:W-:Y:S02]  /*78d90*/  IMAD.MOV.U32 R239, RZ, RZ, R41 ;  /* 0x000000ffffef7224 */ /* 0x000fe400078e0029 */
[----:B------:R-:W4:Y:S01]  /*78da0*/  LDL.LU.64 R34, [R1+0x1228] ;  /* 0x0012280001227983 */ /* 0x000f220000300a00 */
[----:B------:R-:W-:Y:S01]  /*78db0*/  IMAD.MOV.U32 R238, RZ, RZ, R42 ;  /* 0x000000ffffee7224 */ /* 0x000fe200078e002a */
[----:B------:R-:W-:Y:S02]  /*78dc0*/  MOV R237, R43 ;  /* 0x0000002b00ed7202 */ /* 0x000fe40000000f00 */
[----:B------:R-:W2:Y:S01]  /*78dd0*/  LDL.LU.64 R36, [R1+0x1230] ;  /* 0x0012300001247983 */ /* 0x000ea20000300a00 */
[----:B------:R-:W-:-:S03]  /*78de0*/  IMAD.MOV.U32 R236, RZ, RZ, R44 ;  /* 0x000000ffffec7224 */ /* 0x000fc600078e002c */
[----:B------:R-:W3:Y:S01]  /*78df0*/  LDL.LU.64 R38, [R1+0x1238] ;  /* 0x0012380001267983 */ /* 0x000ee20000300a00 */
[----:B------:R-:W-:Y:S01]  /*78e00*/  IMAD.MOV.U32 R235, RZ, RZ, R45 ;  /* 0x000000ffffeb7224 */ /* 0x000fe200078e002d */
[----:B------:R-:W-:Y:S02]  /*78e10*/  MOV R234, R46 ;  /* 0x0000002e00ea7202 */ /* 0x000fe40000000f00 */
[----:B------:R-:W4:Y:S01]  /*78e20*/  LDL.LU.64 R40, [R1+0x1240] ;  /* 0x0012400001287983 */ /* 0x000f220000300a00 */
[----:B------:R-:W-:Y:S01]  /*78e30*/  IMAD.MOV.U32 R233, RZ, RZ, R47 ;  /* 0x000000ffffe97224 */ /* 0x000fe200078e002f */
[----:B------:R-:W-:Y:S02]  /*78e40*/  MOV R231, R49 ;  /* 0x0000003100e77202 */ /* 0x000fe40000000f00 */
[----:B------:R-:W2:Y:S01]  /*78e50*/  LDL.LU.64 R42, [R1+0x1248] ;  /* 0x00124800012a7983 */ /* 0x000ea20000300a00 */
[----:B------:R-:W-:-:S03]  /*78e60*/  IMAD.MOV.U32 R232, RZ, RZ, R48 ;  /* 0x000000ffffe87224 */ /* 0x000fc600078e0030 */
[----:B------:R-:W3:Y:S01]  /*78e70*/  LDL.LU.64 R44, [R1+0x1250] ;  /* 0x00125000012c7983 */ /* 0x000ee20000300a00 */
[----:B------:R-:W-:Y:S01]  /*78e80*/  IMAD.MOV.U32 R230, RZ, RZ, R50 ;  /* 0x000000ffffe67224 */ /* 0x000fe200078e0032 */
[----:B------:R-:W-:Y:S01]  /*78e90*/  MOV R152, R52 ;  /* 0x0000003400987202 */ /* 0x000fe20000000f00 */
[----:B------:R-:W-:Y:S01]  /*78ea0*/  IMAD.MOV.U32 R229, RZ, RZ, R51 ;  /* 0x000000ffffe57224 */ /* 0x000fe200078e0033 */
        /* <DEDUP_REMOVED lines=216> */
[----:B------:R-:W-:Y:S01]  /*79c30*/  IMAD.MOV.U32 R251, RZ, RZ, R0 ;  /* 0x000000fffffb7224 */ /* 0x000fe200078e0000 */
[----:B------:R-:W-:Y:S02]  /*79c40*/  UIADD3.64 UR18, UR6, 0x802, URZ ;  /* 0x0000080206127897 */ /* 0x000fe4000fffe03f */
[----:B------:R-:W-:Y:S02]  /*79c50*/  UIADD3.64 UR16, UR4, 0x1402, URZ ;  /* 0x0000140204107897 */ /* 0x000fe4000fffe03f */
[----:B------:R-:W-:-:S02]  /*79c60*/  UIADD3.64 UR22, UR6, 0x804, URZ ;  /* 0x0000080406167897 */ /* 0x000fc4000fffe03f */
[----:B------:R-:W-:Y:S01]  /*79c70*/  UIADD3.64 UR20, UR4, 0x1404, URZ ;  /* 0x0000140404147897 */ /* 0x000fe2000fffe03f */
[----:B--2---:R-:W-:-:S06]  /*79c80*/  WARPGROUP.ARRIVE ;  /* 0x00000000000079c5 */ /* 0x004fcc0000000000 */
        /* <DEDUP_REMOVED lines=807> */
[----:B------:R-:W-:-:S03]  /*7cf00*/  IMAD.MOV.U32 R252, RZ, RZ, R28 ;  /* 0x000000fffffc7224 */ /* 0x000fc600078e001c */
        /* <DEDUP_REMOVED lines=17> */
[----:B------:R-:W-:-:S03]  /*7d020*/  MOV R241, R39 ;  /* 0x0000002700f17202 */ /* 0x000fc60000000f00 */
[----:B------:R-:W3:Y:S01]  /*7d030*/  LDL.LU.64 R32, [R1+0xe20] ;  /* 0x000e200001207983 */ /* 0x000ee20000300a00 */
[----:B------:R-:W-:-:S03]  /*7d040*/  IMAD.MOV.U32 R240, RZ, RZ, R40 ;  /* 0x000000fffff07224 */ /* 0x000fc600078e0028 */
[----:B------:R-:W4:Y:S01]  /*7d050*/  LDL.LU.64 R34, [R1+0xe28] ;  /* 0x000e280001227983 */ /* 0x000f220000300a00 */
[----:B------:R-:W-:Y:S01]  /*7d060*/  IMAD.MOV.U32 R239, RZ, RZ, R41 ;  /* 0x000000ffffef7224 */ /* 0x000fe200078e0029 */
[----:B------:R-:W-:Y:S02]  /*7d070*/  MOV R238, R42 ;  /* 0x0000002a00ee7202 */ /* 0x000fe40000000f00 */
[----:B------:R-:W2:Y:S01]  /*7d080*/  LDL.LU.64 R36, [R1+0xe30] ;  /* 0x000e300001247983 */ /* 0x000ea20000300a00 */
[----:B------:R-:W-:Y:S01]  /*7d090*/  IMAD.MOV.U32 R237, RZ, RZ, R43 ;  /* 0x000000ffffed7224 */ /* 0x000fe200078e002b */
[----:B------:R-:W-:Y:S02]  /*7d0a0*/  MOV R235, R45 ;  /* 0x0000002d00eb7202 */ /* 0x000fe40000000f00 */
[----:B------:R-:W3:Y:S01]  /*7d0b0*/  LDL.LU.64 R38, [R1+0xe38] ;  /* 0x000e380001267983 */ /* 0x000ee20000300a00 */
[----:B------:R-:W-:-:S03]  /*7d0c0*/  IMAD.MOV.U32 R236, RZ, RZ, R44 ;  /* 0x000000ffffec7224 */ /* 0x000fc600078e002c */
[----:B------:R-:W4:Y:S01]  /*7d0d0*/  LDL.LU.64 R40, [R1+0xe40] ;  /* 0x000e400001287983 */ /* 0x000f220000300a00 */
[----:B------:R-:W-:Y:S01]  /*7d0e0*/  IMAD.MOV.U32 R234, RZ, RZ, R46 ;  /* 0x000000ffffea7224 */ /* 0x000fe200078e002e */
[----:B------:R-:W-:Y:S01]  /*7d0f0*/  MOV R232, R48 ;  /* 0x0000003000e87202 */ /* 0x000fe20000000f00 */
[----:B------:R-:W-:Y:S01]  /*7d100*/  IMAD.MOV.U32 R233, RZ, RZ, R47 ;  /* 0x000000ffffe97224 */ /* 0x000fe200078e002f */
        /* <DEDUP_REMOVED lines=222> */
[----:B------:R-:W-:Y:S01]  /*7def0*/  IMAD.MOV.U32 R250, RZ, RZ, R2 ;  /* 0x000000fffffa7224 */ /* 0x000fe200078e0002 */
[----:B------:R-:W-:Y:S02]  /*7df00*/  UIADD3.64 UR18, UR6, 0x802, URZ ;  /* 0x0000080206127897 */ /* 0x000fe4000fffe03f */
[----:B------:R-:W-:Y:S02]  /*7df10*/  UIADD3.64 UR16, UR4, 0x1602, URZ ;  /* 0x0000160204107897 */ /* 0x000fe4000fffe03f */
[----:B------:R-:W-:Y:S02]  /*7df20*/  UIADD3.64 UR22, UR6, 0x804, URZ ;  /* 0x0000080406167897 */ /* 0x000fe4000fffe03f */
        /* <DEDUP_REMOVED lines=811> */
[----:B--2---:R-:W-:Y:S02]  /*811e0*/  MOV R251, R29 ;  /* 0x0000001d00fb7202 */ /* 0x004fe40000000f00 */
        /* <DEDUP_REMOVED lines=2101> */
[----:B------:R-:W-:Y:S01]  /*89540*/  UIADD3.64 UR8, UR4, 0xc02, URZ ;  /* 0x00000c0204087897 */ /* 0x000fe2000fffe03f */
[----:B------:R-:W-:Y:S01]  /*89550*/  UMOV UR10, UR56 ;  /* 0x00000038000a7c82 */ /* 0x000fe20008000000 */
[----:B------:R-:W-:Y:S01]  /*89560*/  UMOV UR11, UR57 ;  /* 0x00000039000b7c82 */ /* 0x000fe20008000000 */
[----:B------:R-:W-:Y:S02]  /*89570*/  UIADD3.64 UR58, UR6, 0x4, URZ ;  /* 0x00000004063a7897 */ /* 0x000fe4000fffe03f */
[----:B------:R-:W-:-:S05]  /*89580*/  UIADD3.64 UR12, UR4, 0xc04, URZ ;  /* 0x00000c04040c7897 */ /* 0x000fca000fffe03f */
[----:B------:R-:W-:Y:S01]  /*89590*/  UMOV UR14, UR58 ;  /* 0x0000003a000e7c82 */ /* 0x000fe20008000000 */
[----:B------:R-:W-:Y:S01]  /*895a0*/  UMOV UR15, UR59 ;  /* 0x0000003b000f7c82 */ /* 0x000fe20008000000 */
[----:B------:R-:W-:Y:S02]  /*895b0*/  WARPGROUP.DEPBAR.LE gsb0, 0x0 ;  /* 0x00008000000079c5 */ /* 0x000fe40000010000 */
[----:B------:R-:W-:-:S13]  /*895c0*/  WARPGROUP.ARRIVE ;  /* 0x00000000000079c5 */ /* 0x000fda0000000000 */
        /* <DEDUP_REMOVED lines=10> */
[----:B------:R-:W-:Y:S02]  /*89670*/  WARPGROUP.DEPBAR.LE gsb0, 0x0 ;  /* 0x00008000000079c5 */ /* 0x000fe40000010000 */
[----:B------:R-:W-:-:S15]  /*89680*/  WARPGROUP.ARRIVE ;  /* 0x00000000000079c5 */ /* 0x000fde0000000000 */
[----:B------:R-:W-:-:S08]  /*89690*/  NOP ;  /* 0x0000000000007918 */ /* 0x000fd00000000000 */
[----:B------:R-:W-:Y:S01]  /*896a0*/  HGMMA.64x256x8.F32.TF32 R24, gdesc[UR16], R24, gsb0 ;  /* 0x07e00000101879f0 */ /* 0x000fe20008002818 */
[----:B------:R-:W-:Y:S01]  /*896b0*/  UIADD3.64 UR16, UR4, 0x1c00, URZ ;  /* 0x00001c0004107897 */ /* 0x000fe2000fffe03f */
[----:B------:R-:W-:Y:S01]  /*896c0*/  UMOV UR18, UR58 ;  /* 0x0000003a00127c82 */ /* 0x000fe20008000000 */
[----:B------:R-:W-:Y:S01]  /*896d0*/  UMOV UR19, UR59 ;  /* 0x0000003b00137c82 */ /* 0x000fe20008000000 */
[----:B------:R-:W-:Y:S02]  /*896e0*/  MOV R4, UR13 ;  /* 0x0000000d00047c02 */ /* 0x000fe40008000f00 */
[----:B------:R-:W-:Y:S01]  /*896f0*/  MOV R3, UR12 ;  /* 0x0000000c00037c02 */ /* 0x000fe20008000f00 */
        /* <DEDUP_REMOVED lines=266> */
[----:B------:R-:W-:-:S05]  /*8a7a0*/  UIADD3.64 UR20, UR4, 0x1c02, URZ ;  /* 0x00001c0204147897 */ /* 0x000fca000fffe03f */
[----:B------:R-:W-:Y:S01]  /*8a7b0*/  UMOV UR22, UR58 ;  /* 0x0000003a00167c82 */ /* 0x000fe20008000000 */
[----:B------:R-:W-:Y:S01]  /*8a7c0*/  UMOV UR23, UR59 ;  /* 0x0000003b00177c82 */ /* 0x000fe20008000000 */
[----:B------:R-:W-:Y:S02]  /*8a7d0*/  UIADD3.64 UR56, UR6, 0x804, URZ ;  /* 0x0000080406387897 */ /* 0x000fe4000fffe03f */
[----:B------:R-:W-:-:S05]  /*8a7e0*/  UIADD3.64 UR24, UR4, 0x1c04, URZ ;  /* 0x00001c0404187897 */ /* 0x000fca000fffe03f */
[----:B------:R-:W-:Y:S01]  /*8a7f0*/  UMOV UR26, UR56 ;  /* 0x00000038001a7c82 */ /* 0x000fe20008000000 */
[----:B------:R-:W-:Y:S01]  /*8a800*/  UMOV UR27, UR57 ;  /* 0x00000039001b7c82 */ /* 0x000fe20008000000 */
[----:B--2---:R-:W-:-:S06]  /*8a810*/  WARPGROUP.ARRIVE ;  /* 0x00000000000079c5 */ /* 0x004fcc0000000000 */
        /* <DEDUP_REMOVED lines=384> */
[----:B------:R-:W3:Y:S04]  /*8c020*/  LDL.LU.64 R24, [R1] ;  /* 0x0000000001187983 */ /* 0x000ee80000300a00 */
        /* <DEDUP_REMOVED lines=258> */
[----:B------:R-:W-:Y:S01]  /*8d050*/  UMOV UR12, UR10 ;  /* 0x0000000a000c7c82 */ /* 0x000fe20008000000 */
[----:B------:R-:W-:Y:S01]  /*8d060*/  UMOV UR13, UR11 ;  /* 0x0000000b000d7c82 */ /* 0x000fe20008000000 */
[----:B------:R-:W4:Y:S01]  /*8d070*/  LDL.LU R3, [R1+0x5310] ;  /* 0x0053100001037983 */ /* 0x000f220000300800 */
[----:B------:R-:W-:Y:S01]  /*8d080*/  UIADD3.64 UR18, UR4, 0x1bfe, URZ ;  /* 0x00001bfe04127897 */ /* 0x000fe2000fffe03f */
[----:B------:R-:W1:Y:S02]  /*8d090*/  LDC R190, c[0x0][0x230] ;  /* 0x00008c00ffbe7b82 */ /* 0x000e640000000800 */
[----:B------:R-:W4:Y:S01]  /*8d0a0*/  LDL.LU R4, [R1+0x530c] ;  /* 0x00530c0001047983 */ /* 0x000f220000300800 */
[----:B------:R-:W-:-:S02]  /*8d0b0*/  UIADD3.64 UR22, UR6, 0x27fe, URZ ;  /* 0x000027fe06167897 */ /* 0x000fc4000fffe03f */
[----:B------:R-:W-:Y:S01]  /*8d0c0*/  UIADD3.64 UR26, UR6, 0x2804, URZ ;  /* 0x00002804061a7897 */ /* 0x000fe2000fffe03f */
[----:B------:R-:W4:Y:S01]  /*8d0d0*/  LDL.LU R8, [R1+0x5308] ;  /* 0x0053080001087983 */ /* 0x000f220000300800 */
[----:B------:R-:W-:Y:S01]  /*8d0e0*/  UIADD3.64 UR30, UR6, 0x2ffe, URZ ;  /* 0x00002ffe061e7897 */ /* 0x000fe2000fffe03f */
[----:B------:R-:W1:Y:S01]  /*8d0f0*/  LDC R5, c[0x0][0x238] ;  /* 0x00008e00ff057b82 */ /* 0x000e620000000800 */
[----:B------:R-:W-:Y:S01]  /*8d100*/  UIADD3.64 UR34, UR6, 0x3000, URZ ;  /* 0x0000300006227897 */ /* 0x000fe2000fffe03f */
[----:B------:R-:W4:Y:S01]  /*8d110*/  LDL.LU R9, [R1+0x5304] ;  /* 0x0053040001097983 */ /* 0x000f220000300800 */
[----:B------:R-:W-:Y:S02]  /*8d120*/  UIADD3.64 UR38, UR6, 0x3002, URZ ;  /* 0x0000300206267897 */ /* 0x000fe4000fffe03f */
[----:B------:R-:W-:Y:S01]  /*8d130*/  UIADD3.64 UR42, UR6, 0x3004, URZ ;  /* 0x00003004062a7897 */ /* 0x000fe2000fffe03f */
[----:B------:R-:W4:Y:S01]  /*8d140*/  LDL.LU R20, [R1+0x5300] ;  /* 0x0053000001147983 */ /* 0x000f220000300800 */
[----:B------:R-:W-:Y:S01]  /*8d150*/  UIADD3.64 UR46, UR6, 0x37fe, URZ ;  /* 0x000037fe062e7897 */ /* 0x000fe2000fffe03f */
[----:B------:R-:W1:Y:S01]  /*8d160*/  LDC R6, c[0x0][0x23c] ;  /* 0x00008f00ff067b82 */ /* 0x000e620000000800 */
[----:B--2---:R-:W-:Y:S01]  /*8d170*/  WARPGROUP.ARRIVE ;  /* 0x00000000000079c5 */ /* 0x004fe20000000000 */
[----:B------:R-:W-:Y:S01]  /*8d180*/  UIADD3.64 UR10, UR6, 0x2002, URZ ;  /* 0x00002002060a7897 */ /* 0x000fe2000fffe03f */
[----:B------:R-:W2:Y:S04]  /*8d190*/  LDL.LU R21, [R1+0x52fc] ;  /* 0x0052fc0001157983 */ /* 0x000ea80000300800 */
[----:B------:R-:W-:Y:S01]  /*8d1a0*/  HGMMA.64x256x8.F32.TF32 R24, gdesc[UR12], R24, gsb0 ;  /* 0x07e000000c1879f0 */ /* 0x000fe20008002818 */
[----:B------:R-:W-:Y:S01]  /*8d1b0*/  UIADD3.64 UR14, UR6, 0x2004, URZ ;  /* 0x00002004060e7897 */ /* 0x000fe2000fffe03f */
[----:B------:R-:W2:Y:S01]  /*8d1c0*/  LDL.LU R16, [R1+0x52f8] ;  /* 0x0052f80001107983 */ /* 0x000ea20000300800 */
[----:B------:R-:W-:Y:S01]  /*8d1d0*/  UIADD3.64 UR50, UR6, 0x3800, URZ ;  /* 0x0000380006327897 */ /* 0x000fe2000fffe03f */
[----:B------:R-:W-:Y:S01]  /*8d1e0*/  UMOV UR54, UR60 ;  /* 0x0000003c00367c82 */ /* 0x000fe20008000000 */
[----:B------:R-:W-:Y:S01]  /*8d1f0*/  UMOV UR55, UR61 ;  /* 0x0000003d00377c82 */ /* 0x000fe20008000000 */
[----:B------:R-:W-:Y:S01]  /*8d200*/  UIADD3.64 UR58, UR6, 0x3804, URZ ;  /* 0x00003804063a7897 */ /* 0x000fe2000fffe03f */
        /* <DEDUP_REMOVED lines=19> */
[----:B---3--:R-:W-:-:S03]  /*8d340*/  R2UR UR16, R7 ;  /* 0x00000000071072ca */ /* 0x008fc600000e0000 */
[----:B------:R-:W3:Y:S04]  /*8d350*/  LDL.LU R194, [R1+0x52a8] ;  /* 0x0052a80001c27983 */ /* 0x000ee80000300800 */
[----:B------:R-:W3:Y:S04]  /*8d360*/  LDL.LU R195, [R1+0x52a4] ;  /* 0x0052a40001c37983 */ /* 0x000ee80000300800 */
[----:B------:R-:W2:Y:S04]  /*8d370*/  LDL.LU R198, [R1+0x52a0] ;  /* 0x0052a00001c67983 */ /* 0x000ea80000300800 */
        /* <DEDUP_REMOVED lines=16> */
[----:B------:R-:W3:Y:S01]  /*8d480*/  LDL.LU R167, [R1+0x525c] ;  /* 0x00525c0001a77983 */ /* 0x000ee20000300800 */
[----:B----4-:R-:W-:-:S03]  /*8d490*/  R2UR UR12, R3 ;  /* 0x00000000030c72ca */ /* 0x010fc600000e0000 */
[----:B------:R-:W4:Y:S01]  /*8d4a0*/  LDL.LU R168, [R1+0x5258] ;  /* 0x0052580001a87983 */ /* 0x000f220000300800 */
[----:B------:R-:W-:-:S03]  /*8d4b0*/  R2UR UR13, R4 ;  /* 0x00000000040d72ca */ /* 0x000fc600000e0000 */
[----:B------:R-:W2:Y:S04]  /*8d4c0*/  LDL.LU R169, [R1+0x5254] ;  /* 0x0052540001a97983 */ /* 0x000ea80000300800 */
[----:B------:R-:W3:Y:S04]  /*8d4d0*/  LDL.LU R170, [R1+0x5250] ;  /* 0x0052500001aa7983 */ /* 0x000ee80000300800 */
[----:B------:R-:W4:Y:S04]  /*8d4e0*/  LDL.LU R171, [R1+0x524c] ;  /* 0x00524c0001ab7983 */ /* 0x000f280000300800 */
        /* <DEDUP_REMOVED lines=21> */
[----:B------:R-:W-:-:S02]  /*8d640*/  WARPGROUP.DEPBAR.LE gsb0, 0x0 ;  /* 0x00008000000079c5 */ /* 0x000fc40000010000 */
[----:B------:R-:W-:Y:S01]  /*8d650*/  WARPGROUP.ARRIVE ;  /* 0x00000000000079c5 */ /* 0x000fe20000000000 */
[----:B------:R-:W2:Y:S04]  /*8d660*/  LDL.LU R2, [R1+0x51f4] ;  /* 0x0051f40001027983 */ /* 0x000ea80000300800 */
[----:B------:R-:W2:Y:S01]  /*8d670*/  LDL.LU R246, [R1+0x51f0] ;  /* 0x0051f00001f67983 */ /* 0x000ea20000300800 */
[----:B------:R-:W-:Y:S01]  /*8d680*/  HGMMA.64x256x8.F32.TF32 R24, gdesc[UR8], R24, gsb0 ;  /* 0x07e00000081879f0 */ /* 0x000fe20008002818 */
[----:B------:R-:W-:Y:S01]  /*8d690*/  UMOV UR8, UR18 ;  /* 0x0000001200087c82 */ /* 0x000fe20008000000 */
[----:B------:R-:W-:Y:S01]  /*8d6a0*/  UMOV UR9, UR19 ;  /* 0x0000001300097c82 */ /* 0x000fe20008000000 */
[----:B------:R-:W-:Y:S01]  /*8d6b0*/  UMOV UR10, UR22 ;  /* 0x00000016000a7c82 */ /* 0x000fe20008000000 */
[----:B------:R-:W-:Y:S01]  /*8d6c0*/  UMOV UR11, UR23 ;  /* 0x00000017000b7c82 */ /* 0x000fe20008000000 */
[----:B------:R-:W2:Y:S01]  /*8d6d0*/  LDL.LU R247, [R1+0x51ec] ;  /* 0x0051ec0001f77983 */ /* 0x000ea20000300800 */
[----:B------:R-:W-:-:S02]  /*8d6e0*/  WARPGROUP.DEPBAR.LE gsb0, 0x0 ;  /* 0x00008000000079c5 */ /* 0x000fc40000010000 */
[----:B------:R-:W-:Y:S01]  /*8d6f0*/  WARPGROUP.ARRIVE ;  /* 0x00000000000079c5 */ /* 0x000fe20000000000 */
[----:B------:R-:W-:Y:S01]  /*8d700*/  UIADD3.64 UR18, UR6, 0x2800, URZ ;  /* 0x0000280006127897 */ /* 0x000fe2000fffe03f */
[----:B------:R-:W2:-:S15]  /*8d710*/  LDL.LU R240, [R1+0x51e8] ;  /* 0x0051e80001f07983 */ /* 0x000e9e0000300800 */
[----:B------:R-:W-:-:S03]  /*8d720*/  NOP ;  /* 0x0000000000007918 */ /* 0x000fc60000000000 */
[----:B------:R-:W-:Y:S01]  /*8d730*/  HGMMA.64x256x8.F32.TF32 R24, gdesc[UR12], R24, gsb0 ;  /* 0x07e000000c1879f0 */ /* 0x000fe20008002818 */
        /* <DEDUP_REMOVED lines=46> */
[----:B------:R-:W-:-:S06]  /*8da20*/  WARPGROUP.ARRIVE ;  /* 0x00000000000079c5 */ /* 0x000fcc0000000000 */
[----:B------:R-:W-:Y:S03]  /*8da30*/  HGMMA.64x256x8.F32.TF32 R24, gdesc[UR8], R24, gsb0 ;  /* 0x07e00000081879f0 */ /* 0x000fe60008002818 */
[----:B------:R-:W-:Y:S02]  /*8da40*/  WARPGROUP.DEPBAR.LE gsb0, 0x0 ;  /* 0x00008000000079c5 */ /* 0x000fe40000010000 */
[----:B------:R-:W-:-:S15]  /*8da50*/  WARPGROUP.ARRIVE ;  /* 0x00000000000079c5 */ /* 0x000fde0000000000 */
[----:B------:R-:W-:-:S08]  /*8da60*/  NOP ;  /* 0x0000000000007918 */ /* 0x000fd00000000000 */
        /* <DEDUP_REMOVED lines=172> */
[----:B------:R-:W-:Y:S02]  /*8e530*/  UIADD3.64 UR8, UR4, 0xdfe, URZ ;  /* 0x00000dfe04087897 */ /* 0x000fe4000fffe03f */
[----:B------:R-:W-:Y:S01]  /*8e540*/  UIADD3.64 UR56, UR4, 0xe00, URZ ;  /* 0x00000e0004387897 */ /* 0x000fe2000fffe03f */
[----:B------:R-:W-:Y:S01]  /*8e550*/  UMOV UR58, UR6 ;  /* 0x00000006003a7c82 */ /* 0x000fe20008000000 */
[----:B------:R-:W-:Y:S01]  /*8e560*/  UMOV UR59, UR7 ;  /* 0x00000007003b7c82 */ /* 0x000fe20008000000 */
[----:B---3--:R-:W-:-:S07]  /*8e570*/  WARPGROUP.ARRIVE ;  /* 0x00000000000079c5 */ /* 0x008fce0000000000 */
[----:B------:R-:W-:Y:S01]  /*8e580*/  HGMMA.64x256x8.F32.TF32 R24, gdesc[UR8], R24, gsb0 ;  /* 0x07e00000081879f0 */ /* 0x000fe20008002818 */
[----:B------:R-:W-:Y:S02]  /*8e590*/  R2UR UR54, R188 ;  /* 0x00000000bc3672ca */ /* 0x000fe400000e0000 */
[----:B----4-:R-:W-:Y:S01]  /*8e5a0*/  R2UR UR55, R189 ;  /* 0x00000000bd3772ca */ /* 0x010fe200000e0000 */
[----:B------:R-:W-:Y:S01]  /*8e5b0*/  UIADD3.64 UR52, UR4, 0xe02, URZ ;  /* 0x00000e0204347897 */ /* 0x000fe2000fffe03f */
[----:B------:R-:W-:Y:S02]  /*8e5c0*/  WARPGROUP.DEPBAR.LE gsb0, 0x0 ;  /* 0x00008000000079c5 */ /* 0x000fe40000010000 */
[----:B------:R-:W-:-:S15]  /*8e5d0*/  WARPGROUP.ARRIVE ;  /* 0x00000000000079c5 */ /* 0x000fde0000000000 */
[----:B------:R-:W-:-:S06]  /*8e5e0*/  NOP ;  /* 0x0000000000007918 */ /* 0x000fcc0000000000 */
[----:B------:R-:W-:Y:S01]  /*8e5f0*/  HGMMA.64x256x8.F32.TF32 R24, gdesc[UR56], R24, gsb0 ;  /* 0x07e00000381879f0 */ /* 0x000fe20008002818 */
[----:B------:R-:W-:Y:S02]  /*8e600*/  R2UR UR10, R184 ;  /* 0x00000000b80a72ca */ /* 0x000fe400000e0000 */
[----:B--2---:R-:W-:Y:S01]  /*8e610*/  R2UR UR11, R185 ;  /* 0x00000000b90b72ca */ /* 0x004fe200000e0000 */
[----:B------:R-:W-:Y:S01]  /*8e620*/  UIADD3.64 UR8, UR4, 0xe04, URZ ;  /* 0x00000e0404087897 */ /* 0x000fe2000fffe03f */
[----:B------:R-:W-:Y:S02]  /*8e630*/  WARPGROUP.DEPBAR.LE gsb0, 0x0 ;  /* 0x00008000000079c5 */ /* 0x000fe40000010000 */
[----:B------:R-:W-:-:S15]  /*8e640*/  WARPGROUP.ARRIVE ;  /* 0x00000000000079c5 */ /* 0x000fde0000000000 */
[----:B------:R-:W-:-:S06]  /*8e650*/  NOP ;  /* 0x0000000000007918 */ /* 0x000fcc0000000000 */
[----:B------:R-:W-:Y:S01]  /*8e660*/  HGMMA.64x256x8.F32.TF32 R24, gdesc[UR52], R24, gsb0 ;  /* 0x07e00000341879f0 */ /* 0x000fe20008002818 */
[----:B------:R-:W-:Y:S02]  /*8e670*/  R2UR UR50, R180 ;  /* 0x00000000b43272ca */ /* 0x000fe400000e0000 */
[----:B------:R-:W-:Y:S01]  /*8e680*/  R2UR UR51, R181 ;  /* 0x00000000b53372ca */ /* 0x000fe200000e0000 */
        /* <DEDUP_REMOVED lines=70> */
[----:B------:R-:W-:Y:S01]  /*8eaf0*/  UMOV UR6, UR8 ;  /* 0x0000000800067c82 */ /* 0x000fe20008000000 */
[----:B------:R-:W-:Y:S01]  /*8eb00*/  UMOV UR7, UR9 ;  /* 0x0000000900077c82 */ /* 0x000fe20008000000 */
[----:B------:R-:W-:Y:S01]  /*8eb10*/  UIADD3.64 UR8, UR4, 0x3e02, URZ ;  /* 0x00003e0204087897 */ /* 0x000fe2000fffe03f */
[----:B------:R-:W-:Y:S02]  /*8eb20*/  WARPGROUP.DEPBAR.LE gsb0, 0x0 ;  /* 0x00008000000079c5 */ /* 0x000fe40000010000 */
[----:B------:R-:W-:-:S15]  /*8eb30*/  WARPGROUP.ARRIVE ;  /* 0x00000000000079c5 */ /* 0x000fde0000000000 */
[----:B------:R-:W-:-:S04]  /*8eb40*/  NOP ;  /* 0x0000000000007918 */ /* 0x000fc80000000000 */
[----:B------:R-:W-:Y:S01]  /*8eb50*/  HGMMA.64x256x8.F32.TF32 R24, gdesc[UR12], R24, gsb0 ;  /* 0x07e000000c1879f0 */ /* 0x000fe20008002818 */
[----:B------:R-:W-:Y:S01]  /*8eb60*/  UMOV UR50, UR6 ;  /* 0x0000000600327c82 */ /* 0x000fe20008000000 */
[----:B------:R-:W-:Y:S01]  /*8eb70*/  UMOV UR51, UR7 ;  /* 0x0000000700337c82 */ /* 0x000fe20008000000 */
[----:B------:R-:W-:Y:S02]  /*8eb80*/  R2UR UR6, R236 ;  /* 0x00000000ec0672ca */ /* 0x000fe400000e0000 */
[----:B------:R-:W-:Y:S01]  /*8eb90*/  R2UR UR7, R237 ;  /* 0x00000000ed0772ca */ /* 0x000fe200000e0000 */
[----:B------:R-:W-:Y:S02]  /*8eba0*/  UIADD3.64 UR58, UR4, 0xdfe, URZ ;  /* 0x00000dfe043a7897 */ /* 0x000fe4000fffe03f */
[----:B------:R-:W-:Y:S01]  /*8ebb0*/  UIADD3.64 UR4, UR4, 0x3e04, URZ ;  /* 0x00003e0404047897 */ /* 0x000fe2000fffe03f */
[----:B------:R-:W-:Y:S02]  /*8ebc0*/  WARPGROUP.DEPBAR.LE gsb0, 0x0 ;  /* 0x00008000000079c5 */ /* 0x000fe40000010000 */
[----:B------:R-:W-:-:S15]  /*8ebd0*/  WARPGROUP.ARRIVE ;  /* 0x00000000000079c5 */ /* 0x000fde0000000000 */
[----:B------:R-:W-:-:S02]  /*8ebe0*/  NOP ;  /* 0x0000000000007918 */ /* 0x000fc40000000000 */
[----:B------:R-:W-:Y:S01]  /*8ebf0*/  HGMMA.64x256x8.F32.TF32 R24, gdesc[UR8], R24, gsb0 ;  /* 0x07e00000081879f0 */ /* 0x000fe20008002818 */
[----:B------:R-:W-:Y:S02]  /*8ec00*/  IMAD.MOV.U32 R8, RZ, RZ, R192 ;  /* 0x000000ffff087224 */ /* 0x000fe400078e00c0 */
[----:B------:R-:W-:Y:S02]  /*8ec10*/  IMAD.MOV.U32 R9, RZ, RZ, R193 ;  /* 0x000000ffff097224 */ /* 0x000fe400078e00c1 */
        /* <DEDUP_REMOVED lines=14> */
[----:B------:R-:W4:Y:S01]  /*8ed00*/  LDL.LU.64 R236, [R1+0x4ec0] ;  /* 0x004ec00001ec7983 */ /* 0x000f220000300a00 */
[----:B------:R-:W-:-:S02]  /*8ed10*/  WARPGROUP.DEPBAR.LE gsb0, 0x0 ;  /* 0x00008000000079c5 */ /* 0x000fc40000010000 */
[----:B------:R-:W-:-:S06]  /*8ed20*/  WARPGROUP.ARRIVE ;  /* 0x00000000000079c5 */ /* 0x000fcc0000000000 */
[----:B------:R-:W-:Y:S03]  /*8ed30*/  HGMMA.64x256x8.F32.TF32 R24, gdesc[UR4], R24, gsb0 ;  /* 0x07e00000041879f0 */ /* 0x000fe60008002818 */
[----:B------:R-:W-:Y:S02]  /*8ed40*/  WARPGROUP.DEPBAR.LE gsb0, 0x0 ;  /* 0x00008000000079c5 */ /* 0x000fe40000010000 */
[----:B------:R-:W-:Y:S04]  /*8ed50*/  STL.64 [R1], R24 ;  /* 0x0000001801007387 */ /* 0x000fe80000100a00 */
        /* <DEDUP_REMOVED lines=131> */
[----:B------:R-:W-:-:S02]  /*8f590*/  R2UR UR58, R8 ;  /* 0x00000000083a72ca */ /* 0x000fc400000e0000 */
[----:B------:R-:W-:Y:S01]  /*8f5a0*/  R2UR UR59, R9 ;  /* 0x00000000093b72ca */ /* 0x000fe200000e0000 */
[----:B--2---:R-:W-:-:S12]  /*8f5b0*/  WARPGROUP.ARRIVE ;  /* 0x00000000000079c5 */ /* 0x004fd80000000000 */
[----:B------:R-:W-:Y:S01]  /*8f5c0*/  HGMMA.64x256x8.F32.TF32 R24, gdesc[UR56], R24, gsb0 ;  /* 0x07e00000381879f0 */ /* 0x000fe20008002818 */
[----:B------:R-:W-:Y:S02]  /*8f5d0*/  R2UR UR57, R4 ;  /* 0x00000000043972ca */ /* 0x000fe400000e0000 */
[----:B------:R-:W-:Y:S02]  /*8f5e0*/  R2UR UR56, R3 ;  /* 0x00000000033872ca */ /* 0x000fe400000e0000 */
[----:B------:R-:W-:Y:S02]  /*8f5f0*/  R2UR UR58, R202 ;  /* 0x00000000ca3a72ca */ /* 0x000fe400000e0000 */
[----:B------:R-:W-:Y:S02]  /*8f600*/  R2UR UR59, R203 ;  /* 0x00000000cb3b72ca */ /* 0x000fe400000e0000 */
[----:B------:R-:W-:Y:S02]  /*8f610*/  R2UR UR54, R198 ;  /* 0x00000000c63672ca */ /* 0x000fe400000e0000 */
[----:B------:R-:W-:-:S02]  /*8f620*/  R2UR UR55, R199 ;  /* 0x00000000c73772ca */ /* 0x000fc400000e0000 */
        /* <DEDUP_REMOVED lines=17> */
[----:B------:R-:W-:Y:S01]  /*8f740*/  R2UR UR15, R17 ;  /* 0x00000000110f72ca */ /* 0x000fe200000e0000 */
[----:B------:R-:W-:Y:S01]  /*8f750*/  UMOV UR10, UR60 ;  /* 0x0000003c000a7c82 */ /* 0x000fe20008000000 */
[----:B------:R-:W-:Y:S01]  /*8f760*/  UMOV UR11, UR61 ;  /* 0x0000003d000b7c82 */ /* 0x000fe20008000000 */
[----:B------:R-:W2:Y:S04]  /*8f770*/  LDL.LU.64 R202, [R1+0x4cb8] ;  /* 0x004cb80001ca7983 */ /* 0x000ea80000300a00 */
[----:B------:R-:W2:Y:S01]  /*8f780*/  LDL.LU.64 R198, [R1+0x4cb0] ;  /* 0x004cb00001c67983 */ /* 0x000ea20000300a00 */
[----:B------:R-:W-:-:S02]  /*8f790*/  WARPGROUP.DEPBAR.LE gsb0, 0x0 ;  /* 0x00008000000079c5 */ /* 0x000fc40000010000 */
[----:B------:R-:W-:-:S06]  /*8f7a0*/  WARPGROUP.ARRIVE ;  /* 0x00000000000079c5 */ /* 0x000fcc0000000000 */
[----:B------:R-:W-:Y:S03]  /*8f7b0*/  HGMMA.64x256x8.F32.TF32 R24, gdesc[UR56], R24, gsb0 ;  /* 0x07e00000381879f0 */ /* 0x000fe60008002818 */
[----:B------:R-:W-:Y:S02]  /*8f7c0*/  WARPGROUP.DEPBAR.LE gsb0, 0x0 ;  /* 0x00008000000079c5 */ /* 0x000fe40000010000 */
[----:B------:R-:W-:-:S15]  /*8f7d0*/  WARPGROUP.ARRIVE ;  /* 0x00000000000079c5 */ /* 0x000fde0000000000 */
[----:B------:R-:W-:-:S08]  /*8f7e0*/  NOP ;  /* 0x0000000000007918 */ /* 0x000fd00000000000 */
[----:B------:R-:W-:Y:S01]  /*8f7f0*/  HGMMA.64x256x8.F32.TF32 R24, gdesc[UR52], R24, gsb0 ;  /* 0x07e00000341879f0 */ /* 0x000fe20008002818 */
[----:B------:R-:W-:Y:S02]  /*8f800*/  R2UR UR54, R194 ;  /* 0x00000000c23672ca */ /* 0x000fe400000e0000 */
[----:B------:R-:W-:Y:S01]  /*8f810*/  R2UR UR55, R195 ;  /* 0x00000000c33772ca */ /* 0x000fe200000e0000 */
[----:B------:R-:W-:Y:S01]  /*8f820*/  UMOV UR52, UR50 ;  /* 0x0000003200347c82 */ /* 0x000fe20008000000 */
[----:B------:R-:W-:Y:S01]  /*8f830*/  UMOV UR53, UR51 ;  /* 0x0000003300357c82 */ /* 0x000fe20008000000 */
[----:B------:R-:W-:Y:S01]  /*8f840*/  R2UR UR50, R182 ;  /* 0x00000000b63272ca */ /* 0x000fe200000e0000 */
[----:B------:R-:W2:Y:S01]  /*8f850*/  LDL.LU.64 R194, [R1+0x4ca8] ;  /* 0x004ca80001c27983 */ /* 0x000ea20000300a00 */
[----:B------:R-:W-:-:S03]  /*8f860*/  R2UR UR51, R183 ;  /* 0x00000000b73372ca */ /* 0x000fc600000e0000 */
[----:B------:R-:W3:Y:S01]  /*8f870*/  LDL.LU R10, [R1+0x2944] ;  /* 0x00294400010a7983 */ /* 0x000ee20000300800 */
[----:B------:R-:W-:Y:S02]  /*8f880*/  WARPGROUP.DEPBAR.LE gsb0, 0x0 ;  /* 0x00008000000079c5 */ /* 0x000fe40000010000 */
[----:B------:R-:W-:-:S14]  /*8f890*/  WARPGROUP.ARRIVE ;  /* 0x00000000000079c5 */ /* 0x000fdc0000000000 */
        /* <DEDUP_REMOVED lines=41> */
[----:B------:R-:W-:Y:S02]  /*8fb30*/  R2UR UR6, R20 ;  /* 0x00000000140672ca */ /* 0x000fe400000e0000 */
[----:B------:R-:W-:Y:S01]  /*8fb40*/  R2UR UR7, R21 ;  /* 0x00000000150772ca */ /* 0x000fe200000e0000 */
[----:B------:R-:W-:Y:S02]  /*8fb50*/  WARPGROUP.DEPBAR.LE gsb0, 0x0 ;  /* 0x00008000000079c5 */ /* 0x000fe40000010000 */
[----:B------:R-:W-:-:S15]  /*8fb60*/  WARPGROUP.ARRIVE ;  /* 0x00000000000079c5 */ /* 0x000fde0000000000 */
[----:B------:R-:W-:-:S07]  /*8fb70*/  NOP ;  /* 0x0000000000007918 */ /* 0x000fce0000000000 */
[----:B------:R-:W-:Y:S01]  /*8fb80*/  HGMMA.64x256x8.F32.TF32 R24, gdesc[UR8], R24, gsb0 ;  /* 0x07e00000081879f0 */ /* 0x000fe20008002818 */
[----:B------:R-:W-:-:S04]  /*8fb90*/  IADD3 R190, R190, 0x7f, RZ ;  /* 0x0000007fbebe7810 */ /* 0x000fc80007ffe0ff */
[----:B------:R-:W-:-:S04]  /*8fba0*/  SHF.R.S32.HI R3, RZ, 0x1f, R190 ;  /* 0x0000001fff037819 */ /* 0x000fc800000114be */
[----:B------:R-:W-:-:S04]  /*8fbb0*/  LEA.HI R3, R3, R190, RZ, 0x7 ;  /* 0x000000be03037211 */ /* 0x000fc800078f38ff */
[----:B------:R-:W-:Y:S02]  /*8fbc0*/  SHF.R.S32.HI R3, RZ, 0x7, R3 ;  /* 0x00000007ff037819 */ /* 0x000fe40000011403 */
[----:B------:R-:W-:-:S03]  /*8fbd0*/  SHF.L.U32 R5, R5, 0x7, RZ ;  /* 0x0000000705057819 */ /* 0x000fc600000006ff */
[----:B------:R-:W-:Y:S02]  /*8fbe0*/  VIADD R3, R3, 0xfffffffe ;  /* 0xfffffffe03037836 */ /* 0x000fe40000000000 */
[----:B------:R-:W-:-:S03]  /*8fbf0*/  IMAD.SHL.U32 R5, R5, 0x4, RZ ;  /* 0x0000000405057824 */ /* 0x000fc600078e00ff */
[----:B------:R-:W-:Y:S02]  /*8fc00*/  ISETP.GE.AND P0, PT, R12, R3, PT ;  /* 0x000000030c00720c */ /* 0x000fe40003f06270 */
[----:B------:R-:W-:-:S04]  /*8fc10*/  IADD3 R3, R14, 0x1, RZ ;  /* 0x000000010e037810 */ /* 0x000fc80007ffe0ff */
[C---:B------:R-:W-:Y:S02]  /*8fc20*/  ISETP.GT.AND P2, PT, R3.reuse, 0x2, PT ;  /* 0x000000020300780c */ /* 0x040fe40003f44270 */
[----:B---3--:R-:W-:Y:S02]  /*8fc30*/  IADD3 R10, P3, R10, R5, RZ ;  /* 0x000000050a0a7210 */ /* 0x008fe40007f7e0ff */
[----:B------:R-:W-:Y:S01]  /*8fc40*/  SEL R14, R3, RZ, !P2 ;  /* 0x000000ff030e7207 */ /* 0x000fe20005000000 */
[----:B------:R-:W-:Y:S01]  /*8fc50*/  STL.64 [R1+0x4b28], R12 ;  /* 0x004b280c01007387 */ /* 0x000fe20000100a00 */
[----:B------:R-:W-:Y:S02]  /*8fc60*/  R2UR UR61, R187 ;  /* 0x00000000bb3d72ca */ /* 0x000fe400000e0000 */
[----:B------:R-:W1:Y:S01]  /*8fc70*/  LDC R187, c[0x0][0x230] ;  /* 0x00008c00ffbb7b82 */ /* 0x000e620000000800 */
[----:B------:R-:W-:Y:S04]  /*8fc80*/  STL [R1+0x2944], R10 ;  /* 0x0029440a01007387 */ /* 0x000fe80000100800 */
[----:B------:R3:W-:Y:S04]  /*8fc90*/  STL.64 [R1+0x4b30], R14 ;  /* 0x004b300e01007387 */ /* 0x0007e80000100a00 */
[----:B------:R-:W4:Y:S04]  /*8fca0*/  LDL.LU R20, [R1+0x2948] ;  /* 0x0029480001147983 */ /* 0x000f280000300800 */
[----:B------:R-:W2:Y:S04]  /*8fcb0*/  LDL.LU R19, [R1+0x294c] ;  /* 0x00294c0001137983 */ /* 0x000ea80000300800 */
[----:B------:R-:W4:Y:S04]  /*8fcc0*/  LDL.LU R16, [R1+0x2950] ;  /* 0x0029500001107983 */ /* 0x000f280000300800 */
[----:B------:R-:W4:Y:S01]  /*8fcd0*/  LDL.LU R9, [R1+0x2954] ;  /* 0x0029540001097983 */ /* 0x000f220000300800 */
[----:B------:R-:W1:Y:S03]  /*8fce0*/  S2R R11, SR_TID.X ;  /* 0x00000000000b7919 */ /* 0x000e660000002100 */
[----:B------:R-:W4:Y:S04]  /*8fcf0*/  LDL.LU R152, [R1+0x2958] ;  /* 0x0029580001987983 */ /* 0x000f280000300800 */
[----:B------:R-:W4:Y:S01]  /*8fd00*/  LDL.LU R23, [R1+0x295c] ;  /* 0x00295c0001177983 */ /* 0x000f220000300800 */
[----:B------:R-:W1:Y:S03]  /*8fd10*/  S2R R190, SR_TID.X ;  /* 0x0000000000be7919 */ /* 0x000e660000002100 */
[----:B------:R-:W4:Y:S04]  /*8fd20*/  LDL.LU R22, [R1+0x2960] ;  /* 0x0029600001167983 */ /* 0x000f280000300800 */
[----:B---3--:R-:W3:Y:S01]  /*8fd30*/  LDL.LU R15, [R1+0x2964] ;  /* 0x00296400010f7983 */ /* 0x008ee20000300800 */
[----:B------:R-:W-:-:S02]  /*8fd40*/  WARPGROUP.DEPBAR.LE gsb0, 0x0 ;  /* 0x00008000000079c5 */ /* 0x000fc40000010000 */
[----:B------:R-:W-:-:S06]  /*8fd50*/  WARPGROUP.ARRIVE ;  /* 0x00000000000079c5 */ /* 0x000fcc0000000000 */
[----:B------:R-:W-:Y:S01]  /*8fd60*/  HGMMA.64x256x8.F32.TF32 R24, gdesc[UR4], R24, gsb0 ;  /* 0x07e00000041879f0 */ /* 0x000fe20008002818 */
[----:B-1----:R-:W-:-:S04]  /*8fd70*/  VIADD R4, R187, 0xffffff00 ;  /* 0xffffff00bb047836 */ /* 0x002fc80000000000 */
[----:B------:R-:W-:-:S05]  /*8fd80*/  IMAD R4, R12, -0x80, R4 ;  /* 0xffffff800c047824 */ /* 0x000fca00078e0204 */
[----:B------:R-:W-:-:S04]  /*8fd90*/  ISETP.GT.AND P1, PT, R4, RZ, PT ;  /* 0x000000ff0400720c */ /* 0x000fc80003f24270 */
[----:B------:R-:W-:-:S04]  /*8fda0*/  SEL R7, RZ, 0x4, !P1 ;  /* 0x00000004ff077807 */ /* 0x000fc80004800000 */
[----:B------:R-:W-:-:S04]  /*8fdb0*/  SEL R7, R7, RZ, !P0 ;  /* 0x000000ff07077207 */ /* 0x000fc80004000000 */
[----:B------:R-:W-:Y:S01]  /*8fdc0*/  ISETP.NE.U32.AND P1, PT, R7, RZ, PT ;  /* 0x000000ff0700720c */ /* 0x000fe20003f25070 */
[----:B------:R-:W-:Y:S01]  /*8fdd0*/  IMAD.SHL.U32 R7, R11, 0x10, RZ ;  /* 0x000000100b077824 */ /* 0x000fe200078e00ff */
[----:B------:R-:W-:Y:S02]  /*8fde0*/  LOP3.LUT R17, R190, 0x7f, RZ, 0xc0, !PT ;  /* 0x0000007fbe117812 */ /* 0x000fe400078ec0ff */
[----:B------:R-:W-:Y:S02]  /*8fdf0*/  R2UR UR60, R186 ;  /* 0x00000000ba3c72ca */ /* 0x000fe400000e0000 */
[----:B------:R-:W-:Y:S01]  /*8fe00*/  LOP3.LUT R7, R7, 0x70, RZ, 0xc0, !PT ;  /* 0x0000007007077812 */ /* 0x000fe200078ec0ff */
[----:B------:R-:W-:Y:S02]  /*8fe10*/  IMAD.X R252, R252, 0x1, R0, P3 ;  /* 0x00000001fcfc7824 */ /* 0x000fe400018e0600 */
[----:B------:R-:W-:Y:S01]  /*8fe20*/  IMAD R8, R14, 0x40000, R191 ;  /* 0x000400000e087824 */ /* 0x000fe200078e02bf */
[----:B------:R-:W-:Y:S01]  /*8fe30*/  LEA R7, R17, R7, 0x7 ;  /* 0x0000000711077211 */ /* 0x000fe200078e38ff */
[----:B------:R-:W-:Y:S01]  /*8fe40*/  IMAD.MOV.U32 R13, RZ, RZ, R252 ;  /* 0x000000ffff0d7224 */ /* 0x000fe200078e00fc */
[----:B------:R-:W-:-:S03]  /*8fe50*/  MOV R12, R10 ;  /* 0x0000000a000c7202 */ /* 0x000fc60000000f00 */
[----:B------:R-:W-:Y:S01]  /*8fe60*/  IMAD.IADD R3, R7, 0x1, R8 ;  /* 0x0000000107037824 */ /* 0x000fe200078e0208 */
[----:B------:R-:W-:Y:S02]  /*8fe70*/  WARPGROUP.DEPBAR.LE gsb0, 0x0 ;  /* 0x00008000000079c5 */ /* 0x000fe40000010000 */
        /* <DEDUP_REMOVED lines=20> */
[----:B------:R-:W-:Y:S01]  /*8ffc0*/  STL.64 [R1+0x4bf0], R104 ;  /* 0x004bf06801007387 */ /* 0x000fe20000100a00 */
[----:B------:R-:W-:Y:S06]  /*8ffd0*/  BAR.SYNC.DEFER_BLOCKING 0x0 ;  /* 0x0000000000007b1d */ /* 0x000fec0000010000 */
        /* <DEDUP_REMOVED lines=23> */
[----:B------:R-:W-:Y:S01]  /*90150*/  @!PT LDS RZ, [RZ] ;  /* 0x00000000fffff984 */ /* 0x000fe20000000800 */
[----:B------:R-:W-:Y:S01]  /*90160*/  @!PT LDS RZ, [RZ] ;  /* 0x00000000fffff984 */ /* 0x000fe20000000800 */
[----:B------:R-:W-:Y:S01]  /*90170*/  @!PT LDS RZ, [RZ] ;  /* 0x00000000fffff984 */ /* 0x000fe20000000800 */
[----:B------:R-:W-:Y:S04]  /*90180*/  LDGSTS.E [R3], desc[UR60][R12.64], P1 ;  /* 0x000000000c037fae */ /* 0x000fe8000892187c */
[----:B------:R-:W3:Y:S04]  /*90190*/  LDL.LU R14, [R1+0x2968] ;  /* 0x00296800010e7983 */ /* 0x000ee80000300800 */
[----:B------:R-:W3:Y:S04]  /*901a0*/  LDL.LU R13, [R1+0x296c] ;  /* 0x00296c00010d7983 */ /* 0x000ee80000300800 */
[----:B------:R-:W3:Y:S04]  /*901b0*/  LDL.LU R12, [R1+0x2970] ;  /* 0x00297000010c7983 */ /* 0x000ee80000300800 */
[----:B------:R-:W3:Y:S01]  /*901c0*/  LDL.LU R10, [R1+0x2974] ;  /* 0x00297400010a7983 */ /* 0x000ee20000300800 */
[----:B--2---:R-:W-:-:S02]  /*901d0*/  IADD3 R19, P2, R19, R5, RZ ;  /* 0x0000000513137210 */ /* 0x004fc40007f5e0ff */
[----:B----4-:R-:W-:-:S03]  /*901e0*/  IADD3 R9, P3, R9, R5, RZ ;  /* 0x0000000509097210 */ /* 0x010fc60007f7e0ff */
[----:B------:R-:W-:Y:S01]  /*901f0*/  IMAD.X R20, R20, 0x1, R0, P2 ;  /* 0x0000000114147824 */ /* 0x000fe200010e0600 */
[----:B------:R-:W-:Y:S01]  /*90200*/  STL [R1+0x294c], R19 ;  /* 0x00294c1301007387 */ /* 0x000fe20000100800 */
[----:B------:R-:W-:Y:S02]  /*90210*/  IADD3.X R16, R16, R0, RZ, P3, !PT ;  /* 0x0000000010107210 */ /* 0x000fe40001ffe4ff */
[----:B------:R-:W-:Y:S01]  /*90220*/  IMAD.MOV.U32 R21, RZ, RZ, R20 ;  /* 0x000000ffff157224 */ /* 0x000fe200078e0014 */
[----:B------:R1:W-:Y:S02]  /*90230*/  STL [R1+0x2948], R20 ;  /* 0x0029481401007387 */ /* 0x0003e40000100800 */
[----:B-1----:R-:W-:-:S05]  /*90240*/  IMAD.MOV.U32 R20, RZ, RZ, R19 ;  /* 0x000000ffff147224 */ /* 0x002fca00078e0013 */
[----:B------:R1:W-:Y:S04]  /*90250*/  LDGSTS.E [R3+0x4000], desc[UR60][R20.64], P1 ;  /* 0x0400000014037fae */ /* 0x0003e8000892187c */
[----:B------:R-:W-:Y:S01]  /*90260*/  STL [R1+0x2954], R9 ;  /* 0x0029540901007387 */ /* 0x000fe20000100800 */
[----:B-1----:R-:W-:Y:S01]  /*90270*/  MOV R20, R9 ;  /* 0x0000000900147202 */ /* 0x002fe20000000f00 */
[----:B------:R-:W-:Y:S02]  /*90280*/  IMAD.MOV.U32 R21, RZ, RZ, R16 ;  /* 0x000000ffff157224 */ /* 0x000fe400078e0010 */
[----:B------:R1:W-:Y:S04]  /*90290*/  STL [R1+0x2950], R16 ;  /* 0x0029501001007387 */ /* 0x0003e80000100800 */
[----:B------:R-:W-:Y:S04]  /*902a0*/  LDGSTS.E [R3+0x8000], desc[UR60][R20.64], P1 ;  /* 0x0800000014037fae */ /* 0x000fe8000892187c */
[----:B------:R-:W2:Y:S04]  /*902b0*/  LDL.LU R21, [R1+0x2978] ;  /* 0x0029780001157983 */ /* 0x000ea80000300800 */
[----:B------:R-:W4:Y:S04]  /*902c0*/  LDL.LU R20, [R1+0x297c] ;  /* 0x00297c0001147983 */ /* 0x000f280000300800 */
[----:B------:R-:W2:Y:S04]  /*902d0*/  LDL.LU R19, [R1+0x2980] ;  /* 0x0029800001137983 */ /* 0x000ea80000300800 */
[----:B-1----:R-:W2:Y:S01]  /*902e0*/  LDL.LU R16, [R1+0x2984] ;  /* 0x0029840001107983 */ /* 0x002ea20000300800 */
[----:B------:R-:W-:-:S04]  /*902f0*/  ISETP.GT.AND P2, PT, R4, 0x1, PT ;  /* 0x000000010400780c */ /* 0x000fc80003f44270 */
[----:B------:R-:W-:Y:S02]  /*90300*/  SEL R9, RZ, 0x4, !P2 ;  /* 0x00000004ff097807 */ /* 0x000fe40005000000 */
[-C--:B------:R-:W-:Y:S02]  /*90310*/  IADD3 R23, P3, R23, R5.reuse, RZ ;  /* 0x0000000517177210 */ /* 0x080fe40007f7e0ff */
[----:B------:R-:W-:Y:S02]  /*90320*/  SEL R9, R9, RZ, !P0 ;  /* 0x000000ff09097207 */ /* 0x000fe40004000000 */
[----:B---3--:R-:W-:Y:S01]  /*90330*/  IADD3 R15, P4, R15, R5, RZ ;  /* 0x000000050f0f7210 */ /* 0x008fe20007f9e0ff */
[----:B------:R-:W-:Y:S01]  /*90340*/  IMAD.X R152, R152, 0x1, R0, P3 ;  /* 0x0000000198987824 */ /* 0x000fe200018e0600 */
[----:B------:R-:W-:Y:S02]  /*90350*/  ISETP.NE.U32.AND P2, PT, R9, RZ, PT ;  /* 0x000000ff0900720c */ /* 0x000fe40003f45070 */
[----:B------:R-:W-:Y:S01]  /*90360*/  IADD3.X R22, R22, R0, RZ, P4, !PT ;  /* 0x0000000016167210 */ /* 0x000fe200027fe4ff */
[----:B------:R1:W-:Y:S01]  /*90370*/  STL [R1+0x295c], R23 ;  /* 0x00295c1701007387 */ /* 0x0003e20000100800 */
[----:B------:R-:W-:-:S02]  /*90380*/  IMAD.MOV.U32 R84, RZ, RZ, R23 ;  /* 0x000000ffff547224 */ /* 0x000fc400078e0017 */
[----:B------:R-:W-:Y:S01]  /*90390*/  IMAD.MOV.U32 R85, RZ, RZ, R152 ;  /* 0x000000ffff557224 */ /* 0x000fe200078e0098 */
[----:B------:R-:W-:Y:S04]  /*903a0*/  STL [R1+0x2958], R152 ;  /* 0x0029589801007387 */ /* 0x000fe80000100800 */
[----:B------:R-:W-:Y:S01]  /*903b0*/  STL [R1+0x2964], R15 ;  /* 0x0029640f01007387 */ /* 0x000fe20000100800 */
[----:B-1----:R-:W-:-:S03]  /*903c0*/  MOV R23, R22 ;  /* 0x0000001600177202 */ /* 0x002fc60000000f00 */
[----:B------:R1:W-:Y:S04]  /*903d0*/  STL [R1+0x2960], R22 ;  /* 0x0029601601007387 */ /* 0x0003e80000100800 */
[----:B------:R3:W-:Y:S04]  /*903e0*/  LDGSTS.E [R3+0xc000], desc[UR60][R84.64], P1 ;  /* 0x0c00000054037fae */ /* 0x0007e8000892187c */
[----:B------:R-:W2:Y:S01]  /*903f0*/  LDL.LU R83, [R1+0x2988] ;  /* 0x0029880001537983 */ /* 0x000ea20000300800 */
[----:B-1----:R-:W-:-:S05]  /*90400*/  IMAD.MOV.U32 R22, RZ, RZ, R15 ;  /* 0x000000ffff167224 */ /* 0x002fca00078e000f */
[----:B------:R-:W-:Y:S04]  /*90410*/  LDGSTS.E [R3+0x4], desc[UR60][R22.64], P2 ;  /* 0x0000400016037fae */ /* 0x000fe8000912187c */
[----:B------:R-:W2:Y:S04]  /*90420*/  LDL.LU R23, [R1+0x298c] ;  /* 0x00298c0001177983 */ /* 0x000ea80000300800 */
[----:B------:R-:W2:Y:S04]  /*90430*/  LDL.LU R22, [R1+0x2990] ;  /* 0x0029900001167983 */ /* 0x000ea80000300800 */
[----:B------:R-:W2:Y:S01]  /*90440*/  LDL.LU R15, [R1+0x2994] ;  /* 0x00299400010f7983 */ /* 0x000ea20000300800 */
[----:B------:R-:W-:-:S05]  /*90450*/  IADD3 R13, P1, R13, R5, RZ ;  /* 0x000000050d0d7210 */ /* 0x000fca0007f3e0ff */
[----:B------:R-:W-:Y:S01]  /*90460*/  IMAD.X R14, R14, 0x1, R0, P1 ;  /* 0x000000010e0e7824 */ /* 0x000fe200008e0600 */
[----:B------:R-:W-:Y:S01]  /*90470*/  IADD3 R10, P3, R10, R5, RZ ;  /* 0x000000050a0a7210 */ /* 0x000fe20007f7e0ff */
[----:B------:R1:W-:Y:S03]  /*90480*/  STL [R1+0x296c], R13 ;  /* 0x00296c0d01007387 */ /* 0x0003e60000100800 */
[----:B------:R-:W-:Y:S01]  /*90490*/  IADD3.X R12, R12, R0, RZ, P3, !PT ;  /* 0x000000000c0c7210 */ /* 0x000fe20001ffe4ff */
[----:B------:R1:W-:Y:S01]  /*904a0*/  STL [R1+0x2968], R14 ;  /* 0x0029680e01007387 */ /* 0x0003e20000100800 */
[----:B---3--:R-:W-:Y:S02]  /*904b0*/  IMAD.MOV.U32 R84, RZ, RZ, R13 ;  /* 0x000000ffff547224 */ /* 0x008fe400078e000d */
[----:B------:R-:W-:Y:S01]  /*904c0*/  IMAD.MOV.U32 R85, RZ, RZ, R14 ;  /* 0x000000ffff557224 */ /* 0x000fe200078e000e */
[----:B------:R-:W-:Y:S01]  /*904d0*/  STL [R1+0x2974], R10 ;  /* 0x0029740a01007387 */ /* 0x000fe20000100800 */
[----:B-1----:R-:W-:-:S03]  /*904e0*/  MOV R13, R12 ;  /* 0x0000000c000d7202 */ /* 0x002fc60000000f00 */
[----:B------:R1:W-:Y:S04]  /*904f0*/  STL [R1+0x2970], R12 ;  /* 0x0029700c01007387 */ /* 0x0003e80000100800 */
[----:B------:R-:W-:Y:S04]  /*90500*/  LDGSTS.E [R3+0x4004], desc[UR60][R84.64], P2 ;  /* 0x0400400054037fae */ /* 0x000fe8000912187c */
[----:B------:R-:W3:Y:S01]  /*90510*/  LDL.LU R14, [R1+0x2998] ;  /* 0x00299800010e7983 */ /* 0x000ee20000300800 */
[----:B-1----:R-:W-:-:S05]  /*90520*/  IMAD.MOV.U32 R12, RZ, RZ, R10 ;  /* 0x000000ffff0c7224 */ /* 0x002fca00078e000a */
[----:B------:R-:W-:Y:S04]  /*90530*/  LDGSTS.E [R3+0x8004], desc[UR60][R12.64], P2 ;  /* 0x080040000c037fae */ /* 0x000fe8000912187c */
[----:B------:R-:W3:Y:S04]  /*90540*/  LDL.LU R13, [R1+0x299c] ;  /* 0x00299c00010d7983 */ /* 0x000ee80000300800 */
[----:B------:R-:W3:Y:S04]  /*90550*/  LDL.LU R12, [R1+0x29a0] ;  /* 0x0029a000010c7983 */ /* 0x000ee80000300800 */
[----:B------:R-:W3:Y:S01]  /*90560*/  LDL.LU R10, [R1+0x29a4] ;  /* 0x0029a400010a7983 */ /* 0x000ee20000300800 */
[----:B------:R-:W-:-:S04]  /*90570*/  ISETP.GT.AND P1, PT, R4, 0x2, PT ;  /* 0x000000020400780c */ /* 0x000fc80003f24270 */
[----:B------:R-:W-:-:S04]  /*90580*/  SEL R9, RZ, 0x4, !P1 ;  /* 0x00000004ff097807 */ /* 0x000fc80004800000 */
[----:B------:R-:W-:Y:S02]  /*90590*/  SEL R9, R9, RZ, !P0 ;  /* 0x000000ff09097207 */ /* 0x000fe40004000000 */
[----:B----4-:R-:W-:Y:S02]  /*905a0*/  IADD3 R20, P3, R20, R5, RZ ;  /* 0x0000000514147210 */ /* 0x010fe40007f7e0ff */
[----:B------:R-:W-:-:S03]  /*905b0*/  ISETP.NE.U32.AND P1, PT, R9, RZ, PT ;  /* 0x000000ff0900720c */ /* 0x000fc60003f25070 */
[----:B--2---:R-:W-:Y:S01]  /*905c0*/  IMAD.X R21, R21, 0x1, R0, P3 ;  /* 0x0000000115157824 */ /* 0x004fe200018e0600 */
[----:B------:R-:W-:Y:S01]  /*905d0*/  IADD3 R16, P4, R16, R5, RZ ;  /* 0x0000000510107210 */ /* 0x000fe20007f9e0ff */
[----:B------:R1:W-:Y:S03]  /*905e0*/  STL [R1+0x297c], R20 ;  /* 0x00297c1401007387 */ /* 0x0003e60000100800 */
[----:B------:R-:W-:Y:S01]  /*905f0*/  IADD3.X R19, R19, R0, RZ, P4, !PT ;  /* 0x0000000013137210 */ /* 0x000fe200027fe4ff */
[----:B------:R2:W-:Y:S04]  /*90600*/  STL [R1+0x2978], R21 ;  /* 0x0029781501007387 */ /* 0x0005e80000100800 */
[----:B------:R1:W-:Y:S04]  /*90610*/  LDGSTS.E [R3+0xc004], desc[UR60][R20.64], P2 ;  /* 0x0c00400014037fae */ /* 0x0003e8000912187c */
[----:B------:R-:W-:Y:S01]  /*90620*/  STL [R1+0x2984], R16 ;  /* 0x0029841001007387 */ /* 0x000fe20000100800 */
[----:B-1----:R-:W-:-:S02]  /*90630*/  IMAD.MOV.U32 R20, RZ, RZ, R16 ;  /* 0x000000ffff147224 */ /* 0x002fc400078e0010 */
[----:B--2---:R-:W-:Y:S01]  /*90640*/  IMAD.MOV.U32 R21, RZ, RZ, R19 ;  /* 0x000000ffff157224 */ /* 0x004fe200078e0013 */
[----:B------:R1:W-:Y:S04]  /*90650*/  STL [R1+0x2980], R19 ;  /* 0x0029801301007387 */ /* 0x0003e80000100800 */
[----:B------:R-:W-:Y:S04]  /*90660*/  LDGSTS.E [R3+0x8], desc[UR60][R20.64], P1 ;  /* 0x0000800014037fae */ /* 0x000fe8000892187c */
[----:B------:R-:W2:Y:S04]  /*90670*/  LDL.LU R21, [R1+0x29a8] ;  /* 0x0029a80001157983 */ /* 0x000ea80000300800 */
[----:B------:R-:W4:Y:S04]  /*90680*/  LDL.LU R20, [R1+0x29ac] ;  /* 0x0029ac0001147983 */ /* 0x000f280000300800 */
[----:B-1----:R-:W2:Y:S04]  /*90690*/  LDL.LU R19, [R1+0x29b0] ;  /* 0x0029b00001137983 */ /* 0x002ea80000300800 */
[----:B------:R-:W2:Y:S01]  /*906a0*/  LDL.LU R16, [R1+0x29b4] ;  /* 0x0029b40001107983 */ /* 0x000ea20000300800 */
[----:B------:R-:W-:-:S04]  /*906b0*/  IADD3 R23, P2, R23, R5, RZ ;  /* 0x0000000517177210 */ /* 0x000fc80007f5e0ff */
[----:B------:R-:W-:Y:S02]  /*906c0*/  IADD3.X R83, R83, R0, RZ, P2, !PT ;  /* 0x0000000053537210 */ /* 0x000fe400017fe4ff */
[----:B------:R-:W-:Y:S01]  /*906d0*/  IADD3 R15, P3, R15, R5, RZ ;  /* 0x000000050f0f7210 */ /* 0x000fe20007f7e0ff */
[----:B------:R1:W-:Y:S01]  /*906e0*/  STL [R1+0x298c], R23 ;  /* 0x00298c1701007387 */ /* 0x0003e20000100800 */
[----:B------:R-:W-:-:S03]  /*906f0*/  ISETP.GT.AND P2, PT, R4, 0x3, PT ;  /* 0x000000030400780c */ /* 0x000fc60003f44270 */
[----:B------:R-:W-:Y:S01]  /*90700*/  IMAD.X R22, R22, 0x1, R0, P3 ;  /* 0x0000000116167824 */ /* 0x000fe200018e0600 */
[----:B------:R-:W-:Y:S01]  /*90710*/  STL [R1+0x2988], R83 ;  /* 0x0029885301007387 */ /* 0x000fe20000100800 */
[----:B------:R-:W-:Y:S01]  /*90720*/  IMAD.MOV.U32 R84, RZ, RZ, R23 ;  /* 0x000000ffff547224 */ /* 0x000fe200078e0017 */
[----:B------:R-:W-:Y:S02]  /*90730*/  MOV R85, R83 ;  /* 0x0000005300557202 */ /* 0x000fe40000000f00 */
[----:B------:R-:W-:Y:S01]  /*90740*/  STL [R1+0x2994], R15 ;  /* 0x0029940f01007387 */ /* 0x000fe20000100800 */
[----:B-1----:R-:W-:Y:S01]  /*90750*/  IMAD.MOV.U32 R23, RZ, RZ, R22 ;  /* 0x000000ffff177224 */ /* 0x002fe200078e0016 */
[----:B------:R-:W-:Y:S02]  /*90760*/  SEL R9, RZ, 0x4, !P2 ;  /* 0x00000004ff097807 */ /* 0x000fe40005000000 */
[----:B------:R1:W-:Y:S02]  /*90770*/  STL [R1+0x2990], R22 ;  /* 0x0029901601007387 */ /* 0x0003e40000100800 */
[----:B------:R-:W-:-:S02]  /*90780*/  SEL R9, R9, RZ, !P0 ;  /* 0x000000ff09097207 */ /* 0x000fc40004000000 */
[----:B------:R3:W-:Y:S01]  /*90790*/  LDGSTS.E [R3+0x4008], desc[UR60][R84.64], P1 ;  /* 0x0400800054037fae */ /* 0x0007e2000892187c */
[----:B-1----:R-:W-:-:S03]  /*907a0*/  IMAD.MOV.U32 R22, RZ, RZ, R15 ;  /* 0x000000ffff167224 */ /* 0x002fc600078e000f */
[----:B------:R-:W2:Y:S01]  /*907b0*/  LDL.LU R83, [R1+0x29b8] ;  /* 0x0029b80001537983 */ /* 0x000ea20000300800 */
[----:B------:R-:W-:-:S03]  /*907c0*/  ISETP.NE.U32.AND P2, PT, R9, RZ, PT ;  /* 0x000000ff0900720c */ /* 0x000fc60003f45070 */
[----:B------:R-:W-:Y:S04]  /*907d0*/  LDGSTS.E [R3+0x8008], desc[UR60][R22.64], P1 ;  /* 0x0800800016037fae */ /* 0x000fe8000892187c */
[----:B------:R-:W2:Y:S04]  /*907e0*/  LDL.LU R23, [R1+0x29bc] ;  /* 0x0029bc0001177983 */ /* 0x000ea80000300800 */
[----:B------:R-:W2:Y:S04]  /*907f0*/  LDL.LU R22, [R1+0x2d40] ;  /* 0x002d400001167983 */ /* 0x000ea80000300800 */
[----:B------:R-:W2:Y:S01]  /*90800*/  LDL.LU R15, [R1+0x2d44] ;  /* 0x002d4400010f7983 */ /* 0x000ea20000300800 */
[----:B---3--:R-:W-:-:S04]  /*90810*/  IADD3 R13, P3, R13, R5, RZ ;  /* 0x000000050d0d7210 */ /* 0x008fc80007f7e0ff */
[----:B------:R-:W-:Y:S02]  /*90820*/  IADD3.X R14, R14, R0, RZ, P3, !PT ;  /* 0x000000000e0e7210 */ /* 0x000fe40001ffe4ff */
[----:B------:R-:W-:Y:S01]  /*90830*/  IADD3 R10, P4, R10, R5, RZ ;  /* 0x000000050a0a7210 */ /* 0x000fe20007f9e0ff */
[----:B------:R1:W-:Y:S04]  /*90840*/  STL [R1+0x299c], R13 ;  /* 0x00299c0d01007387 */ /* 0x0003e80000100800 */
[----:B------:R-:W-:Y:S01]  /*90850*/  IMAD.X R12, R12, 0x1, R0, P4 ;  /* 0x000000010c0c7824 */ /* 0x000fe200020e0600 */
[----:B------:R3:W-:Y:S01]  /*90860*/  STL [R1+0x2998], R14 ;  /* 0x0029980e01007387 */ /* 0x0007e20000100800 */
[----:B------:R-:W-:Y:S01]  /*90870*/  IMAD.MOV.U32 R84, RZ, RZ, R13 ;  /* 0x000000ffff547224 */ /* 0x000fe200078e000d */
[----:B------:R-:W-:-:S02]  /*90880*/  MOV R85, R14 ;  /* 0x0000000e00557202 */ /* 0x000fc40000000f00 */
[----:B------:R-:W-:Y:S01]  /*90890*/  STL [R1+0x29a4], R10 ;  /* 0x0029a40a01007387 */ /* 0x000fe20000100800 */
[----:B-1----:R-:W-:-:S03]  /*908a0*/  IMAD.MOV.U32 R13, RZ, RZ, R12 ;  /* 0x000000ffff0d7224 */ /* 0x002fc600078e000c */
[----:B------:R1:W-:Y:S04]  /*908b0*/  STL [R1+0x29a0], R12 ;  /* 0x0029a00c01007387 */ /* 0x0003e80000100800 */
[----:B------:R-:W-:Y:S04]  /*908c0*/  LDGSTS.E [R3+0xc008], desc[UR60][R84.64], P1 ;  /* 0x0c00800054037fae */ /* 0x000fe8000892187c */
[----:B---3--:R-:W3:Y:S01]  /*908d0*/  LDL.LU R14, [R1+0x2d48] ;  /* 0x002d4800010e7983 */ /* 0x008ee20000300800 */
[----:B-1----:R-:W-:-:S05]  /*908e0*/  IMAD.MOV.U32 R12, RZ, RZ, R10 ;  /* 0x000000ffff0c7224 */ /* 0x002fca00078e000a */
[----:B------:R-:W-:Y:S04]  /*908f0*/  LDGSTS.E [R3+0xc], desc[UR60][R12.64], P2 ;  /* 0x0000c0000c037fae */ /* 0x000fe8000912187c */
[----:B------:R-:W3:Y:S04]  /*90900*/  LDL.LU R13, [R1+0x2d4c] ;  /* 0x002d4c00010d7983 */ /* 0x000ee80000300800 */
[----:B------:R-:W3:Y:S04]  /*90910*/  LDL.LU R12, [R1+0x2d50] ;  /* 0x002d5000010c7983 */ /* 0x000ee80000300800 */
[----:B------:R-:W3:Y:S01]  /*90920*/  LDL.LU R10, [R1+0x2d54] ;  /* 0x002d5400010a7983 */ /* 0x000ee20000300800 */
[----:B----4-:R-:W-:-:S04]  /*90930*/  IADD3 R20, P1, R20, R5, RZ ;  /* 0x0000000514147210 */ /* 0x010fc80007f3e0ff */
[----:B--2---:R-:W-:Y:S02]  /*90940*/  IADD3.X R21, R21, R0, RZ, P1, !PT ;  /* 0x0000000015157210 */ /* 0x004fe40000ffe4ff */
[----:B------:R-:W-:Y:S01]  /*90950*/  IADD3 R16, P3, R16, R5, RZ ;  /* 0x0000000510107210 */ /* 0x000fe20007f7e0ff */
[----:B------:R1:W-:Y:S04]  /*90960*/  STL [R1+0x29ac], R20 ;  /* 0x0029ac1401007387 */ /* 0x0003e80000100800 */
[----:B------:R-:W-:Y:S01]  /*90970*/  IMAD.X R19, R19, 0x1, R0, P3 ;  /* 0x0000000113137824 */ /* 0x000fe200018e0600 */
[----:B------:R2:W-:Y:S04]  /*90980*/  STL [R1+0x29a8], R21 ;  /* 0x0029a81501007387 */ /* 0x0005e80000100800 */
[----:B------:R1:W-:Y:S04]  /*90990*/  LDGSTS.E [R3+0x400c], desc[UR60][R20.64], P2 ;  /* 0x0400c00014037fae */ /* 0x0003e8000912187c */
[----:B------:R-:W-:Y:S01]  /*909a0*/  STL [R1+0x29b4], R16 ;  /* 0x0029b41001007387 */ /* 0x000fe20000100800 */
[----:B-1----:R-:W-:Y:S01]  /*909b0*/  IMAD.MOV.U32 R20, RZ, RZ, R16 ;  /* 0x000000ffff147224 */ /* 0x002fe200078e0010 */
[----:B--2---:R-:W-:-:S02]  /*909c0*/  MOV R21, R19 ;  /* 0x0000001300157202 */ /* 0x004fc40000000f00 */
[----:B------:R1:W-:Y:S04]  /*909d0*/  STL [R1+0x29b0], R19 ;  /* 0x0029b01301007387 */ /* 0x0003e80000100800 */
[----:B------:R-:W-:Y:S04]  /*909e0*/  LDGSTS.E [R3+0x800c], desc[UR60][R20.64], P2 ;  /* 0x0800c00014037fae */ /* 0x000fe8000912187c */
[----:B------:R-:W2:Y:S04]  /*909f0*/  LDL.LU R21, [R1+0x2d58] ;  /* 0x002d580001157983 */ /* 0x000ea80000300800 */
[----:B------:R-:W4:Y:S04]  /*90a00*/  LDL.LU R20, [R1+0x2d5c] ;  /* 0x002d5c0001147983 */ /* 0x000f280000300800 */
[----:B-1----:R-:W2:Y:S04]  /*90a10*/  LDL.LU R19, [R1+0x2d60] ;  /* 0x002d600001137983 */ /* 0x002ea80000300800 */
[----:B------:R-:W2:Y:S01]  /*90a20*/  LDL.LU R16, [R1+0x2d64] ;  /* 0x002d640001107983 */ /* 0x000ea20000300800 */
[----:B------:R-:W-:-:S04]  /*90a30*/  ISETP.GT.AND P1, PT, R4, 0x20, PT ;  /* 0x000000200400780c */ /* 0x000fc80003f24270 */
[----:B------:R-:W-:Y:S02]  /*90a40*/  SEL R9, RZ, 0x4, !P1 ;  /* 0x00000004ff097807 */ /* 0x000fe40004800000 */
[-C--:B------:R-:W-:Y:S02]  /*90a50*/  IADD3 R23, P3, R23, R5.reuse, RZ ;  /* 0x0000000517177210 */ /* 0x080fe40007f7e0ff */
[----:B------:R-:W-:Y:S02]  /*90a60*/  SEL R9, R9, RZ, !P0 ;  /* 0x000000ff09097207 */ /* 0x000fe40004000000 */
[----:B------:R-:W-:Y:S01]  /*90a70*/  IADD3 R15, P4, R15, R5, RZ ;  /* 0x000000050f0f7210 */ /* 0x000fe20007f9e0ff */
[--C-:B------:R-:W-:Y:S01]  /*90a80*/  IMAD.X R83, R83, 0x1, R0.reuse, P3 ;  /* 0x0000000153537824 */ /* 0x100fe200018e0600 */
[----:B------:R-:W-:Y:S01]  /*90a90*/  ISETP.NE.U32.AND P1, PT, R9, RZ, PT ;  /* 0x000000ff0900720c */ /* 0x000fe20003f25070 */
[----:B------:R1:W-:Y:S02]  /*90aa0*/  STL [R1+0x29bc], R23 ;  /* 0x0029bc1701007387 */ /* 0x0003e40000100800 */
[----:B------:R-:W-:Y:S01]  /*90ab0*/  IMAD.X R22, R22, 0x1, R0, P4 ;  /* 0x0000000116167824 */ /* 0x000fe200020e0600 */
[----:B------:R-:W-:Y:S01]  /*90ac0*/  MOV R84, R23 ;  /* 0x0000001700547202 */ /* 0x000fe20000000f00 */
[----:B------:R-:W-:Y:S01]  /*90ad0*/  IMAD.MOV.U32 R85, RZ, RZ, R83 ;  /* 0x000000ffff557224 */ /* 0x000fe200078e0053 */
[----:B------:R1:W-:Y:S04]  /*90ae0*/  STL [R1+0x29b8], R83 ;  /* 0x0029b85301007387 */ /* 0x0003e80000100800 */
[----:B------:R-:W-:Y:S01]  /*90af0*/  STL [R1+0x2d44], R15 ;  /* 0x002d440f01007387 */ /* 0x000fe20000100800 */
[----:B-1----:R-:W-:-:S03]  /*90b00*/  IMAD.MOV.U32 R23, RZ, RZ, R22 ;  /* 0x000000ffff177224 */ /* 0x002fc600078e0016 */
[----:B------:R1:W-:Y:S04]  /*90b10*/  STL [R1+0x2d40], R22 ;  /* 0x002d401601007387 */ /* 0x0003e80000100800 */
[----:B------:R3:W-:Y:S04]  /*90b20*/  LDGSTS.E [R3+0xc00c], desc[UR60][R84.64], P2 ;  /* 0x0c00c00054037fae */ /* 0x0007e8000912187c */
[----:B------:R-:W2:Y:S01]  /*90b30*/  LDL.LU R83, [R1+0x2d68] ;  /* 0x002d680001537983 */ /* 0x000ea20000300800 */
[----:B-1----:R-:W-:-:S05]  /*90b40*/  MOV R22, R15 ;  /* 0x0000000f00167202 */ /* 0x002fca0000000f00 */
[----:B------:R-:W-:Y:S04]  /*90b50*/  LDGSTS.E [R3+0x10000], desc[UR60][R22.64], P1 ;  /* 0x1000000016037fae */ /* 0x000fe8000892187c */
[----:B------:R-:W2:Y:S04]  /*90b60*/  LDL.LU R23, [R1+0x2d6c] ;  /* 0x002d6c0001177983 */ /* 0x000ea80000300800 */
[----:B------:R-:W2:Y:S04]  /*90b70*/  LDL.LU R22, [R1+0x2d70] ;  /* 0x002d700001167983 */ /* 0x000ea80000300800 */
[----:B------:R-:W2:Y:S01]  /*90b80*/  LDL.LU R15, [R1+0x2d74] ;  /* 0x002d7400010f7983 */ /* 0x000ea20000300800 */
[----:B---3--:R-:W-:-:S05]  /*90b90*/  IADD3 R13, P2, R13, R5, RZ ;  /* 0x000000050d0d7210 */ /* 0x008fca0007f5e0ff */
[--C-:B------:R-:W-:Y:S01]  /*90ba0*/  IMAD.X R14, R14, 0x1, R0.reuse, P2 ;  /* 0x000000010e0e7824 */ /* 0x100fe200010e0600 */
[----:B------:R-:W-:Y:S01]  /*90bb0*/  IADD3 R10, P3, R10, R5, RZ ;  /* 0x000000050a0a7210 */ /* 0x000fe20007f7e0ff */
[----:B------:R1:W-:Y:S04]  /*90bc0*/  STL [R1+0x2d4c], R13 ;  /* 0x002d4c0d01007387 */ /* 0x0003e80000100800 */
[----:B------:R-:W-:Y:S01]  /*90bd0*/  IMAD.X R12, R12, 0x1, R0, P3 ;  /* 0x000000010c0c7824 */ /* 0x000fe200018e0600 */
[----:B------:R3:W-:Y:S01]  /*90be0*/  STL [R1+0x2d48], R14 ;  /* 0x002d480e01007387 */ /* 0x0007e20000100800 */
[----:B------:R-:W-:Y:S01]  /*90bf0*/  MOV R84, R13 ;  /* 0x0000000d00547202 */ /* 0x000fe20000000f00 */
[----:B------:R-:W-:Y:S02]  /*90c00*/  IMAD.MOV.U32 R85, RZ, RZ, R14 ;  /* 0x000000ffff557224 */ /* 0x000fe400078e000e */
[----:B------:R-:W-:Y:S01]  /*90c10*/  STL [R1+0x2d54], R10 ;  /* 0x002d540a01007387 */ /* 0x000fe20000100800 */
[----:B-1----:R-:W-:-:S03]  /*90c20*/  IMAD.MOV.U32 R13, RZ, RZ, R12 ;  /* 0x000000ffff0d7224 */ /* 0x002fc600078e000c */
[----:B------:R1:W-:Y:S04]  /*90c30*/  STL [R1+0x2d50], R12 ;  /* 0x002d500c01007387 */ /* 0x0003e80000100800 */
[----:B------:R-:W-:Y:S04]  /*90c40*/  LDGSTS.E [R3+0x14000], desc[UR60][R84.64], P1 ;  /* 0x1400000054037fae */ /* 0x000fe8000892187c */
[----:B---3--:R-:W3:Y:S01]  /*90c50*/  LDL.LU R14, [R1+0x2d78] ;  /* 0x002d7800010e7983 */ /* 0x008ee20000300800 */
[----:B-1----:R-:W-:-:S05]  /*90c60*/  MOV R12, R10 ;  /* 0x0000000a000c7202 */ /* 0x002fca0000000f00 */
[----:B------:R-:W-:Y:S04]  /*90c70*/  LDGSTS.E [R3+0x18000], desc[UR60][R12.64], P1 ;  /* 0x180000000c037fae */ /* 0x000fe8000892187c */
[----:B------:R-:W3:Y:S04]  /*90c80*/  LDL.LU R13, [R1+0x2d7c] ;  /* 0x002d7c00010d7983 */ /* 0x000ee80000300800 */
[----:B------:R-:W3:Y:S04]  /*90c90*/  LDL.LU R12, [R1+0x2d80] ;  /* 0x002d8000010c7983 */ /* 0x000ee80000300800 */
[----:B------:R-:W3:Y:S01]  /*90ca0*/  LDL.LU R10, [R1+0x2d84] ;  /* 0x002d8400010a7983 */ /* 0x000ee20000300800 */
[----:B------:R-:W-:-:S04]  /*90cb0*/  ISETP.GT.AND P2, PT, R4, 0x21, PT ;  /* 0x000000210400780c */ /* 0x000fc80003f44270 */
[----:B------:R-:W-:-:S04]  /*90cc0*/  SEL R9, RZ, 0x4, !P2 ;  /* 0x00000004ff097807 */ /* 0x000fc80005000000 */
[----:B------:R-:W-:-:S04]  /*90cd0*/  SEL R9, R9, RZ, !P0 ;  /* 0x000000ff09097207 */ /* 0x000fc80004000000 */
[----:B------:R-:W-:Y:S02]  /*90ce0*/  ISETP.NE.U32.AND P2, PT, R9, RZ, PT ;  /* 0x000000ff0900720c */ /* 0x000fe40003f45070 */
[----:B----4-:R-:W-:-:S05]  /*90cf0*/  IADD3 R20, P3, R20, R5, RZ ;  /* 0x0000000514147210 */ /* 0x010fca0007f7e0ff */
[--C-:B--2---:R-:W-:Y:S01]  /*90d00*/  IMAD.X R21, R21, 0x1, R0.reuse, P3 ;  /* 0x0000000115157824 */ /* 0x104fe200018e0600 */
[----:B------:R-:W-:Y:S01]  /*90d10*/  IADD3 R16, P4, R16, R5, RZ ;  /* 0x0000000510107210 */ /* 0x000fe20007f9e0ff */
[----:B------:R1:W-:Y:S04]  /*90d20*/  STL [R1+0x2d5c], R20 ;  /* 0x002d5c1401007387 */ /* 0x0003e80000100800 */
[----:B------:R-:W-:Y:S01]  /*90d30*/  IMAD.X R19, R19, 0x1, R0, P4 ;  /* 0x0000000113137824 */ /* 0x000fe200020e0600 */
[----:B------:R2:W-:Y:S04]  /*90d40*/  STL [R1+0x2d58], R21 ;  /* 0x002d581501007387 */ /* 0x0005e80000100800 */
[----:B------:R1:W-:Y:S04]  /*90d50*/  LDGSTS.E [R3+0x1c000], desc[UR60][R20.64], P1 ;  /* 0x1c00000014037fae */ /* 0x0003e8000892187c */
[----:B------:R-:W-:Y:S01]  /*90d60*/  STL [R1+0x2d64], R16 ;  /* 0x002d641001007387 */ /* 0x000fe20000100800 */
[----:B-1----:R-:W-:Y:S01]  /*90d70*/  MOV R20, R16 ;  /* 0x0000001000147202 */ /* 0x002fe20000000f00 */
[----:B--2---:R-:W-:-:S02]  /*90d80*/  IMAD.MOV.U32 R21, RZ, RZ, R19 ;  /* 0x000000ffff157224 */ /* 0x004fc400078e0013 */
[----:B------:R1:W-:Y:S04]  /*90d90*/  STL [R1+0x2d60], R19 ;  /* 0x002d601301007387 */ /* 0x0003e80000100800 */
[----:B------:R-:W-:Y:S04]  /*90da0*/  LDGSTS.E [R3+0x10004], desc[UR60][R20.64], P2 ;  /* 0x1000400014037fae */ /* 0x000fe8000912187c */
[----:B------:R-:W2:Y:S04]  /*90db0*/  LDL.LU R21, [R1+0x2d88] ;  /* 0x002d880001157983 */ /* 0x000ea80000300800 */
[----:B------:R-:W4:Y:S04]  /*90dc0*/  LDL.LU R20, [R1+0x2d8c] ;  /* 0x002d8c0001147983 */ /* 0x000f280000300800 */
[----:B-1----:R-:W2:Y:S04]  /*90dd0*/  LDL.LU R19, [R1+0x2d90] ;  /* 0x002d900001137983 */ /* 0x002ea80000300800 */
[----:B------:R-:W2:Y:S01]  /*90de0*/  LDL.LU R16, [R1+0x2d94] ;  /* 0x002d940001107983 */ /* 0x000ea20000300800 */
[----:B------:R-:W-:-:S05]  /*90df0*/  IADD3 R23, P1, R23, R5, RZ ;  /* 0x0000000517177210 */ /* 0x000fca0007f3e0ff */
[----:B------:R-:W-:Y:S01]  /*90e00*/  IMAD.X R83, R83, 0x1, R0, P1 ;  /* 0x0000000153537824 */ /* 0x000fe200008e0600 */
[----:B------:R-:W-:Y:S01]  /*90e10*/  IADD3 R15, P3, R15, R5, RZ ;  /* 0x000000050f0f7210 */ /* 0x000fe20007f7e0ff */
[----:B------:R1:W-:Y:S01]  /*90e20*/  STL [R1+0x2d6c], R23 ;  /* 0x002d6c1701007387 */ /* 0x0003e20000100800 */
[----:B------:R-:W-:Y:S02]  /*90e30*/  ISETP.GT.AND P1, PT, R4, 0x22, PT ;  /* 0x000000220400780c */ /* 0x000fe40003f24270 */
[----:B------:R-:W-:Y:S01]  /*90e40*/  IADD3.X R22, R22, R0, RZ, P3, !PT ;  /* 0x0000000016167210 */ /* 0x000fe20001ffe4ff */
[----:B------:R-:W-:Y:S01]  /*90e50*/  STL [R1+0x2d68], R83 ;  /* 0x002d685301007387 */ /* 0x000fe20000100800 */
[----:B------:R-:W-:Y:S01]  /*90e60*/  IMAD.MOV.U32 R84, RZ, RZ, R23 ;  /* 0x000000ffff547224 */ /* 0x000fe200078e0017 */
[----:B------:R-:W-:Y:S01]  /*90e70*/  SEL R9, RZ, 0x4, !P1 ;  /* 0x00000004ff097807 */ /* 0x000fe20004800000 */
[----:B------:R-:W-:Y:S01]  /*90e80*/  IMAD.MOV.U32 R85, RZ, RZ, R83 ;  /* 0x000000ffff557224 */ /* 0x000fe200078e0053 */
[----:B------:R-:W-:Y:S01]  /*90e90*/  STL [R1+0x2d74], R15 ;  /* 0x002d740f01007387 */ /* 0x000fe20000100800 */
[----:B-1----:R-:W-:-:S03]  /*90ea0*/  MOV R23, R22 ;  /* 0x0000001600177202 */ /* 0x002fc60000000f00 */
[----:B------:R1:W-:Y:S01]  /*90eb0*/  STL [R1+0x2d70], R22 ;  /* 0x002d701601007387 */ /* 0x0003e20000100800 */
[----:B------:R-:W-:-:S03]  /*90ec0*/  SEL R9, R9, RZ, !P0 ;  /* 0x000000ff09097207 */ /* 0x000fc60004000000 */
        /* <DEDUP_REMOVED lines=8> */
[----:B---3--:R-:W-:-:S05]  /*90f50*/  IADD3 R13, P3, R13, R5, RZ ;  /* 0x000000050d0d7210 */ /* 0x008fca0007f7e0ff */
[----:B------:R-:W-:Y:S01]  /*90f60*/  IMAD.X R14, R14, 0x1, R0, P3 ;  /* 0x000000010e0e7824 */ /* 0x000fe200018e0600 */
[----:B------:R-:W-:Y:S01]  /*90f70*/  IADD3 R10, P4, R10, R5, RZ ;  /* 0x000000050a0a7210 */ /* 0x000fe20007f9e0ff */
[----:B------:R1:W-:Y:S03]  /*90f80*/  STL [R1+0x2d7c], R13 ;  /* 0x002d7c0d01007387 */ /* 0x0003e60000100800 */
[----:B------:R-:W-:Y:S01]  /*90f90*/  IADD3.X R12, R12, R0, RZ, P4, !PT ;  /* 0x000000000c0c7210 */ /* 0x000fe200027fe4ff */
[----:B------:R3:W-:Y:S01]  /*90fa0*/  STL [R1+0x2d78], R14 ;  /* 0x002d780e01007387 */ /* 0x0007e20000100800 */
[----:B------:R-:W-:Y:S02]  /*90fb0*/  IMAD.MOV.U32 R84, RZ, RZ, R13 ;  /* 0x000000ffff547224 */ /* 0x000fe400078e000d */
[----:B------:R-:W-:Y:S01]  /*90fc0*/  IMAD.MOV.U32 R85, RZ, RZ, R14 ;  /* 0x000000ffff557224 */ /* 0x000fe200078e000e */
[----:B------:R-:W-:Y:S01]  /*90fd0*/  STL [R1+0x2d84], R10 ;  /* 0x002d840a01007387 */ /* 0x000fe20000100800 */
[----:B-1----:R-:W-:-:S03]  /*90fe0*/  MOV R13, R12 ;  /* 0x0000000c000d7202 */ /* 0x002fc60000000f00 */
        /* <DEDUP_REMOVED lines=8> */
[----:B----4-:R-:W-:-:S05]  /*91070*/  IADD3 R20, P2, R20, R5, RZ ;  /* 0x0000000514147210 */ /* 0x010fca0007f5e0ff */
        /* <DEDUP_REMOVED lines=19> */
[----:B------:R-:W-:Y:S02]  /*911b0*/  IADD3 R15, P4, R15, R5, RZ ;  /* 0x000000050f0f7210 */ /* 0x000fe40007f9e0ff */
[----:B------:R-:W-:Y:S02]  /*911c0*/  ISETP.NE.U32.AND P2, PT, R9, RZ, PT ;  /* 0x000000ff0900720c */ /* 0x000fe40003f45070 */
[----:B------:R-:W-:Y:S01]  /*911d0*/  IADD3.X R83, R83, R0, RZ, P3, !PT ;  /* 0x0000000053537210 */ /* 0x000fe20001ffe4ff */
[----:B------:R-:W-:Y:S01]  /*911e0*/  IMAD.X R22, R22, 0x1, R0, P4 ;  /* 0x0000000116167824 */ /* 0x000fe200020e0600 */
[----:B------:R1:W-:Y:S01]  /*911f0*/  STL [R1+0x2d9c], R23 ;  /* 0x002d9c1701007387 */ /* 0x0003e20000100800 */
[----:B------:R-:W-:Y:S01]  /*91200*/  IMAD.MOV.U32 R84, RZ, RZ, R23 ;  /* 0x000000ffff547224 */ /* 0x000fe200078e0017 */
[----:B------:R-:W-:-:S02]  /*91210*/  MOV R85, R83 ;  /* 0x0000005300557202 */ /* 0x000fc40000000f00 */
[----:B------:R1:W-:Y:S04]  /*91220*/  STL [R1+0x2d98], R83 ;  /* 0x002d985301007387 */ /* 0x0003e80000100800 */
[----:B------:R-:W-:Y:S01]  /*91230*/  STL [R1+0x2da4], R15 ;  /* 0x002da40f01007387 */ /* 0x000fe20000100800 */
[----:B-1----:R-:W-:-:S03]  /*91240*/  IMAD.MOV.U32 R23, RZ, RZ, R22 ;  /* 0x000000ffff177224 */ /* 0x002fc600078e0016 */
        /* <DEDUP_REMOVED lines=12> */
[----:B------:R3:W-:Y:S01]  /*91310*/  STL [R1+0x2da8], R14 ;  /* 0x002da80e01007387 */ /* 0x0007e20000100800 */
[----:B------:R-:W-:Y:S02]  /*91320*/  IMAD.X R12, R12, 0x1, R0, P3 ;  /* 0x000000010c0c7824 */ /* 0x000fe400018e0600 */
[----:B------:R-:W-:Y:S01]  /*91330*/  IMAD.MOV.U32 R84, RZ, RZ, R13 ;  /* 0x000000ffff547224 */ /* 0x000fe200078e000d */
[----:B------:R-:W-:Y:S01]  /*91340*/  STL [R1+0x2db4], R10 ;  /* 0x002db40a01007387 */ /* 0x000fe20000100800 */
[----:B------:R-:W-:-:S03]  /*91350*/  MOV R85, R14 ;  /* 0x0000000e00557202 */ /* 0x000fc60000000f00 */
[----:B------:R3:W-:Y:S01]  /*91360*/  STL [R1+0x2db0], R12 ;  /* 0x002db00c01007387 */ /* 0x0007e20000100800 */
[----:B-1----:R-:W-:-:S03]  /*91370*/  IMAD.MOV.U32 R13, RZ, RZ, R12 ;  /* 0x000000ffff0d7224 */ /* 0x002fc600078e000c */
[----:B------:R-:W-:Y:S04]  /*91380*/  LDGSTS.E [R3+0x1400c], desc[UR60][R84.64], P2 ;  /* 0x1400c00054037fae */ /* 0x000fe8000912187c */
[----:B---3--:R-:W3:Y:S01]  /*91390*/  LDL.LU R14, [R1+0x3158] ;  /* 0x00315800010e7983 */ /* 0x008ee20000300800 */
[----:B------:R-:W-:-:S05]  /*913a0*/  IMAD.MOV.U32 R12, RZ, RZ, R10 ;  /* 0x000000ffff0c7224 */ /* 0x000fca00078e000a */
        /* <DEDUP_REMOVED lines=8> */
[----:B----4-:R-:W-:-:S04]  /*91430*/  IADD3 R20, P3, R20, R5, RZ ;  /* 0x0000000514147210 */ /* 0x010fc80007f7e0ff */
[----:B--2---:R-:W-:Y:S02]  /*91440*/  IADD3.X R21, R21, R0, RZ, P3, !PT ;  /* 0x0000000015157210 */ /* 0x004fe40001ffe4ff */
[----:B------:R-:W-:Y:S01]  /*91450*/  IADD3 R16, P4, R16, R5, RZ ;  /* 0x0000000510107210 */ /* 0x000fe20007f9e0ff */
[----:B------:R1:W-:Y:S04]  /*91460*/  STL [R1+0x2dbc], R20 ;  /* 0x002dbc1401007387 */ /* 0x0003e80000100800 */
[----:B------:R1:W-:Y:S01]  /*91470*/  LDGSTS.E [R3+0x1c00c], desc[UR60][R20.64], P2 ;  /* 0x1c00c00014037fae */ /* 0x0003e2000912187c */
[----:B------:R-:W-:-:S03]  /*91480*/  IMAD.X R19, R19, 0x1, R0, P4 ;  /* 0x0000000113137824 */ /* 0x000fc600020e0600 */
[----:B------:R2:W-:Y:S04]  /*91490*/  STL [R1+0x2db8], R21 ;  /* 0x002db81501007387 */ /* 0x0005e80000100800 */
[----:B------:R-:W-:Y:S01]  /*914a0*/  STL [R1+0x3144], R16 ;  /* 0x0031441001007387 */ /* 0x000fe20000100800 */
[----:B-1----:R-:W-:Y:S01]  /*914b0*/  IMAD.MOV.U32 R20, RZ, RZ, R16 ;  /* 0x000000ffff147224 */ /* 0x002fe200078e0010 */
[----:B--2---:R-:W-:Y:S02]  /*914c0*/  MOV R21, R19 ;  /* 0x0000001300157202 */ /* 0x004fe40000000f00 */
[----:B------:R1:W-:Y:S04]  /*914d0*/  STL [R1+0x3140], R19 ;  /* 0x0031401301007387 */ /* 0x0003e80000100800 */
[----:B------:R-:W-:Y:S04]  /*914e0*/  LDGSTS.E [R3+0x20000], desc[UR60][R20.64], P1 ;  /* 0x2000000014037fae */ /* 0x000fe8000892187c */
[----:B------:R-:W2:Y:S04]  /*914f0*/  LDL.LU R21, [R1+0x3168] ;  /* 0x0031680001157983 */ /* 0x000ea80000300800 */
[----:B------:R-:W4:Y:S04]  /*91500*/  LDL.LU R20, [R1+0x316c] ;  /* 0x00316c0001147983 */ /* 0x000f280000300800 */
[----:B-1----:R-:W2:Y:S04]  /*91510*/  LDL.LU R19, [R1+0x3170] ;  /* 0x0031700001137983 */ /* 0x002ea80000300800 */
[----:B------:R-:W2:Y:S01]  /*91520*/  LDL.LU R16, [R1+0x3174] ;  /* 0x0031740001107983 */ /* 0x000ea20000300800 */
[----:B------:R-:W-:-:S05]  /*91530*/  IADD3 R23, P2, R23, R5, RZ ;  /* 0x0000000517177210 */ /* 0x000fca0007f5e0ff */
[--C-:B------:R-:W-:Y:S01]  /*91540*/  IMAD.X R83, R83, 0x1, R0.reuse, P2 ;  /* 0x0000000153537824 */ /* 0x100fe200010e0600 */
[----:B------:R-:W-:Y:S02]  /*91550*/  IADD3 R15, P3, R15, R5, RZ ;  /* 0x000000050f0f7210 */ /* 0x000fe40007f7e0ff */
[----:B------:R-:W-:Y:S01]  /*91560*/  ISETP.GT.AND P2, PT, R4, 0x41, PT ;  /* 0x000000410400780c */ /* 0x000fe20003f44270 */
[----:B------:R1:W-:Y:S02]  /*91570*/  STL [R1+0x314c], R23 ;  /* 0x00314c1701007387 */ /* 0x0003e40000100800 */
[----:B------:R-:W-:Y:S02]  /*91580*/  IMAD.X R22, R22, 0x1, R0, P3 ;  /* 0x0000000116167824 */ /* 0x000fe400018e0600 */
[----:B------:R1:W-:Y:S01]  /*91590*/  STL [R1+0x3148], R83 ;  /* 0x0031485301007387 */ /* 0x0003e20000100800 */
[----:B------:R-:W-:-:S03]  /*915a0*/  MOV R84, R23 ;  /* 0x0000001700547202 */ /* 0x000fc60000000f00 */
[----:B------:R-:W-:Y:S01]  /*915b0*/  STL [R1+0x3154], R15 ;  /* 0x0031540f01007387 */ /* 0x000fe20000100800 */
[----:B------:R-:W-:-:S03]  /*915c0*/  IMAD.MOV.U32 R85, RZ, RZ, R83 ;  /* 0x000000ffff557224 */ /* 0x000fc600078e0053 */
[----:B------:R1:W-:Y:S01]  /*915d0*/  STL [R1+0x3150], R22 ;  /* 0x0031501601007387 */ /* 0x0003e20000100800 */
[----:B------:R-:W-:Y:S01]  /*915e0*/  SEL R9, RZ, 0x4, !P2 ;  /* 0x00000004ff097807 */ /* 0x000fe20005000000 */
[----:B-1----:R-:W-:Y:S02]  /*915f0*/  IMAD.MOV.U32 R23, RZ, RZ, R22 ;  /* 0x000000ffff177224 */ /* 0x002fe400078e0016 */
[----:B------:R1:W-:Y:S01]  /*91600*/  LDGSTS.E [R3+0x24000], desc[UR60][R84.64], P1 ;  /* 0x2400000054037fae */ /* 0x0003e2000892187c */
[----:B------:R-:W-:-:S03]  /*91610*/  SEL R9, R9, RZ, !P0 ;  /* 0x000000ff09097207 */ /* 0x000fc60004000000 */
[----:B------:R-:W2:Y:S01]  /*91620*/  LDL.LU R83, [R1+0x3178] ;  /* 0x0031780001537983 */ /* 0x000ea20000300800 */
[----:B------:R-:W-:Y:S02]  /*91630*/  MOV R22, R15 ;  /* 0x0000000f00167202 */ /* 0x000fe40000000f00 */
[----:B------:R-:W-:-:S03]  /*91640*/  ISETP.NE.U32.AND P2, PT, R9, RZ, PT ;  /* 0x000000ff0900720c */ /* 0x000fc60003f45070 */
[----:B------:R-:W-:Y:S04]  /*91650*/  LDGSTS.E [R3+0x28000], desc[UR60][R22.64], P1 ;  /* 0x2800000016037fae */ /* 0x000fe8000892187c */
[----:B------:R-:W2:Y:S04]  /*91660*/  LDL.LU R23, [R1+0x317c] ;  /* 0x00317c0001177983 */ /* 0x000ea80000300800 */
[----:B------:R-:W2:Y:S04]  /*91670*/  LDL.LU R22, [R1+0x3180] ;  /* 0x0031800001167983 */ /* 0x000ea80000300800 */
[----:B------:R-:W2:Y:S01]  /*91680*/  LDL.LU R15, [R1+0x3184] ;  /* 0x00318400010f7983 */ /* 0x000ea20000300800 */
[----:B---3--:R-:W-:-:S02]  /*91690*/  IADD3 R13, P3, R13, R5, RZ ;  /* 0x000000050d0d7210 */ /* 0x008fc40007f7e0ff */
[----:B------:R-:W-:-:S03]  /*916a0*/  IADD3 R10, P4, R10, R5, RZ ;  /* 0x000000050a0a7210 */ /* 0x000fc60007f9e0ff */
[--C-:B------:R-:W-:Y:S02]  /*916b0*/  IMAD.X R14, R14, 0x1, R0.reuse, P3 ;  /* 0x000000010e0e7824 */ /* 0x100fe400018e0600 */
[----:B------:R-:W-:Y:S01]  /*916c0*/  IMAD.X R12, R12, 0x1, R0, P4 ;  /* 0x000000010c0c7824 */ /* 0x000fe200020e0600 */
[----:B------:R3:W-:Y:S04]  /*916d0*/  STL [R1+0x315c], R13 ;  /* 0x00315c0d01007387 */ /* 0x0007e80000100800 */
[----:B------:R3:W-:Y:S01]  /*916e0*/  STL [R1+0x3158], R14 ;  /* 0x0031580e01007387 */ /* 0x0007e20000100800 */
[----:B-1----:R-:W-:-:S03]  /*916f0*/  MOV R84, R13 ;  /* 0x0000000d00547202 */ /* 0x002fc60000000f00 */
[----:B------:R-:W-:Y:S01]  /*91700*/  STL [R1+0x3164], R10 ;  /* 0x0031640a01007387 */ /* 0x000fe20000100800 */
[----:B------:R-:W-:-:S03]  /*91710*/  IMAD.MOV.U32 R85, RZ, RZ, R14 ;  /* 0x000000ffff557224 */ /* 0x000fc600078e000e */
[----:B------:R1:W-:Y:S04]  /*91720*/  STL [R1+0x3160], R12 ;  /* 0x0031600c01007387 */ /* 0x0003e80000100800 */
[----:B------:R-:W-:Y:S01]  /*91730*/  LDGSTS.E [R3+0x2c000], desc[UR60][R84.64], P1 ;  /* 0x2c00000054037fae */ /* 0x000fe2000892187c */
[----:B---3--:R-:W-:-:S03]  /*91740*/  IMAD.MOV.U32 R13, RZ, RZ, R12 ;  /* 0x000000ffff0d7224 */ /* 0x008fc600078e000c */
[----:B------:R-:W3:Y:S01]  /*91750*/  LDL.LU R14, [R1+0x3188] ;  /* 0x00318800010e7983 */ /* 0x000ee20000300800 */
[----:B-1----:R-:W-:-:S05]  /*91760*/  MOV R12, R10 ;  /* 0x0000000a000c7202 */ /* 0x002fca0000000f00 */
[----:B------:R-:W-:Y:S04]  /*91770*/  LDGSTS.E [R3+0x20004], desc[UR60][R12.64], P2 ;  /* 0x200040000c037fae */ /* 0x000fe8000912187c */
[----:B------:R-:W3:Y:S04]  /*91780*/  LDL.LU R13, [R1+0x318c] ;  /* 0x00318c00010d7983 */ /* 0x000ee80000300800 */
[----:B------:R-:W3:Y:S04]  /*91790*/  LDL.LU R12, [R1+0x3190] ;  /* 0x00319000010c7983 */ /* 0x000ee80000300800 */
[----:B------:R-:W3:Y:S01]  /*917a0*/  LDL.LU R10, [R1+0x3194] ;  /* 0x00319400010a7983 */ /* 0x000ee20000300800 */
[----:B----4-:R-:W-:-:S02]  /*917b0*/  IADD3 R20, P1, R20, R5, RZ ;  /* 0x0000000514147210 */ /* 0x010fc40007f3e0ff */
[----:B--2---:R-:W-:-:S03]  /*917c0*/  IADD3 R16, P3, R16, R5, RZ ;  /* 0x0000000510107210 */ /* 0x004fc60007f7e0ff */
[--C-:B------:R-:W-:Y:S02]  /*917d0*/  IMAD.X R21, R21, 0x1, R0.reuse, P1 ;  /* 0x0000000115157824 */ /* 0x100fe400008e0600 */
[----:B------:R-:W-:Y:S01]  /*917e0*/  IMAD.X R19, R19, 0x1, R0, P3 ;  /* 0x0000000113137824 */ /* 0x000fe200018e0600 */
[----:B------:R1:W-:Y:S04]  /*917f0*/  STL [R1+0x316c], R20 ;  /* 0x00316c1401007387 */ /* 0x0003e80000100800 */
[----:B------:R2:W-:Y:S04]  /*91800*/  STL [R1+0x3168], R21 ;  /* 0x0031681501007387 */ /* 0x0005e80000100800 */
[----:B------:R1:W-:Y:S04]  /*91810*/  LDGSTS.E [R3+0x24004], desc[UR60][R20.64], P2 ;  /* 0x2400400014037fae */ /* 0x0003e8000912187c */
[----:B------:R-:W-:Y:S04]  /*91820*/  STL [R1+0x3174], R16 ;  /* 0x0031741001007387 */ /* 0x000fe80000100800 */
[----:B------:R4:W-:Y:S01]  /*91830*/  STL [R1+0x3170], R19 ;  /* 0x0031701301007387 */ /* 0x0009e20000100800 */
[----:B-1----:R-:W-:Y:S01]  /*91840*/  MOV R20, R16 ;  /* 0x0000001000147202 */ /* 0x002fe20000000f00 */
[----:B--2---:R-:W-:-:S05]  /*91850*/  IMAD.MOV.U32 R21, RZ, RZ, R19 ;  /* 0x000000ffff157224 */ /* 0x004fca00078e0013 */
[----:B------:R-:W-:Y:S04]  /*91860*/  LDGSTS.E [R3+0x28004], desc[UR60][R20.64], P2 ;  /* 0x2800400014037fae */ /* 0x000fe8000912187c */
[----:B------:R-:W2:Y:S04]  /*91870*/  LDL.LU R21, [R1+0x3198] ;  /* 0x0031980001157983 */ /* 0x000ea80000300800 */
[----:B------:R-:W2:Y:S04]  /*91880*/  LDL.LU R20, [R1+0x319c] ;  /* 0x00319c0001147983 */ /* 0x000ea80000300800 */
[----:B----4-:R-:W4:Y:S04]  /*91890*/  LDL.LU R19, [R1+0x31a0] ;  /* 0x0031a00001137983 */ /* 0x010f280000300800 */
[----:B------:R-:W4:Y:S01]  /*918a0*/  LDL.LU R16, [R1+0x31a4] ;  /* 0x0031a40001107983 */ /* 0x000f220000300800 */
[----:B------:R-:W-:-:S04]  /*918b0*/  ISETP.GT.AND P1, PT, R4, 0x42, PT ;  /* 0x000000420400780c */ /* 0x000fc80003f24270 */
[----:B------:R-:W-:-:S04]  /*918c0*/  SEL R9, RZ, 0x4, !P1 ;  /* 0x00000004ff097807 */ /* 0x000fc80004800000 */
[----:B------:R-:W-:-:S04]  /*918d0*/  SEL R9, R9, RZ, !P0 ;  /* 0x000000ff09097207 */ /* 0x000fc80004000000 */
[----:B------:R-:W-:Y:S02]  /*918e0*/  ISETP.NE.U32.AND P1, PT, R9, RZ, PT ;  /* 0x000000ff0900720c */ /* 0x000fe40003f25070 */
[-C--:B------:R-:W-:Y:S02]  /*918f0*/  IADD3 R23, P3, R23, R5.reuse, RZ ;  /* 0x0000000517177210 */ /* 0x080fe40007f7e0ff */
[----:B------:R-:W-:-:S03]  /*91900*/  IADD3 R15, P4, R15, R5, RZ ;  /* 0x000000050f0f7210 */ /* 0x000fc60007f9e0ff */
[----:B------:R-:W-:Y:S01]  /*91910*/  IMAD.X R83, R83, 0x1, R0, P3 ;  /* 0x0000000153537824 */ /* 0x000fe200018e0600 */
[----:B------:R-:W-:Y:S01]  /*91920*/  IADD3.X R22, R22, R0, RZ, P4, !PT ;  /* 0x0000000016167210 */ /* 0x000fe200027fe4ff */
[----:B------:R1:W-:Y:S01]  /*91930*/  STL [R1+0x317c], R23 ;  /* 0x00317c1701007387 */ /* 0x0003e20000100800 */
[----:B------:R-:W-:Y:S02]  /*91940*/  IMAD.MOV.U32 R84, RZ, RZ, R23 ;  /* 0x000000ffff547224 */ /* 0x000fe400078e0017 */
[----:B------:R-:W-:Y:S01]  /*91950*/  IMAD.MOV.U32 R85, RZ, RZ, R83 ;  /* 0x000000ffff557224 */ /* 0x000fe200078e0053 */
[----:B------:R1:W-:Y:S04]  /*91960*/  STL [R1+0x3178], R83 ;  /* 0x0031785301007387 */ /* 0x0003e80000100800 */
[----:B------:R-:W-:Y:S04]  /*91970*/  STL [R1+0x3184], R15 ;  /* 0x0031840f01007387 */ /* 0x000fe80000100800 */
[----:B------:R1:W-:Y:S04]  /*91980*/  STL [R1+0x3180], R22 ;  /* 0x0031801601007387 */ /* 0x0003e80000100800 */
[----:B------:R3:W-:Y:S01]  /*91990*/  LDGSTS.E [R3+0x2c004], desc[UR60][R84.64], P2 ;  /* 0x2c00400054037fae */ /* 0x0007e2000912187c */
[----:B-1----:R-:W-:-:S03]  /*919a0*/  MOV R23, R22 ;  /* 0x0000001600177202 */ /* 0x002fc60000000f00 */
[----:B------:R-:W4:Y:S01]  /*919b0*/  LDL.LU R83, [R1+0x31a8] ;  /* 0x0031a80001537983 */ /* 0x000f220000300800 */
[----:B------:R-:W-:-:S05]  /*919c0*/  IMAD.MOV.U32 R22, RZ, RZ, R15 ;  /* 0x000000ffff167224 */ /* 0x000fca00078e000f */
[----:B------:R-:W-:Y:S04]  /*919d0*/  LDGSTS.E [R3+0x20008], desc[UR60][R22.64], P1 ;  /* 0x2000800016037fae */ /* 0x000fe8000892187c */
[----:B------:R-:W4:Y:S04]  /*919e0*/  LDL.LU R23, [R1+0x31ac] ;  /* 0x0031ac0001177983 */ /* 0x000f280000300800 */
[----:B------:R-:W4:Y:S04]  /*919f0*/  LDL.LU R22, [R1+0x31b0] ;  /* 0x0031b00001167983 */ /* 0x000f280000300800 */
[----:B------:R-:W4:Y:S01]  /*91a00*/  LDL.LU R15, [R1+0x31b4] ;  /* 0x0031b400010f7983 */ /* 0x000f220000300800 */
[----:B---3--:R-:W-:-:S02]  /*91a10*/  IADD3 R13, P2, R13, R5, RZ ;  /* 0x000000050d0d7210 */ /* 0x008fc40007f5e0ff */
[----:B------:R-:W-:-:S03]  /*91a20*/  IADD3 R10, P3, R10, R5, RZ ;  /* 0x000000050a0a7210 */ /* 0x000fc60007f7e0ff */
[----:B------:R-:W-:Y:S01]  /*91a30*/  IMAD.X R14, R14, 0x1, R0, P2 ;  /* 0x000000010e0e7824 */ /* 0x000fe200010e0600 */
[----:B------:R-:W-:Y:S01]  /*91a40*/  IADD3.X R12, R12, R0, RZ, P3, !PT ;  /* 0x000000000c0c7210 */ /* 0x000fe20001ffe4ff */
[----:B------:R1:W-:Y:S04]  /*91a50*/  STL [R1+0x318c], R13 ;  /* 0x00318c0d01007387 */ /* 0x0003e80000100800 */
[----:B------:R3:W-:Y:S01]  /*91a60*/  STL [R1+0x3188], R14 ;  /* 0x0031880e01007387 */ /* 0x0007e20000100800 */
[----:B------:R-:W-:-:S03]  /*91a70*/  IMAD.MOV.U32 R84, RZ, RZ, R13 ;  /* 0x000000ffff547224 */ /* 0x000fc600078e000d */
[----:B------:R-:W-:Y:S01]  /*91a80*/  STL [R1+0x3194], R10 ;  /* 0x0031940a01007387 */ /* 0x000fe20000100800 */
[----:B------:R-:W-:-:S03]  /*91a90*/  IMAD.MOV.U32 R85, RZ, RZ, R14 ;  /* 0x000000ffff557224 */ /* 0x000fc600078e000e */
[----:B------:R3:W-:Y:S04]  /*91aa0*/  STL [R1+0x3190], R12 ;  /* 0x0031900c01007387 */ /* 0x0007e80000100800 */
[----:B------:R-:W-:Y:S01]  /*91ab0*/  LDGSTS.E [R3+0x24008], desc[UR60][R84.64], P1 ;  /* 0x2400800054037fae */ /* 0x000fe2000892187c */
[----:B-1----:R-:W-:-:S03]  /*91ac0*/  MOV R13, R12 ;  /* 0x0000000c000d7202 */ /* 0x002fc60000000f00 */
        /* <DEDUP_REMOVED lines=10> */
[-C--:B--2---:R-:W-:Y:S02]  /*91b70*/  IADD3 R20, P3, R20, R5.reuse, RZ ;  /* 0x0000000514147210 */ /* 0x084fe40007f7e0ff */
[----:B----4-:R-:W-:-:S03]  /*91b80*/  IADD3 R16, P4, R16, R5, RZ ;  /* 0x0000000510107210 */ /* 0x010fc60007f9e0ff */
[----:B------:R-:W-:Y:S01]  /*91b90*/  IMAD.X R21, R21, 0x1, R0, P3 ;  /* 0x0000000115157824 */ /* 0x000fe200018e0600 */
[----:B------:R-:W-:Y:S01]  /*91ba0*/  IADD3.X R19, R19, R0, RZ, P4, !PT ;  /* 0x0000000013137210 */ /* 0x000fe200027fe4ff */
[----:B------:R1:W-:Y:S04]  /*91bb0*/  STL [R1+0x319c], R20 ;  /* 0x00319c1401007387 */ /* 0x0003e80000100800 */
[----:B------:R2:W-:Y:S04]  /*91bc0*/  STL [R1+0x3198], R21 ;  /* 0x0031981501007387 */ /* 0x0005e80000100800 */
[----:B------:R1:W-:Y:S04]  /*91bd0*/  LDGSTS.E [R3+0x2c008], desc[UR60][R20.64], P1 ;  /* 0x2c00800014037fae */ /* 0x0003e8000892187c */
[----:B------:R-:W-:Y:S04]  /*91be0*/  STL [R1+0x31a4], R16 ;  /* 0x0031a41001007387 */ /* 0x000fe80000100800 */
[----:B------:R4:W-:Y:S01]  /*91bf0*/  STL [R1+0x31a0], R19 ;  /* 0x0031a01301007387 */ /* 0x0009e20000100800 */
[----:B-1----:R-:W-:-:S02]  /*91c00*/  IMAD.MOV.U32 R20, RZ, RZ, R16 ;  /* 0x000000ffff147224 */ /* 0x002fc400078e0010 */
[----:B--2---:R-:W-:-:S05]  /*91c10*/  IMAD.MOV.U32 R21, RZ, RZ, R19 ;  /* 0x000000ffff157224 */ /* 0x004fca00078e0013 */
[----:B------:R-:W-:Y:S04]  /*91c20*/  LDGSTS.E [R3+0x2000c], desc[UR60][R20.64], P2 ;  /* 0x2000c00014037fae */ /* 0x000fe8000912187c */
[----:B------:R-:W2:Y:S04]  /*91c30*/  LDL.LU R21, [R1+0x3548] ;  /* 0x0035480001157983 */ /* 0x000ea80000300800 */
[----:B------:R-:W2:Y:S04]  /*91c40*/  LDL.LU R20, [R1+0x354c] ;  /* 0x00354c0001147983 */ /* 0x000ea80000300800 */
[----:B----4-:R-:W4:Y:S04]  /*91c50*/  LDL.LU R19, [R1+0x3550] ;  /* 0x0035500001137983 */ /* 0x010f280000300800 */
[----:B------:R-:W4:Y:S01]  /*91c60*/  LDL.LU R16, [R1+0x3554] ;  /* 0x0035540001107983 */ /* 0x000f220000300800 */
[----:B------:R-:W-:-:S02]  /*91c70*/  IADD3 R23, P1, R23, R5, RZ ;  /* 0x0000000517177210 */ /* 0x000fc40007f3e0ff */
[----:B------:R-:W-:Y:S02]  /*91c80*/  IADD3 R15, P3, R15, R5, RZ ;  /* 0x000000050f0f7210 */ /* 0x000fe40007f7e0ff */
[----:B------:R-:W-:Y:S02]  /*91c90*/  IADD3.X R83, R83, R0, RZ, P1, !PT ;  /* 0x0000000053537210 */ /* 0x000fe40000ffe4ff */
[----:B------:R-:W-:Y:S01]  /*91ca0*/  ISETP.GT.AND P1, PT, R4, 0x60, PT ;  /* 0x000000600400780c */ /* 0x000fe20003f24270 */
[----:B------:R-:W-:Y:S01]  /*91cb0*/  IMAD.X R22, R22, 0x1, R0, P3 ;  /* 0x0000000116167824 */ /* 0x000fe200018e0600 */
[----:B------:R1:W-:Y:S04]  /*91cc0*/  STL [R1+0x31ac], R23 ;  /* 0x0031ac1701007387 */ /* 0x0003e80000100800 */
[----:B------:R1:W-:Y:S01]  /*91cd0*/  STL [R1+0x31a8], R83 ;  /* 0x0031a85301007387 */ /* 0x0003e20000100800 */
[----:B------:R-:W-:-:S03]  /*91ce0*/  IMAD.MOV.U32 R84, RZ, RZ, R23 ;  /* 0x000000ffff547224 */ /* 0x000fc600078e0017 */
[----:B------:R-:W-:Y:S01]  /*91cf0*/  STL [R1+0x31b4], R15 ;  /* 0x0031b40f01007387 */ /* 0x000fe20000100800 */
[----:B------:R-:W-:-:S03]  /*91d00*/  MOV R85, R83 ;  /* 0x0000005300557202 */ /* 0x000fc60000000f00 */
[----:B------:R1:W-:Y:S01]  /*91d10*/  STL [R1+0x31b0], R22 ;  /* 0x0031b01601007387 */ /* 0x0003e20000100800 */
[----:B------:R-:W-:-:S03]  /*91d20*/  SEL R9, RZ, 0x4, !P1 ;  /* 0x00000004ff097807 */ /* 0x000fc60004800000 */
[----:B------:R3:W-:Y:S01]  /*91d30*/  LDGSTS.E [R3+0x2400c], desc[UR60][R84.64], P2 ;  /* 0x2400c00054037fae */ /* 0x0007e2000912187c */
[----:B-1----:R-:W-:Y:S01]  /*91d40*/  IMAD.MOV.U32 R23, RZ, RZ, R22 ;  /* 0x000000ffff177224 */ /* 0x002fe200078e0016 */
[----:B------:R-:W-:Y:S02]  /*91d50*/  SEL R9, R9, RZ, !P0 ;  /* 0x000000ff09097207 */ /* 0x000fe40004000000 */
[----:B------:R-:W4:Y:S01]  /*91d60*/  LDL.LU R83, [R1+0x3558] ;  /* 0x0035580001537983 */ /* 0x000f220000300800 */
[----:B------:R-:W-:Y:S01]  /*91d70*/  IMAD.MOV.U32 R22, RZ, RZ, R15 ;  /* 0x000000ffff167224 */ /* 0x000fe200078e000f */
[----:B------:R-:W-:-:S04]  /*91d80*/  ISETP.NE.U32.AND P1, PT, R9, RZ, PT ;  /* 0x000000ff0900720c */ /* 0x000fc80003f25070 */
[----:B------:R-:W-:Y:S04]  /*91d90*/  LDGSTS.E [R3+0x2800c], desc[UR60][R22.64], P2 ;  /* 0x2800c00016037fae */ /* 0x000fe8000912187c */
[----:B------:R-:W4:Y:S04]  /*91da0*/  LDL.LU R23, [R1+0x355c] ;  /* 0x00355c0001177983 */ /* 0x000f280000300800 */
[----:B------:R-:W4:Y:S04]  /*91db0*/  LDL.LU R22, [R1+0x3560] ;  /* 0x0035600001167983 */ /* 0x000f280000300800 */
[----:B------:R-:W4:Y:S01]  /*91dc0*/  LDL.LU R15, [R1+0x3564] ;  /* 0x00356400010f7983 */ /* 0x000f220000300800 */
[----:B---3--:R-:W-:-:S02]  /*91dd0*/  IADD3 R13, P3, R13, R5, RZ ;  /* 0x000000050d0d7210 */ /* 0x008fc40007f7e0ff */
[----:B------:R-:W-:Y:S02]  /*91de0*/  IADD3 R10, P4, R10, R5, RZ ;  /* 0x000000050a0a7210 */ /* 0x000fe40007f9e0ff */
[----:B------:R-:W-:Y:S01]  /*91df0*/  IADD3.X R14, R14, R0, RZ, P3, !PT ;  /* 0x000000000e0e7210 */ /* 0x000fe20001ffe4ff */
[----:B------:R1:W-:Y:S02]  /*91e00*/  STL [R1+0x31bc], R13 ;  /* 0x0031bc0d01007387 */ /* 0x0003e40000100800 */
[----:B------:R-:W-:Y:S02]  /*91e10*/  IMAD.X R12, R12, 0x1, R0, P4 ;  /* 0x000000010c0c7824 */ /* 0x000fe400020e0600 */
[----:B------:R-:W-:Y:S01]  /*91e20*/  IMAD.MOV.U32 R84, RZ, RZ, R13 ;  /* 0x000000ffff547224 */ /* 0x000fe200078e000d */
[----:B------:R3:W-:Y:S04]  /*91e30*/  STL [R1+0x31b8], R14 ;  /* 0x0031b80e01007387 */ /* 0x0007e80000100800 */
        /* <DEDUP_REMOVED lines=11> */
[----:B--2---:R-:W-:-:S02]  /*91ef0*/  IADD3 R20, P2, R20, R5, RZ ;  /* 0x0000000514147210 */ /* 0x004fc40007f5e0ff */
[----:B----4-:R-:W-:Y:S02]  /*91f00*/  IADD3 R16, P3, R16, R5, RZ ;  /* 0x0000000510107210 */ /* 0x010fe40007f7e0ff */
[----:B------:R-:W-:-:S03]  /*91f10*/  IADD3.X R21, R21, R0, RZ, P2, !PT ;  /* 0x0000000015157210 */ /* 0x000fc600017fe4ff */
[----:B------:R-:W-:Y:S01]  /*91f20*/  IMAD.X R19, R19, 0x1, R0, P3 ;  /* 0x0000000113137824 */ /* 0x000fe200018e0600 */
[----:B------:R1:W-:Y:S04]  /*91f30*/  STL [R1+0x354c], R20 ;  /* 0x00354c1401007387 */ /* 0x0003e80000100800 */
[----:B------:R2:W-:Y:S04]  /*91f40*/  STL [R1+0x3548], R21 ;  /* 0x0035481501007387 */ /* 0x0005e80000100800 */
[----:B------:R1:W-:Y:S04]  /*91f50*/  LDGSTS.E [R3+0x34000], desc[UR60][R20.64], P1 ;  /* 0x3400000014037fae */ /* 0x0003e8000892187c */
[----:B------:R-:W-:Y:S04]  /*91f60*/  STL [R1+0x3554], R16 ;  /* 0x0035541001007387 */ /* 0x000fe80000100800 */
[----:B------:R4:W-:Y:S01]  /*91f70*/  STL [R1+0x3550], R19 ;  /* 0x0035501301007387 */ /* 0x0009e20000100800 */
[----:B-1----:R-:W-:Y:S01]  /*91f80*/  IMAD.MOV.U32 R20, RZ, RZ, R16 ;  /* 0x000000ffff147224 */ /* 0x002fe200078e0010 */
[----:B--2---:R-:W-:-:S05]  /*91f90*/  MOV R21, R19 ;  /* 0x0000001300157202 */ /* 0x004fca0000000f00 */
[----:B------:R1:W-:Y:S04]  /*91fa0*/  LDGSTS.E [R3+0x38000], desc[UR60][R20.64], P1 ;  /* 0x3800000014037fae */ /* 0x0003e8000892187c */
[----:B------:R-:W2:Y:S04]  /*91fb0*/  LDL.LU R21, [R1+0x3578] ;  /* 0x0035780001157983 */ /* 0x000ea80000300800 */
[----:B------:R-:W1:Y:S04]  /*91fc0*/  LDL.LU R20, [R1+0x357c] ;  /* 0x00357c0001147983 */ /* 0x000e680000300800 */
[----:B----4-:R-:W4:Y:S04]  /*91fd0*/  LDL.LU R19, [R1+0x3580] ;  /* 0x0035800001137983 */ /* 0x010f280000300800 */
[----:B------:R-:W2:Y:S01]  /*91fe0*/  LDL.LU R16, [R1+0x3584] ;  /* 0x0035840001107983 */ /* 0x000ea20000300800 */
[----:B------:R-:W-:-:S04]  /*91ff0*/  ISETP.GT.AND P2, PT, R4, 0x61, PT ;  /* 0x000000610400780c */ /* 0x000fc80003f44270 */
[----:B------:R-:W-:-:S04]  /*92000*/  SEL R9, RZ, 0x4, !P2 ;  /* 0x00000004ff097807 */ /* 0x000fc80005000000 */
[----:B------:R-:W-:-:S04]  /*92010*/  SEL R9, R9, RZ, !P0 ;  /* 0x000000ff09097207 */ /* 0x000fc80004000000 */
[----:B------:R-:W-:Y:S02]  /*92020*/  ISETP.NE.U32.AND P2, PT, R9, RZ, PT ;  /* 0x000000ff0900720c */ /* 0x000fe40003f45070 */
[-C--:B------:R-:W-:Y:S02]  /*92030*/  IADD3 R23, P3, R23, R5.reuse, RZ ;  /* 0x0000000517177210 */ /* 0x080fe40007f7e0ff */
[----:B------:R-:W-:-:S03]  /*92040*/  IADD3 R15, P4, R15, R5, RZ ;  /* 0x000000050f0f7210 */ /* 0x000fc60007f9e0ff */
[--C-:B------:R-:W-:Y:S01]  /*92050*/  IMAD.X R83, R83, 0x1, R0.reuse, P3 ;  /* 0x0000000153537824 */ /* 0x100fe200018e0600 */
[----:B------:R-:W-:Y:S01]  /*92060*/  MOV R84, R23 ;  /* 0x0000001700547202 */ /* 0x000fe20000000f00 */
[----:B------:R-:W-:Y:S02]  /*92070*/  IMAD.X R22, R22, 0x1, R0, P4 ;  /* 0x0000000116167824 */ /* 0x000fe400020e0600 */
[----:B------:R-:W-:Y:S01]  /*92080*/  IMAD.MOV.U32 R85, RZ, RZ, R83 ;  /* 0x000000ffff557224 */ /* 0x000fe200078e0053 */
[----:B------:R3:W-:Y:S04]  /*92090*/  STL [R1+0x355c], R23 ;  /* 0x00355c1701007387 */ /* 0x0007e80000100800 */
[----:B------:R-:W-:Y:S04]  /*920a0*/  STL [R1+0x3558], R83 ;  /* 0x0035585301007387 */ /* 0x000fe80000100800 */
[----:B------:R-:W-:Y:S04]  /*920b0*/  STL [R1+0x3564], R15 ;  /* 0x0035640f01007387 */ /* 0x000fe80000100800 */
[----:B------:R-:W-:Y:S04]  /*920c0*/  LDGSTS.E [R3+0x3c000], desc[UR60][R84.64], P1 ;  /* 0x3c00000054037fae */ /* 0x000fe8000892187c */
[----:B------:R3:W-:Y:S02]  /*920d0*/  STL [R1+0x3560], R22 ;  /* 0x0035601601007387 */ /* 0x0007e40000100800 */
[----:B---3--:R-:W-:Y:S01]  /*920e0*/  IMAD.MOV.U32 R23, RZ, RZ, R22 ;  /* 0x000000ffff177224 */ /* 0x008fe200078e0016 */
[----:B------:R-:W-:Y:S01]  /*920f0*/  MOV R22, R15 ;  /* 0x0000000f00167202 */ /* 0x000fe20000000f00 */
[----:B------:R-:W3:Y:S04]  /*92100*/  LDL.LU R85, [R1+0x3588] ;  /* 0x0035880001557983 */ /* 0x000ee80000300800 */
[----:B------:R-:W3:Y:S04]  /*92110*/  LDL.LU R84, [R1+0x358c] ;  /* 0x00358c0001547983 */ /* 0x000ee80000300800 */
[----:B------:R-:W3:Y:S04]  /*92120*/  LDL.LU R83, [R1+0x3590] ;  /* 0x0035900001537983 */ /* 0x000ee80000300800 */
[----:B------:R-:W-:Y:S04]  /*92130*/  LDGSTS.E [R3+0x30004], desc[UR60][R22.64], P2 ;  /* 0x3000400016037fae */ /* 0x000fe8000912187c */
[----:B------:R-:W3:Y:S01]  /*92140*/  LDL.LU R23, [R1+0x3594] ;  /* 0x0035940001177983 */ /* 0x000ee20000300800 */
[----:B------:R-:W-:-:S02]  /*92150*/  IADD3 R13, P1, R13, R5, RZ ;  /* 0x000000050d0d7210 */ /* 0x000fc40007f3e0ff */
[----:B------:R-:W-:-:S03]  /*92160*/  IADD3 R10, P3, R10, R5, RZ ;  /* 0x000000050a0a7210 */ /* 0x000fc60007f7e0ff */
[--C-:B------:R-:W-:Y:S02]  /*92170*/  IMAD.X R14, R14, 0x1, R0.reuse, P1 ;  /* 0x000000010e0e7824 */ /* 0x100fe400008e0600 */
[----:B------:R-:W-:Y:S01]  /*92180*/  IMAD.X R12, R12, 0x1, R0, P3 ;  /* 0x000000010c0c7824 */ /* 0x000fe200018e0600 */
[----:B------:R-:W-:Y:S04]  /*92190*/  STL [R1+0x356c], R13 ;  /* 0x00356c0d01007387 */ /* 0x000fe80000100800 */
[----:B------:R1:W-:Y:S01]  /*921a0*/  STL [R1+0x3568], R14 ;  /* 0x0035680e01007387 */ /* 0x0003e20000100800 */
[----:B------:R-:W-:-:S03]  /*921b0*/  MOV R15, R14 ;  /* 0x0000000e000f7202 */ /* 0x000fc60000000f00 */
[----:B------:R-:W-:Y:S04]  /*921c0*/  STL [R1+0x3574], R10 ;  /* 0x0035740a01007387 */ /* 0x000fe80000100800 */
[----:B------:R1:W-:Y:S02]  /*921d0*/  STL [R1+0x3570], R12 ;  /* 0x0035700c01007387 */ /* 0x0003e40000100800 */
[----:B-1----:R-:W-:Y:S02]  /*921e0*/  IMAD.MOV.U32 R14, RZ, RZ, R13 ;  /* 0x000000ffff0e7224 */ /* 0x002fe400078e000d */
[----:B------:R-:W-:Y:S01]  /*921f0*/  IMAD.MOV.U32 R13, RZ, RZ, R12 ;  /* 0x000000ffff0d7224 */ /* 0x000fe200078e000c */
[----:B------:R-:W-:Y:S02]  /*92200*/  MOV R12, R10 ;  /* 0x0000000a000c7202 */ /* 0x000fe40000000f00 */
[----:B------:R-:W-:Y:S04]  /*92210*/  LDGSTS.E [R3+0x34004], desc[UR60][R14.64], P2 ;  /* 0x340040000e037fae */ /* 0x000fe8000912187c */
[----:B------:R-:W-:Y:S04]  /*92220*/  LDGSTS.E [R3+0x38004], desc[UR60][R12.64], P2 ;  /* 0x380040000c037fae */ /* 0x000fe8000912187c */
[----:B------:R-:W3:Y:S04]  /*92230*/  LDL.LU R12, [R1+0x3598] ;  /* 0x00359800010c7983 */ /* 0x000ee80000300800 */
[----:B------:R-:W3:Y:S01]  /*92240*/  LDL.LU R10, [R1+0x359c] ;  /* 0x00359c00010a7983 */ /* 0x000ee20000300800 */
[----:B------:R-:W-:-:S03]  /*92250*/  ISETP.GT.AND P1, PT, R4, 0x62, PT ;  /* 0x000000620400780c */ /* 0x000fc60003f24270 */
[----:B------:R-:W3:Y:S04]  /*92260*/  LDL.LU R22, [R1+0x35a0] ;  /* 0x0035a00001167983 */ /* 0x000ee80000300800 */
[----:B------:R-:W3:Y:S04]  /*92270*/  LDL.LU R14, [R1+0x35a4] ;  /* 0x0035a400010e7983 */ /* 0x000ee80000300800 */
[----:B------:R-:W3:Y:S01]  /*92280*/  LDL.LU R15, [R1+0x35a8] ;  /* 0x0035a800010f7983 */ /* 0x000ee20000300800 */
[----:B------:R-:W-:-:S03]  /*92290*/  SEL R9, RZ, 0x4, !P1 ;  /* 0x00000004ff097807 */ /* 0x000fc60004800000 */
[----:B------:R-:W3:Y:S01]  /*922a0*/  LDL.LU R13, [R1+0x35ac] ;  /* 0x0035ac00010d7983 */ /* 0x000ee20000300800 */
[----:B------:R-:W-:-:S04]  /*922b0*/  SEL R9, R9, RZ, !P0 ;  /* 0x000000ff09097207 */ /* 0x000fc80004000000 */
[----:B------:R-:W-:Y:S02]  /*922c0*/  ISETP.NE.U32.AND P1, PT, R9, RZ, PT ;  /* 0x000000ff0900720c */ /* 0x000fe40003f25070 */
[-C--:B------:R-:W-:Y:S02]  /*922d0*/  IADD3 R20, P3, R20, R5.reuse, RZ ;  /* 0x0000000514147210 */ /* 0x080fe40007f7e0ff */
[----:B--2---:R-:W-:-:S03]  /*922e0*/  IADD3 R16, P4, R16, R5, RZ ;  /* 0x0000000510107210 */ /* 0x004fc60007f9e0ff */
[--C-:B------:R-:W-:Y:S02]  /*922f0*/  IMAD.X R21, R21, 0x1, R0.reuse, P3 ;  /* 0x0000000115157824 */ /* 0x100fe400018e0600 */
[----:B----4-:R-:W-:Y:S01]  /*92300*/  IMAD.X R19, R19, 0x1, R0, P4 ;  /* 0x0000000113137824 */ /* 0x010fe200020e0600 */
        /* <DEDUP_REMOVED lines=12> */
[----:B---3--:R-:W-:-:S05]  /*923d0*/  IADD3 R84, P2, R84, R5, RZ ;  /* 0x0000000554547210 */ /* 0x008fca0007f5e0ff */
[----:B------:R-:W-:Y:S01]  /*923e0*/  IMAD.X R85, R85, 0x1, R0, P2 ;  /* 0x0000000155557824 */ /* 0x000fe200010e0600 */
[----:B------:R1:W-:Y:S01]  /*923f0*/  STL [R1+0x358c], R84 ;  /* 0x00358c5401007387 */ /* 0x0003e20000100800 */
[----:B------:R-:W-:-:S03]  /*92400*/  IADD3 R23, P3, R23, R5, RZ ;  /* 0x0000000517177210 */ /* 0x000fc60007f7e0ff */
[----:B------:R1:W-:Y:S01]  /*92410*/  LDGSTS.E [R3+0x34008], desc[UR60][R84.64], P1 ;  /* 0x3400800054037fae */ /* 0x0003e2000892187c */
[----:B------:R-:W-:-:S03]  /*92420*/  IADD3.X R83, R83, R0, RZ, P3, !PT ;  /* 0x0000000053537210 */ /* 0x000fc60001ffe4ff */
[----:B------:R3:W-:Y:S04]  /*92430*/  STL [R1+0x3588], R85 ;  /* 0x0035885501007387 */ /* 0x0007e80000100800 */
[----:B------:R-:W-:Y:S04]  /*92440*/  STL [R1+0x3594], R23 ;  /* 0x0035941701007387 */ /* 0x000fe80000100800 */
[----:B------:R-:W-:Y:S01]  /*92450*/  STL [R1+0x3590], R83 ;  /* 0x0035905301007387 */ /* 0x000fe20000100800 */
[----:B-1----:R-:W-:Y:S02]  /*92460*/  IMAD.MOV.U32 R84, RZ, RZ, R23 ;  /* 0x000000ffff547224 */ /* 0x002fe400078e0017 */
[----:B---3--:R-:W-:-:S05]  /*92470*/  IMAD.MOV.U32 R85, RZ, RZ, R83 ;  /* 0x000000ffff557224 */ /* 0x008fca00078e0053 */
[----:B------:R1:W-:Y:S01]  /*92480*/  LDGSTS.E [R3+0x38008], desc[UR60][R84.64], P1 ;  /* 0x3800800054037fae */ /* 0x0003e2000892187c */
[----:B------:R-:W-:-:S04]  /*92490*/  IADD3 R10, P3, R10, R5, RZ ;  /* 0x000000050a0a7210 */ /* 0x000fc80007f7e0ff */
[----:B------:R-:W-:Y:S01]  /*924a0*/  IADD3.X R12, R12, R0, RZ, P3, !PT ;  /* 0x000000000c0c7210 */ /* 0x000fe20001ffe4ff */
[----:B------:R3:W-:Y:S01]  /*924b0*/  STL [R1+0x359c], R10 ;  /* 0x00359c0a01007387 */ /* 0x0007e20000100800 */
[----:B-1----:R-:W-:-:S03]  /*924c0*/  IMAD.MOV.U32 R84, RZ, RZ, R10 ;  /* 0x000000ffff547224 */ /* 0x002fc600078e000a */
[----:B------:R1:W-:Y:S01]  /*924d0*/  STL [R1+0x3598], R12 ;  /* 0x0035980c01007387 */ /* 0x0003e20000100800 */
[----:B------:R-:W-:-:S03]  /*924e0*/  IMAD.MOV.U32 R85, RZ, RZ, R12 ;  /* 0x000000ffff557224 */ /* 0x000fc600078e000c */
[----:B---3--:R-:W3:Y:S01]  /*924f0*/  LDL.LU R10, [R1+0x29c4] ;  /* 0x0029c400010a7983 */ /* 0x008ee20000300800 */
[----:B------:R-:W-:-:S03]  /*92500*/  ISETP.GT.AND P2, PT, R4, 0x63, PT ;  /* 0x000000630400780c */ /* 0x000fc60003f44270 */
[----:B------:R-:W-:Y:S04]  /*92510*/  LDGSTS.E [R3+0x3c008], desc[UR60][R84.64], P1 ;  /* 0x3c00800054037fae */ /* 0x000fe8000892187c */
[----:B-1----:R-:W3:Y:S01]  /*92520*/  LDL.LU R12, [R1+0x29c0] ;  /* 0x0029c000010c7983 */ /* 0x002ee20000300800 */
[----:B------:R-:W-:Y:S02]  /*92530*/  SEL R9, RZ, 0x4, !P2 ;  /* 0x00000004ff097807 */ /* 0x000fe40005000000 */
[-C--:B------:R-:W-:Y:S02]  /*92540*/  IADD3 R14, P1, R14, R5.reuse, RZ ;  /* 0x000000050e0e7210 */ /* 0x080fe40007f3e0ff */
[----:B------:R-:W-:Y:S02]  /*92550*/  SEL R9, R9, RZ, !P0 ;  /* 0x000000ff09097207 */ /* 0x000fe40004000000 */
[----:B------:R-:W-:-:S02]  /*92560*/  IADD3 R13, P3, R13, R5, RZ ;  /* 0x000000050d0d7210 */ /* 0x000fc40007f7e0ff */
[----:B------:R-:W-:Y:S02]  /*92570*/  IADD3.X R22, R22, R0, RZ, P1, !PT ;  /* 0x0000000016167210 */ /* 0x000fe40000ffe4ff */
[----:B------:R-:W-:Y:S01]  /*92580*/  ISETP.NE.U32.AND P2, PT, R9, RZ, PT ;  /* 0x000000ff0900720c */ /* 0x000fe20003f45070 */
[----:B------:R-:W-:Y:S01]  /*92590*/  IMAD.X R15, R15, 0x1, R0, P3 ;  /* 0x000000010f0f7824 */ /* 0x000fe200018e0600 */
[----:B------:R-:W-:Y:S04]  /*925a0*/  STL [R1+0x35a4], R14 ;  /* 0x0035a40e01007387 */ /* 0x000fe80000100800 */
[----:B------:R1:W-:Y:S01]  /*925b0*/  STL [R1+0x35a0], R22 ;  /* 0x0035a01601007387 */ /* 0x0003e20000100800 */
[----:B------:R-:W-:-:S03]  /*925c0*/  IMAD.MOV.U32 R23, RZ, RZ, R22 ;  /* 0x000000ffff177224 */ /* 0x000fc600078e0016 */
[----:B------:R-:W-:Y:S04]  /*925d0*/  STL [R1+0x35ac], R13 ;  /* 0x0035ac0d01007387 */ /* 0x000fe80000100800 */
[----:B------:R1:W-:Y:S02]  /*925e0*/  STL [R1+0x35a8], R15 ;  /* 0x0035a80f01007387 */ /* 0x0003e40000100800 */
[----:B-1----:R-:W-:Y:S02]  /*925f0*/  MOV R22, R14 ;  /* 0x0000000e00167202 */ /* 0x002fe40000000f00 */
[----:B------:R-:W3:Y:S04]  /*92600*/  LDL.LU R14, [R1+0x29cc] ;  /* 0x0029cc00010e7983 */ /* 0x000ee80000300800 */
[----:B------:R-:W3:Y:S04]  /*92610*/  LDL.LU R9, [R1+0x29d4] ;  /* 0x0029d40001097983 */ /* 0x000ee80000300800 */
[----:B------:R1:W-:Y:S02]  /*92620*/  LDGSTS.E [R3+0x3000c], desc[UR60][R22.64], P2 ;  /* 0x3000c00016037fae */ /* 0x0003e4000912187c */
[----:B-1----:R-:W-:-:S02]  /*92630*/  IMAD.MOV.U32 R23, RZ, RZ, R15 ;  /* 0x000000ffff177224 */ /* 0x002fc400078e000f */
[----:B------:R-:W-:Y:S01]  /*92640*/  IMAD.MOV.U32 R22, RZ, RZ, R13 ;  /* 0x000000ffff167224 */ /* 0x000fe200078e000d */
[----:B------:R-:W3:Y:S04]  /*92650*/  LDL.LU R15, [R1+0x29c8] ;  /* 0x0029c800010f7983 */ /* 0x000ee80000300800 */
[----:B------:R-:W3:Y:S04]  /*92660*/  LDL.LU R13, [R1+0x29d0] ;  /* 0x0029d000010d7983 */ /* 0x000ee80000300800 */
[----:B------:R-:W-:Y:S01]  /*92670*/  LDGSTS.E [R3+0x3400c], desc[UR60][R22.64], P2 ;  /* 0x3400c00016037fae */ /* 0x000fe2000912187c */
        /* <DEDUP_REMOVED lines=8> */
[----:B------:R4:W-:Y:S04]  /*92700*/  STL [R1+0x35b8], R19 ;  /* 0x0035b81301007387 */ /* 0x0009e80000100800 */
[----:B------:R-:W4:Y:S04]  /*92710*/  LDL.LU R83, [R1+0x29d8] ;  /* 0x0029d80001537983 */ /* 0x000f280000300800 */
[----:B------:R-:W4:Y:S04]  /*92720*/  LDL.LU R23, [R1+0x29dc] ;  /* 0x0029dc0001177983 */ /* 0x000f280000300800 */
[----:B------:R-:W4:Y:S01]  /*92730*/  LDL.LU R22, [R1+0x29e0] ;  /* 0x0029e00001167983 */ /* 0x000f220000300800 */
[----:B-1----:R-:W-:Y:S01]  /*92740*/  IMAD.MOV.U32 R20, RZ, RZ, R16 ;  /* 0x000000ffff147224 */ /* 0x002fe200078e0010 */
[----:B--2---:R-:W-:-:S05]  /*92750*/  MOV R21, R19 ;  /* 0x0000001300157202 */ /* 0x004fca0000000f00 */
[----:B------:R1:W-:Y:S04]  /*92760*/  LDGSTS.E [R3+0x3c00c], desc[UR60][R20.64], P2 ;  /* 0x3c00c00014037fae */ /* 0x0003e8000912187c */
[----:B------:R-:W2:Y:S01]  /*92770*/  LDL.LU R20, [R1+0x29e4] ;  /* 0x0029e40001147983 */ /* 0x000ea20000300800 */
[----:B---3--:R-:W-:-:S05]  /*92780*/  IADD3 R10, P2, R10, R5, RZ ;  /* 0x000000050a0a7210 */ /* 0x008fca0007f5e0ff */
[----:B------:R-:W-:Y:S01]  /*92790*/  IMAD.X R12, R12, 0x1, R0, P2 ;  /* 0x000000010c0c7824 */ /* 0x000fe200010e0600 */
[----:B------:R-:W-:Y:S01]  /*927a0*/  STL [R1+0x29c4], R10 ;  /* 0x0029c40a01007387 */ /* 0x000fe20000100800 */
[----:B------:R-:W-:-:S03]  /*927b0*/  MOV R84, R10 ;  /* 0x0000000a00547202 */ /* 0x000fc60000000f00 */
[----:B------:R3:W-:Y:S04]  /*927c0*/  STL [R1+0x29c0], R12 ;  /* 0x0029c00c01007387 */ /* 0x0007e80000100800 */
[----:B----4-:R-:W4:Y:S01]  /*927d0*/  LDL.LU R19, [R1+0x29e8] ;  /* 0x0029e80001137983 */ /* 0x010f220000300800 */
[----:B------:R-:W-:-:S03]  /*927e0*/  IMAD.MOV.U32 R85, RZ, RZ, R12 ;  /* 0x000000ffff557224 */ /* 0x000fc600078e000c */
[----:B------:R-:W4:Y:S04]  /*927f0*/  LDL.LU R16, [R1+0x29ec] ;  /* 0x0029ec0001107983 */ /* 0x000f280000300800 */
[----:B---3--:R-:W3:Y:S04]  /*92800*/  LDL.LU R12, [R1+0x29f0] ;  /* 0x0029f000010c7983 */ /* 0x008ee80000300800 */
[----:B------:R-:W3:Y:S01]  /*92810*/  LDL.LU R10, [R1+0x29f4] ;  /* 0x0029f400010a7983 */ /* 0x000ee20000300800 */
[----:B------:R-:W-:-:S04]  /*92820*/  ISETP.GT.AND P1, PT, R4, 0x4, PT ;  /* 0x000000040400780c */ /* 0x000fc80003f24270 */
[----:B-1----:R-:W-:-:S04]  /*92830*/  SEL R3, RZ, 0x4, !P1 ;  /* 0x00000004ff037807 */ /* 0x002fc80004800000 */
[----:B------:R-:W-:-:S04]  /*92840*/  SEL R3, R3, RZ, !P0 ;  /* 0x000000ff03037207 */ /* 0x000fc80004000000 */
[----:B------:R-:W-:Y:S02]  /*92850*/  ISETP.NE.U32.AND P1, PT, R3, RZ, PT ;  /* 0x000000ff0300720c */ /* 0x000fe40003f25070 */
[----:B------:R-:W-:Y:S02]  /*92860*/  LOP3.LUT R3, R7, 0x10, RZ, 0x3c, !PT ;  /* 0x0000001007037812 */ /* 0x000fe400078e3cff */
[-C--:B------:R-:W-:Y:S02]  /*92870*/  IADD3 R14, P2, R14, R5.reuse, RZ ;  /* 0x000000050e0e7210 */ /* 0x080fe40007f5e0ff */
[----:B------:R-:W-:Y:S01]  /*92880*/  IADD3 R9, P3, R9, R5, RZ ;  /* 0x0000000509097210 */ /* 0x000fe20007f7e0ff */
[----:B------:R-:W-:Y:S02]  /*92890*/  IMAD.IADD R3, R3, 0x1, R8 ;  /* 0x0000000103037824 */ /* 0x000fe400078e0208 */
[----:B------:R1:W-:Y:S01]  /*928a0*/  STL [R1+0x29cc], R14 ;  /* 0x0029cc0e01007387 */ /* 0x0003e20000100800 */
[----:B------:R-:W-:Y:S01]  /*928b0*/  IMAD.X R15, R15, 0x1, R0, P2 ;  /* 0x000000010f0f7824 */ /* 0x000fe200010e0600 */
[----:B------:R-:W-:-:S02]  /*928c0*/  IADD3.X R13, R13, R0, RZ, P3, !PT ;  /* 0x000000000d0d7210 */ /* 0x000fc40001ffe4ff */
[----:B------:R-:W-:Y:S04]  /*928d0*/  LDGSTS.E [R3], desc[UR60][R84.64], P1 ;  /* 0x0000000054037fae */ /* 0x000fe8000892187c */
[----:B------:R1:W-:Y:S04]  /*928e0*/  STL [R1+0x29c8], R15 ;  /* 0x0029c80f01007387 */ /* 0x0003e80000100800 */
[----:B------:R1:W-:Y:S01]  /*928f0*/  LDGSTS.E [R3+0x4000], desc[UR60][R14.64], P1 ;  /* 0x040000000e037fae */ /* 0x0003e2000892187c */
[----:B------:R-:W-:-:S03]  /*92900*/  ISETP.GT.AND P2, PT, R4, 0x5, PT ;  /* 0x000000050400780c */ /* 0x000fc60003f44270 */
[----:B------:R1:W-:Y:S04]  /*92910*/  STL [R1+0x29d4], R9 ;  /* 0x0029d40901007387 */ /* 0x0003e80000100800 */
[----:B------:R1:W-:Y:S04]  /*92920*/  STL [R1+0x29d0], R13 ;  /* 0x0029d00d01007387 */ /* 0x0003e80000100800 */
[----:B------:R-:W3:Y:S01]  /*92930*/  LDL.LU R21, [R1+0x29f8] ;  /* 0x0029f80001157983 */ /* 0x000ee20000300800 */
[----:B-1----:R-:W-:Y:S02]  /*92940*/  IMAD.MOV.U32 R14, RZ, RZ, R9 ;  /* 0x000000ffff0e7224 */ /* 0x002fe400078e0009 */
[----:B------:R-:W-:Y:S01]  /*92950*/  IMAD.MOV.U32 R15, RZ, RZ, R13 ;  /* 0x000000ffff0f7224 */ /* 0x000fe200078e000d */
[----:B------:R-:W-:-:S04]  /*92960*/  SEL R9, RZ, 0x4, !P2 ;  /* 0x00000004ff097807 */ /* 0x000fc80005000000 */
[----:B------:R-:W-:Y:S01]  /*92970*/  LDGSTS.E [R3+0x8000], desc[UR60][R14.64], P1 ;  /* 0x080000000e037fae */ /* 0x000fe2000892187c */
[----:B------:R-:W-:-:S04]  /*92980*/  SEL R9, R9, RZ, !P0 ;  /* 0x000000ff09097207 */ /* 0x000fc80004000000 */
[----:B------:R-:W-:Y:S01]  /*92990*/  ISETP.NE.U32.AND P2, PT, R9, RZ, PT ;  /* 0x000000ff0900720c */ /* 0x000fe20003f45070 */
[----:B------:R-:W3:Y:S04]  /*929a0*/  LDL.LU R15, [R1+0x29fc] ;  /* 0x0029fc00010f7983 */ /* 0x000ee80000300800 */
[----:B------:R-:W3:Y:S04]  /*929b0*/  LDL.LU R14, [R1+0x2a00] ;  /* 0x002a0000010e7983 */ /* 0x000ee80000300800 */
[----:B------:R-:W3:Y:S01]  /*929c0*/  LDL.LU R13, [R1+0x2a04] ;  /* 0x002a0400010d7983 */ /* 0x000ee20000300800 */
[----:B------:R-:W-:-:S04]  /*929d0*/  IADD3 R23, P3, R23, R5, RZ ;  /* 0x0000000517177210 */ /* 0x000fc80007f7e0ff */
[----:B------:R-:W-:Y:S01]  /*929e0*/  IADD3.X R83, R83, R0, RZ, P3, !PT ;  /* 0x0000000053537210 */ /* 0x000fe20001ffe4ff */
[----:B------:R1:W-:Y:S01]  /*929f0*/  STL [R1+0x29dc], R23 ;  /* 0x0029dc1701007387 */ /* 0x0003e20000100800 */
[----:B------:R-:W-:-:S03]  /*92a00*/  IMAD.MOV.U32 R84, RZ, RZ, R23 ;  /* 0x000000ffff547224 */ /* 0x000fc600078e0017 */
[----:B------:R1:W-:Y:S01]  /*92a10*/  STL [R1+0x29d8], R83 ;  /* 0x0029d85301007387 */ /* 0x0003e20000100800 */
[----:B------:R-:W-:-:S05]  /*92a20*/  MOV R85, R83 ;  /* 0x0000005300557202 */ /* 0x000fca0000000f00 */
[----:B------:R3:W-:Y:S01]  /*92a30*/  LDGSTS.E [R3+0xc000], desc[UR60][R84.64], P1 ;  /* 0x0c00000054037fae */ /* 0x0007e2000892187c */
[----:B--2---:R-:W-:-:S05]  /*92a40*/  IADD3 R20, P4, R20, R5, RZ ;  /* 0x0000000514147210 */ /* 0x004fca0007f9e0ff */
[----:B------:R-:W-:Y:S01]  /*92a50*/  IMAD.X R22, R22, 0x1, R0, P4 ;  /* 0x0000000116167824 */ /* 0x000fe200020e0600 */
[----:B------:R-:W-:Y:S03]  /*92a60*/  STL [R1+0x29e4], R20 ;  /* 0x0029e41401007387 */ /* 0x000fe60000100800 */
[----:B-1----:R-:W-:Y:S01]  /*92a70*/  IMAD.MOV.U32 R23, RZ, RZ, R22 ;  /* 0x000000ffff177224 */ /* 0x002fe200078e0016 */
[----:B------:R1:W-:Y:S04]  /*92a80*/  STL [R1+0x29e0], R22 ;  /* 0x0029e01601007387 */ /* 0x0003e80000100800 */
[----:B------:R-:W2:Y:S01]  /*92a90*/  LDL.LU R83, [R1+0x2a08] ;  /* 0x002a080001537983 */ /* 0x000ea20000300800 */
[----:B-1----:R-:W-:-:S05]  /*92aa0*/  IMAD.MOV.U32 R22, RZ, RZ, R20 ;  /* 0x000000ffff167224 */ /* 0x002fca00078e0014 */
[----:B------:R-:W-:Y:S04]  /*92ab0*/  LDGSTS.E [R3+0x4], desc[UR60][R22.64], P2 ;  /* 0x0000400016037fae */ /* 0x000fe8000912187c */
[----:B------:R-:W2:Y:S04]  /*92ac0*/  LDL.LU R23, [R1+0x2a0c] ;  /* 0x002a0c0001177983 */ /* 0x000ea80000300800 */
[----:B------:R-:W2:Y:S04]  /*92ad0*/  LDL.LU R22, [R1+0x2a10] ;  /* 0x002a100001167983 */ /* 0x000ea80000300800 */
[----:B------:R-:W2:Y:S01]  /*92ae0*/  LDL.LU R20, [R1+0x2a14] ;  /* 0x002a140001147983 */ /* 0x000ea20000300800 */
[----:B----4-:R-:W-:-:S04]  /*92af0*/  IADD3 R16, P1, R16, R5, RZ ;  /* 0x0000000510107210 */ /* 0x010fc80007f3e0ff */
[----:B------:R-:W-:Y:S02]  /*92b00*/  IADD3.X R19, R19, R0, RZ, P1, !PT ;  /* 0x0000000013137210 */ /* 0x000fe40000ffe4ff */
[----:B---3--:R-:W-:Y:S01]  /*92b10*/  IADD3 R10, P3, R10, R5, RZ ;  /* 0x000000050a0a7210 */ /* 0x008fe20007f7e0ff */
[----:B------:R-:W-:Y:S01]  /*92b20*/  IMAD.MOV.U32 R84, RZ, RZ, R16 ;  /* 0x000000ffff547224 */ /* 0x000fe200078e0010 */
[----:B------:R-:W-:Y:S01]  /*92b30*/  MOV R85, R19 ;  /* 0x0000001300557202 */ /* 0x000fe20000000f00 */
[----:B------:R-:W-:Y:S02]  /*92b40*/  STL [R1+0x29ec], R16 ;  /* 0x0029ec1001007387 */ /* 0x000fe40000100800 */
[----:B------:R-:W-:Y:S02]  /*92b50*/  IMAD.X R12, R12, 0x1, R0, P3 ;  /* 0x000000010c0c7824 */ /* 0x000fe400018e0600 */
[----:B------:R1:W-:Y:S04]  /*92b60*/  STL [R1+0x29e8], R19 ;  /* 0x0029e81301007387 */ /* 0x0003e80000100800 */
[----:B------:R-:W-:Y:S04]  /*92b70*/  STL [R1+0x29f4], R10 ;  /* 0x0029f40a01007387 */ /* 0x000fe80000100800 */
[----:B------:R3:W-:Y:S04]  /*92b80*/  STL [R1+0x29f0], R12 ;  /* 0x0029f00c01007387 */ /* 0x0007e80000100800 */
[----:B------:R4:W-:Y:S04]  /*92b90*/  LDGSTS.E [R3+0x4004], desc[UR60][R84.64], P2 ;  /* 0x0400400054037fae */ /* 0x0009e8000912187c */
[----:B-1----:R-:W2:Y:S04]  /*92ba0*/  LDL.LU R19, [R1+0x2a18] ;  /* 0x002a180001137983 */ /* 0x002ea80000300800 */
[----:B------:R-:W2:Y:S01]  /*92bb0*/  LDL.LU R16, [R1+0x2a1c] ;  /* 0x002a1c0001107983 */ /* 0x000ea20000300800 */
[----:B----4-:R-:W-:-:S02]  /*92bc0*/  IMAD.MOV.U32 R85, RZ, RZ, R12 ;  /* 0x000000ffff557224 */ /* 0x010fc400078e000c */
[----:B------:R-:W-:Y:S01]  /*92bd0*/  IMAD.MOV.U32 R84, RZ, RZ, R10 ;  /* 0x000000ffff547224 */ /* 0x000fe200078e000a */
[----:B---3--:R-:W3:Y:S04]  /*92be0*/  LDL.LU R12, [R1+0x2a20] ;  /* 0x002a2000010c7983 */ /* 0x008ee80000300800 */
[----:B------:R-:W4:Y:S01]  /*92bf0*/  LDL.LU R10, [R1+0x2a24] ;  /* 0x002a2400010a7983 */ /* 0x000f220000300800 */
[----:B------:R-:W-:-:S03]  /*92c00*/  ISETP.GT.AND P1, PT, R4, 0x6, PT ;  /* 0x000000060400780c */ /* 0x000fc60003f24270 */
[----:B------:R1:W-:Y:S01]  /*92c10*/  LDGSTS.E [R3+0x8004], desc[UR60][R84.64], P2 ;  /* 0x0800400054037fae */ /* 0x0003e2000912187c */
[----:B------:R-:W-:-:S04]  /*92c20*/  SEL R9, RZ, 0x4, !P1 ;  /* 0x00000004ff097807 */ /* 0x000fc80004800000 */
[----:B------:R-:W-:-:S04]  /*92c30*/  SEL R9, R9, RZ, !P0 ;  /* 0x000000ff09097207 */ /* 0x000fc80004000000 */
[----:B------:R-:W-:Y:S02]  /*92c40*/  ISETP.NE.U32.AND P1, PT, R9, RZ, PT ;  /* 0x000000ff0900720c */ /* 0x000fe40003f25070 */
[-C--:B------:R-:W-:Y:S02]  /*92c50*/  IADD3 R15, P3, R15, R5.reuse, RZ ;  /* 0x000000050f0f7210 */ /* 0x080fe40007f7e0ff */
[----:B------:R-:W-:Y:S02]  /*92c60*/  IADD3 R13, P4, R13, R5, RZ ;  /* 0x000000050d0d7210 */ /* 0x000fe40007f9e0ff */
[----:B------:R-:W-:Y:S01]  /*92c70*/  IADD3.X R21, R21, R0, RZ, P3, !PT ;  /* 0x0000000015157210 */ /* 0x000fe20001ffe4ff */
[----:B------:R1:W-:Y:S02]  /*92c80*/  STL [R1+0x29fc], R15 ;  /* 0x0029fc0f01007387 */ /* 0x0003e40000100800 */
[----:B------:R-:W-:Y:S02]  /*92c90*/  IMAD.X R14, R14, 0x1, R0, P4 ;  /* 0x000000010e0e7824 */ /* 0x000fe400020e0600 */
[----:B-1----:R-:W-:Y:S01]  /*92ca0*/  IMAD.MOV.U32 R84, RZ, RZ, R15 ;  /* 0x000000ffff547224 */ /* 0x002fe200078e000f */
[----:B------:R1:W-:Y:S04]  /*92cb0*/  STL [R1+0x29f8], R21 ;  /* 0x0029f81501007387 */ /* 0x0003e80000100800 */
[----:B------:R-:W-:Y:S01]  /*92cc0*/  STL [R1+0x2a04], R13 ;  /* 0x002a040d01007387 */ /* 0x000fe20000100800 */
[----:B------:R-:W-:-:S03]  /*92cd0*/  MOV R85, R21 ;  /* 0x0000001500557202 */ /* 0x000fc60000000f00 */
[----:B------:R1:W-:Y:S01]  /*92ce0*/  STL [R1+0x2a00], R14 ;  /* 0x002a000e01007387 */ /* 0x0003e20000100800 */
[----:B------:R-:W-:-:S03]  /*92cf0*/  IMAD.MOV.U32 R15, RZ, RZ, R14 ;  /* 0x000000ffff0f7224 */ /* 0x000fc600078e000e */
[----:B------:R2:W-:Y:S04]  /*92d00*/  LDGSTS.E [R3+0xc004], desc[UR60][R84.64], P2 ;  /* 0x0c00400054037fae */ /* 0x0005e8000912187c */
[----:B-1----:R-:W3:Y:S01]  /*92d10*/  LDL.LU R21, [R1+0x2a28] ;  /* 0x002a280001157983 */ /* 0x002ee20000300800 */
[----:B------:R-:W-:-:S05]  /*92d20*/  IMAD.MOV.U32 R14, RZ, RZ, R13 ;  /* 0x000000ffff0e7224 */ /* 0x000fca00078e000d */
[----:B------:R-:W-:Y:S04]  /*92d30*/  LDGSTS.E [R3+0x8], desc[UR60][R14.64], P1 ;  /* 0x000080000e037fae */ /* 0x000fe8000892187c */
[----:B------:R-:W3:Y:S04]  /*92d40*/  LDL.LU R15, [R1+0x2a2c] ;  /* 0x002a2c00010f7983 */ /* 0x000ee80000300800 */
[----:B------:R-:W3:Y:S04]  /*92d50*/  LDL.LU R14, [R1+0x2a30] ;  /* 0x002a3000010e7983 */ /* 0x000ee80000300800 */
[----:B------:R-:W3:Y:S01]  /*92d60*/  LDL.LU R13, [R1+0x2a34] ;  /* 0x002a3400010d7983 */ /* 0x000ee20000300800 */
[----:B--2---:R-:W-:-:S02]  /*92d70*/  IADD3 R23, P2, R23, R5, RZ ;  /* 0x0000000517177210 */ /* 0x004fc40007f5e0ff */
        /* <DEDUP_REMOVED lines=10> */
[----:B------:R1:W-:Y:S04]  /*92e20*/  LDGSTS.E [R3+0x4008], desc[UR60][R84.64], P1 ;  /* 0x0400800054037fae */ /* 0x0003e8000892187c */
[----:B--2---:R-:W2:Y:S01]  /*92e30*/  LDL.LU R83, [R1+0x2a38] ;  /* 0x002a380001537983 */ /* 0x004ea20000300800 */
[----:B------:R-:W-:-:S05]  /*92e40*/  IMAD.MOV.U32 R22, RZ, RZ, R20 ;  /* 0x000000ffff167224 */ /* 0x000fca00078e0014 */
[----:B------:R-:W-:Y:S04]  /*92e50*/  LDGSTS.E [R3+0x8008], desc[UR60][R22.64], P1 ;  /* 0x0800800016037fae */ /* 0x000fe8000892187c */
[----:B------:R-:W2:Y:S04]  /*92e60*/  LDL.LU R23, [R1+0x2a3c] ;  /* 0x002a3c0001177983 */ /* 0x000ea80000300800 */
[----:B------:R-:W2:Y:S04]  /*92e70*/  LDL.LU R22, [R1+0x2dc0] ;  /* 0x002dc00001167983 */ /* 0x000ea80000300800 */
[----:B------:R-:W2:Y:S01]  /*92e80*/  LDL.LU R20, [R1+0x2dc4] ;  /* 0x002dc40001147983 */ /* 0x000ea20000300800 */
[----:B------:R-:W-:-:S04]  /*92e90*/  IADD3 R16, P3, R16, R5, RZ ;  /* 0x0000000510107210 */ /* 0x000fc80007f7e0ff */
[----:B------:R-:W-:Y:S02]  /*92ea0*/  IADD3.X R19, R19, R0, RZ, P3, !PT ;  /* 0x0000000013137210 */ /* 0x000fe40001ffe4ff */
[----:B----4-:R-:W-:Y:S01]  /*92eb0*/  IADD3 R10, P4, R10, R5, RZ ;  /* 0x000000050a0a7210 */ /* 0x010fe20007f9e0ff */
[----:B-1----:R-:W-:Y:S01]  /*92ec0*/  IMAD.MOV.U32 R84, RZ, RZ, R16 ;  /* 0x000000ffff547224 */ /* 0x002fe200078e0010 */
[----:B------:R-:W-:Y:S01]  /*92ed0*/  MOV R85, R19 ;  /* 0x0000001300557202 */ /* 0x000fe20000000f00 */
[----:B------:R-:W-:Y:S02]  /*92ee0*/  STL [R1+0x2a1c], R16 ;  /* 0x002a1c1001007387 */ /* 0x000fe40000100800 */
[----:B---3--:R-:W-:Y:S02]  /*92ef0*/  IMAD.X R12, R12, 0x1, R0, P4 ;  /* 0x000000010c0c7824 */ /* 0x008fe400020e0600 */
        /* <DEDUP_REMOVED lines=10> */
[----:B------:R-:W-:-:S04]  /*92fa0*/  ISETP.GT.AND P2, PT, R4, 0x7, PT ;  /* 0x000000070400780c */ /* 0x000fc80003f44270 */
[----:B------:R-:W-:-:S04]  /*92fb0*/  SEL R9, RZ, 0x4, !P2 ;  /* 0x00000004ff097807 */ /* 0x000fc80005000000 */
[----:B------:R-:W-:-:S04]  /*92fc0*/  SEL R9, R9, RZ, !P0 ;  /* 0x000000ff09097207 */ /* 0x000fc80004000000 */
[----:B------:R-:W-:-:S13]  /*92fd0*/  ISETP.NE.U32.AND P2, PT, R9, RZ, PT ;  /* 0x000000ff0900720c */ /* 0x000fda0003f45070 */
[----:B------:R1:W-:Y:S01]  /*92fe0*/  LDGSTS.E [R3+0xc], desc[UR60][R84.64], P2 ;  /* 0x0000c00054037fae */ /* 0x0003e2000912187c */
        /* <DEDUP_REMOVED lines=10> */
[----:B------:R-:W-:Y:S01]  /*93090*/  IMAD.MOV.U32 R15, RZ, RZ, R14 ;  /* 0x000000ffff0f7224 */ /* 0x000fe200078e000e */
[----:B------:R-:W-:Y:S02]  /*930a0*/  ISETP.GT.AND P1, PT, R4, 0x24, PT ;  /* 0x000000240400780c */ /* 0x000fe40003f24270 */
[----:B------:R2:W-:Y:S04]  /*930b0*/  LDGSTS.E [R3+0x400c], desc[UR60][R84.64], P2 ;  /* 0x0400c00054037fae */ /* 0x0005e8000912187c */
[----:B-1----:R-:W3:Y:S01]  /*930c0*/  LDL.LU R21, [R1+0x2dd8] ;  /* 0x002dd80001157983 */ /* 0x002ee20000300800 */
        /* <DEDUP_REMOVED lines=327> */
[----:B------:R-:W-:Y:S04]  /*94540*/  STL [R1+0x323c], R16 ;  /* 0x00323c1001007387 */ /* 0x000fe80000100800 */
[----:B------:R4:W-:Y:S01]  /*94550*/  STL [R1+0x3238], R19 ;  /* 0x0032381301007387 */ /* 0x0009e20000100800 */
[----:B---3--:R-:W-:Y:S02]  /*94560*/  IMAD.X R12, R12, 0x1, R0, P4 ;  /* 0x000000010c0c7824 */ /* 0x008fe400020e0600 */
[----:B-1----:R-:W-:Y:S01]  /*94570*/  IMAD.MOV.U32 R84, RZ, RZ, R16 ;  /* 0x000000ffff547224 */ /* 0x002fe200078e0010 */
[----:B------:R-:W-:Y:S01]  /*94580*/  MOV R85, R19 ;  /* 0x0000001300557202 */ /* 0x000fe20000000f00 */
[----:B------:R-:W-:Y:S04]  /*94590*/  STL [R1+0x35c4], R10 ;  /* 0x0035c40a01007387 */ /* 0x000fe80000100800 */
[----:B------:R1:W-:Y:S04]  /*945a0*/  STL [R1+0x35c0], R12 ;  /* 0x0035c00c01007387 */ /* 0x0003e80000100800 */
[----:B------:R3:W-:Y:S04]  /*945b0*/  LDGSTS.E [R3+0x2c00c], desc[UR60][R84.64], P2 ;  /* 0x2c00c00054037fae */ /* 0x0007e8000912187c */
[----:B----4-:R-:W4:Y:S04]  /*945c0*/  LDL.LU R19, [R1+0x35e8] ;  /* 0x0035e80001137983 */ /* 0x010f280000300800 */
[----:B------:R-:W4:Y:S01]  /*945d0*/  LDL.LU R16, [R1+0x35ec] ;  /* 0x0035ec0001107983 */ /* 0x000f220000300800 */
[----:B---3--:R-:W-:-:S02]  /*945e0*/  IMAD.MOV.U32 R85, RZ, RZ, R12 ;  /* 0x000000ffff557224 */ /* 0x008fc400078e000c */
[----:B------:R-:W-:Y:S01]  /*945f0*/  IMAD.MOV.U32 R84, RZ, RZ, R10 ;  /* 0x000000ffff547224 */ /* 0x000fe200078e000a */
[----:B-1----:R-:W3:Y:S04]  /*94600*/  LDL.LU R12, [R1+0x35f0] ;  /* 0x0035f000010c7983 */ /* 0x002ee80000300800 */
[----:B------:R-:W3:Y:S01]  /*94610*/  LDL.LU R10, [R1+0x35f4] ;  /* 0x0035f400010a7983 */ /* 0x000ee20000300800 */
        /* <DEDUP_REMOVED lines=19> */
[----:B------:R-:W-:-:S05]  /*94750*/  IMAD.MOV.U32 R14, RZ, RZ, R13 ;  /* 0x000000ffff0e7224 */ /* 0x000fca00078e000d */
[----:B------:R-:W-:Y:S01]  /*94760*/  LDGSTS.E [R3+0x38000], desc[UR60][R14.64], P1 ;  /* 0x380000000e037fae */ /* 0x000fe2000892187c */
[----:B------:R-:W-:-:S03]  /*94770*/  SEL R9, RZ, 0x4, !P2 ;  /* 0x00000004ff097807 */ /* 0x000fc60005000000 */
[----:B------:R-:W3:Y:S04]  /*94780*/  LDL.LU R15, [R1+0x35fc] ;  /* 0x0035fc00010f7983 */ /* 0x000ee80000300800 */
[----:B------:R-:W3:Y:S04]  /*94790*/  LDL.LU R14, [R1+0x3600] ;  /* 0x00360000010e7983 */ /* 0x000ee80000300800 */
[----:B------:R-:W3:Y:S01]  /*947a0*/  LDL.LU R13, [R1+0x3604] ;  /* 0x00360400010d7983 */ /* 0x000ee20000300800 */
[----:B------:R-:W-:-:S04]  /*947b0*/  SEL R9, R9, RZ, !P0 ;  /* 0x000000ff09097207 */ /* 0x000fc80004000000 */
[----:B------:R-:W-:Y:S02]  /*947c0*/  ISETP.NE.U32.AND P2, PT, R9, RZ, PT ;  /* 0x000000ff0900720c */ /* 0x000fe40003f45070 */
[----:B--2---:R-:W-:-:S04]  /*947d0*/  IADD3 R23, P3, R23, R5, RZ ;  /* 0x0000000517177210 */ /* 0x004fc80007f7e0ff */
[----:B------:R-:W-:Y:S02]  /*947e0*/  IADD3.X R83, R83, R0, RZ, P3, !PT ;  /* 0x0000000053537210 */ /* 0x000fe40001ffe4ff */
[----:B------:R-:W-:Y:S01]  /*947f0*/  IADD3 R20, P4, R20, R5, RZ ;  /* 0x0000000514147210 */ /* 0x000fe20007f9e0ff */
[----:B------:R-:W-:Y:S01]  /*94800*/  IMAD.MOV.U32 R84, RZ, RZ, R23 ;  /* 0x000000ffff547224 */ /* 0x000fe200078e0017 */
[----:B------:R-:W-:-:S03]  /*94810*/  MOV R85, R83 ;  /* 0x0000005300557202 */ /* 0x000fc60000000f00 */
[----:B------:R-:W-:Y:S01]  /*94820*/  IMAD.X R22, R22, 0x1, R0, P4 ;  /* 0x0000000116167824 */ /* 0x000fe200020e0600 */
[----:B------:R1:W-:Y:S04]  /*94830*/  STL [R1+0x35dc], R23 ;  /* 0x0035dc1701007387 */ /* 0x0003e80000100800 */
[----:B------:R-:W-:Y:S04]  /*94840*/  LDGSTS.E [R3+0x3c000], desc[UR60][R84.64], P1 ;  /* 0x3c00000054037fae */ /* 0x000fe8000892187c */
[----:B------:R-:W-:Y:S04]  /*94850*/  STL [R1+0x35d8], R83 ;  /* 0x0035d85301007387 */ /* 0x000fe80000100800 */
[----:B------:R-:W-:Y:S04]  /*94860*/  STL [R1+0x35e4], R20 ;  /* 0x0035e41401007387 */ /* 0x000fe80000100800 */
[----:B------:R2:W-:Y:S01]  /*94870*/  STL [R1+0x35e0], R22 ;  /* 0x0035e01601007387 */ /* 0x0005e20000100800 */
[----:B-1----:R-:W-:-:S03]  /*94880*/  IMAD.MOV.U32 R23, RZ, RZ, R22 ;  /* 0x000000ffff177224 */ /* 0x002fc600078e0016 */
[----:B------:R-:W3:Y:S01]  /*94890*/  LDL.LU R85, [R1+0x3608] ;  /* 0x0036080001557983 */ /* 0x000ee20000300800 */
[----:B--2---:R-:W-:-:S03]  /*948a0*/  IMAD.MOV.U32 R22, RZ, RZ, R20 ;  /* 0x000000ffff167224 */ /* 0x004fc600078e0014 */
[----:B------:R-:W2:Y:S04]  /*948b0*/  LDL.LU R84, [R1+0x360c] ;  /* 0x00360c0001547983 */ /* 0x000ea80000300800 */
[----:B------:R-:W2:Y:S04]  /*948c0*/  LDL.LU R83, [R1+0x3610] ;  /* 0x0036100001537983 */ /* 0x000ea80000300800 */
[----:B------:R-:W-:Y:S04]  /*948d0*/  LDGSTS.E [R3+0x30004], desc[UR60][R22.64], P2 ;  /* 0x3000400016037fae */ /* 0x000fe8000912187c */
[----:B------:R-:W2:Y:S01]  /*948e0*/  LDL.LU R23, [R1+0x3614] ;  /* 0x0036140001177983 */ /* 0x000ea20000300800 */
[----:B----4-:R-:W-:-:S04]  /*948f0*/  IADD3 R16, P1, R16, R5, RZ ;  /* 0x0000000510107210 */ /* 0x010fc80007f3e0ff */
[----:B------:R-:W-:Y:S01]  /*94900*/  IADD3.X R19, R19, R0, RZ, P1, !PT ;  /* 0x0000000013137210 */ /* 0x000fe20000ffe4ff */
[----:B------:R-:W-:-:S03]  /*94910*/  IMAD.MOV.U32 R86, RZ, RZ, R16 ;  /* 0x000000ffff567224 */ /* 0x000fc600078e0010 */
[----:B------:R-:W-:Y:S02]  /*94920*/  MOV R87, R19 ;  /* 0x0000001300577202 */ /* 0x000fe40000000f00 */
[----:B---3--:R-:W-:Y:S01]  /*94930*/  IADD3 R10, P3, R10, R5, RZ ;  /* 0x000000050a0a7210 */ /* 0x008fe20007f7e0ff */
[----:B------:R-:W-:Y:S04]  /*94940*/  STL [R1+0x35ec], R16 ;  /* 0x0035ec1001007387 */ /* 0x000fe80000100800 */
[----:B------:R-:W-:Y:S01]  /*94950*/  STL [R1+0x35e8], R19 ;  /* 0x0035e81301007387 */ /* 0x000fe20000100800 */
[----:B------:R-:W-:-:S03]  /*94960*/  IMAD.X R12, R12, 0x1, R0, P3 ;  /* 0x000000010c0c7824 */ /* 0x000fc600018e0600 */
[----:B------:R1:W-:Y:S04]  /*94970*/  LDGSTS.E [R3+0x34004], desc[UR60][R86.64], P2 ;  /* 0x3400400056037fae */ /* 0x0003e8000912187c */
[----:B------:R-:W-:Y:S04]  /*94980*/  STL [R1+0x35f4], R10 ;  /* 0x0035f40a01007387 */ /* 0x000fe80000100800 */
[----:B------:R3:W-:Y:S01]  /*94990*/  STL [R1+0x35f0], R12 ;  /* 0x0035f00c01007387 */ /* 0x0007e20000100800 */
[----:B-1----:R-:W-:Y:S02]  /*949a0*/  IMAD.MOV.U32 R87, RZ, RZ, R12 ;  /* 0x000000ffff577224 */ /* 0x002fe400078e000c */
[----:B------:R-:W-:Y:S01]  /*949b0*/  IMAD.MOV.U32 R86, RZ, RZ, R10 ;  /* 0x000000ffff567224 */ /* 0x000fe200078e000a */
[----:B---3--:R-:W3:Y:S04]  /*949c0*/  LDL.LU R12, [R1+0x3618] ;  /* 0x00361800010c7983 */ /* 0x008ee80000300800 */
[----:B------:R-:W4:Y:S04]  /*949d0*/  LDL.LU R10, [R1+0x361c] ;  /* 0x00361c00010a7983 */ /* 0x000f280000300800 */
[----:B------:R-:W3:Y:S04]  /*949e0*/  LDL.LU R22, [R1+0x3620] ;  /* 0x0036200001167983 */ /* 0x000ee80000300800 */
[----:B------:R-:W3:Y:S04]  /*949f0*/  LDL.LU R19, [R1+0x3624] ;  /* 0x0036240001137983 */ /* 0x000ee80000300800 */
[----:B------:R-:W3:Y:S04]  /*94a00*/  LDL.LU R20, [R1+0x3628] ;  /* 0x0036280001147983 */ /* 0x000ee80000300800 */
[----:B------:R-:W3:Y:S01]  /*94a10*/  LDL.LU R16, [R1+0x362c] ;  /* 0x00362c0001107983 */ /* 0x000ee20000300800 */
        /* <DEDUP_REMOVED lines=16> */
[----:B------:R-:W-:Y:S04]  /*94b20*/  LDGSTS.E [R3+0x3c004], desc[UR60][R86.64], P2 ;  /* 0x3c00400056037fae */ /* 0x000fe8000912187c */
[----:B-1----:R-:W3:Y:S01]  /*94b30*/  LDL.LU R21, [R1+0x3630] ;  /* 0x0036300001157983 */ /* 0x002ee20000300800 */
[----:B------:R-:W-:-:S05]  /*94b40*/  IMAD.MOV.U32 R14, RZ, RZ, R13 ;  /* 0x000000ffff0e7224 */ /* 0x000fca00078e000d */
[----:B------:R-:W-:Y:S04]  /*94b50*/  LDGSTS.E [R3+0x30008], desc[UR60][R14.64], P1 ;  /* 0x300080000e037fae */ /* 0x000fe8000892187c */
[----:B------:R-:W3:Y:S04]  /*94b60*/  LDL.LU R15, [R1+0x3634] ;  /* 0x00363400010f7983 */ /* 0x000ee80000300800 */
[----:B------:R-:W3:Y:S04]  /*94b70*/  LDL.LU R14, [R1+0x3638] ;  /* 0x00363800010e7983 */ /* 0x000ee80000300800 */
[----:B------:R-:W3:Y:S01]  /*94b80*/  LDL.LU R13, [R1+0x363c] ;  /* 0x00363c00010d7983 */ /* 0x000ee20000300800 */
[----:B--2---:R-:W-:-:S04]  /*94b90*/  IADD3 R84, P2, R84, R5, RZ ;  /* 0x0000000554547210 */ /* 0x004fc80007f5e0ff */
[----:B------:R-:W-:Y:S01]  /*94ba0*/  IADD3.X R85, R85, R0, RZ, P2, !PT ;  /* 0x0000000055557210 */ /* 0x000fe200017fe4ff */
[----:B------:R1:W-:Y:S01]  /*94bb0*/  STL [R1+0x360c], R84 ;  /* 0x00360c5401007387 */ /* 0x0003e20000100800 */
[----:B------:R-:W-:-:S03]  /*94bc0*/  IADD3 R23, P3, R23, R5, RZ ;  /* 0x0000000517177210 */ /* 0x000fc60007f7e0ff */
[----:B------:R2:W-:Y:S04]  /*94bd0*/  STL [R1+0x3608], R85 ;  /* 0x0036085501007387 */ /* 0x0005e80000100800 */
[----:B------:R1:W-:Y:S01]  /*94be0*/  LDGSTS.E [R3+0x34008], desc[UR60][R84.64], P1 ;  /* 0x3400800054037fae */ /* 0x0003e2000892187c */
[----:B------:R-:W-:-:S03]  /*94bf0*/  IMAD.X R83, R83, 0x1, R0, P3 ;  /* 0x0000000153537824 */ /* 0x000fc600018e0600 */
[----:B------:R-:W-:Y:S04]  /*94c00*/  STL [R1+0x3614], R23 ;  /* 0x0036141701007387 */ /* 0x000fe80000100800 */
[----:B------:R-:W-:Y:S01]  /*94c10*/  STL [R1+0x3610], R83 ;  /* 0x0036105301007387 */ /* 0x000fe20000100800 */
[----:B-1----:R-:W-:Y:S01]  /*94c20*/  IMAD.MOV.U32 R84, RZ, RZ, R23 ;  /* 0x000000ffff547224 */ /* 0x002fe200078e0017 */
[----:B--2---:R-:W-:-:S05]  /*94c30*/  MOV R85, R83 ;  /* 0x0000005300557202 */ /* 0x004fca0000000f00 */
[----:B------:R1:W-:Y:S01]  /*94c40*/  LDGSTS.E [R3+0x38008], desc[UR60][R84.64], P1 ;  /* 0x3800800054037fae */ /* 0x0003e2000892187c */
[----:B----4-:R-:W-:-:S05]  /*94c50*/  IADD3 R10, P3, R10, R5, RZ ;  /* 0x000000050a0a7210 */ /* 0x010fca0007f7e0ff */
[----:B---3--:R-:W-:Y:S01]  /*94c60*/  IMAD.X R12, R12, 0x1, R0, P3 ;  /* 0x000000010c0c7824 */ /* 0x008fe200018e0600 */
[----:B------:R2:W-:Y:S01]  /*94c70*/  STL [R1+0x361c], R10 ;  /* 0x00361c0a01007387 */ /* 0x0005e20000100800 */
[----:B-1----:R-:W-:-:S03]  /*94c80*/  IMAD.MOV.U32 R84, RZ, RZ, R10 ;  /* 0x000000ffff547224 */ /* 0x002fc600078e000a */
[----:B------:R1:W-:Y:S01]  /*94c90*/  STL [R1+0x3618], R12 ;  /* 0x0036180c01007387 */ /* 0x0003e20000100800 */
[----:B------:R-:W-:-:S03]  /*94ca0*/  MOV R85, R12 ;  /* 0x0000000c00557202 */ /* 0x000fc60000000f00 */
[----:B--2---:R-:W2:Y:S01]  /*94cb0*/  LDL.LU R10, [R1+0x2a44] ;  /* 0x002a4400010a7983 */ /* 0x004ea20000300800 */
[----:B------:R-:W-:-:S03]  /*94cc0*/  ISETP.GT.AND P2, PT, R4, 0x67, PT ;  /* 0x000000670400780c */ /* 0x000fc60003f44270 */
[----:B------:R-:W-:Y:S04]  /*94cd0*/  LDGSTS.E [R3+0x3c008], desc[UR60][R84.64], P1 ;  /* 0x3c00800054037fae */ /* 0x000fe8000892187c */
[----:B-1----:R-:W3:Y:S01]  /*94ce0*/  LDL.LU R12, [R1+0x2a40] ;  /* 0x002a4000010c7983 */ /* 0x002ee20000300800 */
[----:B------:R-:W-:Y:S02]  /*94cf0*/  SEL R9, RZ, 0x4, !P2 ;  /* 0x00000004ff097807 */ /* 0x000fe40005000000 */
[-C--:B------:R-:W-:Y:S02]  /*94d00*/  IADD3 R19, P1, R19, R5.reuse, RZ ;  /* 0x0000000513137210 */ /* 0x080fe40007f3e0ff */
[----:B------:R-:W-:Y:S02]  /*94d10*/  SEL R9, R9, RZ, !P0 ;  /* 0x000000ff09097207 */ /* 0x000fe40004000000 */
[----:B------:R-:W-:Y:S01]  /*94d20*/  IADD3 R16, P3, R16, R5, RZ ;  /* 0x0000000510107210 */ /* 0x000fe20007f7e0ff */
[----:B------:R-:W-:Y:S01]  /*94d30*/  IMAD.X R22, R22, 0x1, R0, P1 ;  /* 0x0000000116167824 */ /* 0x000fe200008e0600 */
[----:B------:R-:W-:-:S03]  /*94d40*/  ISETP.NE.U32.AND P2, PT, R9, RZ, PT ;  /* 0x000000ff0900720c */ /* 0x000fc60003f45070 */
[----:B------:R-:W-:Y:S01]  /*94d50*/  IMAD.X R20, R20, 0x1, R0, P3 ;  /* 0x0000000114147824 */ /* 0x000fe200018e0600 */
[----:B------:R-:W-:Y:S04]  /*94d60*/  STL [R1+0x3624], R19 ;  /* 0x0036241301007387 */ /* 0x000fe80000100800 */
[----:B------:R1:W-:Y:S01]  /*94d70*/  STL [R1+0x3620], R22 ;  /* 0x0036201601007387 */ /* 0x0003e20000100800 */
[----:B------:R-:W-:-:S03]  /*94d80*/  MOV R23, R22 ;  /* 0x0000001600177202 */ /* 0x000fc60000000f00 */
[----:B------:R-:W-:Y:S04]  /*94d90*/  STL [R1+0x362c], R16 ;  /* 0x00362c1001007387 */ /* 0x000fe80000100800 */
[----:B------:R4:W-:Y:S01]  /*94da0*/  STL [R1+0x3628], R20 ;  /* 0x0036281401007387 */ /* 0x0009e20000100800 */
[----:B-1----:R-:W-:-:S03]  /*94db0*/  IMAD.MOV.U32 R22, RZ, RZ, R19 ;  /* 0x000000ffff167224 */ /* 0x002fc600078e0013 */
[----:B------:R-:W3:Y:S04]  /*94dc0*/  LDL.LU R19, [R1+0x2a4c] ;  /* 0x002a4c0001137983 */ /* 0x000ee80000300800 */
[----:B------:R1:W-:Y:S04]  /*94dd0*/  LDGSTS.E [R3+0x3000c], desc[UR60][R22.64], P2 ;  /* 0x3000c00016037fae */ /* 0x0003e8000912187c */
[----:B------:R-:W3:Y:S01]  /*94de0*/  LDL.LU R9, [R1+0x2a54] ;  /* 0x002a540001097983 */ /* 0x000ee20000300800 */
[----:B-1----:R-:W-:-:S03]  /*94df0*/  MOV R23, R20 ;  /* 0x0000001400177202 */ /* 0x002fc60000000f00 */
[----:B----4-:R-:W4:Y:S01]  /*94e00*/  LDL.LU R20, [R1+0x2a48] ;  /* 0x002a480001147983 */ /* 0x010f220000300800 */
[----:B------:R-:W-:-:S03]  /*94e10*/  IMAD.MOV.U32 R22, RZ, RZ, R16 ;  /* 0x000000ffff167224 */ /* 0x000fc600078e0010 */
[----:B------:R-:W4:Y:S04]  /*94e20*/  LDL.LU R16, [R1+0x2a50] ;  /* 0x002a500001107983 */ /* 0x000f280000300800 */
[----:B------:R1:W-:Y:S01]  /*94e30*/  LDGSTS.E [R3+0x3400c], desc[UR60][R22.64], P2 ;  /* 0x3400c00016037fae */ /* 0x0003e2000912187c */
[-C--:B------:R-:W-:Y:S02]  /*94e40*/  IADD3 R15, P1, R15, R5.reuse, RZ ;  /* 0x000000050f0f7210 */ /* 0x080fe40007f3e0ff */
[----:B------:R-:W-:-:S03]  /*94e50*/  IADD3 R13, P3, R13, R5, RZ ;  /* 0x000000050d0d7210 */ /* 0x000fc60007f7e0ff */
[--C-:B------:R-:W-:Y:S02]  /*94e60*/  IMAD.X R21, R21, 0x1, R0.reuse, P1 ;  /* 0x0000000115157824 */ /* 0x100fe400008e0600 */
[----:B------:R-:W-:Y:S01]  /*94e70*/  IMAD.X R14, R14, 0x1, R0, P3 ;  /* 0x000000010e0e7824 */ /* 0x000fe200018e0600 */
[----:B------:R1:W-:Y:S04]  /*94e80*/  STL [R1+0x3634], R15 ;  /* 0x0036340f01007387 */ /* 0x0003e80000100800 */
[----:B------:R-:W-:Y:S01]  /*94e90*/  STL [R1+0x3630], R21 ;  /* 0x0036301501007387 */ /* 0x000fe20000100800 */
[----:B-1----:R-:W-:-:S03]  /*94ea0*/  MOV R22, R15 ;  /* 0x0000000f00167202 */ /* 0x002fc60000000f00 */
[----:B------:R-:W-:Y:S01]  /*94eb0*/  STL [R1+0x363c], R13 ;  /* 0x00363c0d01007387 */ /* 0x000fe20000100800 */
[----:B------:R-:W-:-:S03]  /*94ec0*/  IMAD.MOV.U32 R23, RZ, RZ, R21 ;  /* 0x000000ffff177224 */ /* 0x000fc600078e0015 */
[----:B------:R1:W-:Y:S01]  /*94ed0*/  STL [R1+0x3638], R14 ;  /* 0x0036380e01007387 */ /* 0x0003e20000100800 */
[----:B------:R-:W-:-:S03]  /*94ee0*/  ISETP.GT.AND P1, PT, R4, 0x8, PT ;  /* 0x000000080400780c */ /* 0x000fc60003f24270 */
[----:B------:R-:W4:Y:S01]  /*94ef0*/  LDL.LU R83, [R1+0x2a58] ;  /* 0x002a580001537983 */ /* 0x000f220000300800 */
[----:B------:R-:W-:-:S03]  /*94f00*/  IMAD.MOV.U32 R15, RZ, RZ, R14 ;  /* 0x000000ffff0f7224 */ /* 0x000fc600078e000e */
[----:B------:R-:W-:Y:S01]  /*94f10*/  LDGSTS.E [R3+0x3800c], desc[UR60][R22.64], P2 ;  /* 0x3800c00016037fae */ /* 0x000fe2000912187c */
[----:B-1----:R-:W-:-:S05]  /*94f20*/  MOV R14, R13 ;  /* 0x0000000d000e7202 */ /* 0x002fca0000000f00 */
[----:B------:R1:W-:Y:S04]  /*94f30*/  LDGSTS.E [R3+0x3c00c], desc[UR60][R14.64], P2 ;  /* 0x3c00c0000e037fae */ /* 0x0003e8000912187c */
[----:B------:R-:W4:Y:S04]  /*94f40*/  LDL.LU R23, [R1+0x2a5c] ;  /* 0x002a5c0001177983 */ /* 0x000f280000300800 */
[----:B------:R-:W4:Y:S01]  /*94f50*/  LDL.LU R22, [R1+0x2a60] ;  /* 0x002a600001167983 */ /* 0x000f220000300800 */
[----:B-1----:R-:W-:-:S03]  /*94f60*/  SEL R3, RZ, 0x4, !P1 ;  /* 0x00000004ff037807 */ /* 0x002fc60004800000 */
[----:B------:R-:W4:Y:S01]  /*94f70*/  LDL.LU R15, [R1+0x2a64] ;  /* 0x002a6400010f7983 */ /* 0x000f220000300800 */
[----:B------:R-:W-:-:S04]  /*94f80*/  SEL R3, R3, RZ, !P0 ;  /* 0x000000ff03037207 */ /* 0x000fc80004000000 */
[----:B------:R-:W-:Y:S02]  /*94f90*/  ISETP.NE.U32.AND P1, PT, R3, RZ, PT ;  /* 0x000000ff0300720c */ /* 0x000fe40003f25070 */
[----:B------:R-:W-:-:S05]  /*94fa0*/  LOP3.LUT R3, R7, 0x20, RZ, 0x3c, !PT ;  /* 0x0000002007037812 */ /* 0x000fca00078e3cff */
[----:B------:R-:W-:Y:S01]  /*94fb0*/  IMAD.IADD R3, R3, 0x1, R8 ;  /* 0x0000000103037824 */ /* 0x000fe200078e0208 */
[----:B--2---:R-:W-:-:S05]  /*94fc0*/  IADD3 R10, P2, R10, R5, RZ ;  /* 0x000000050a0a7210 */ /* 0x004fca0007f5e0ff */
[----:B---3--:R-:W-:Y:S01]  /*94fd0*/  IMAD.X R12, R12, 0x1, R0, P2 ;  /* 0x000000010c0c7824 */ /* 0x008fe200010e0600 */
[----:B------:R-:W-:Y:S04]  /*94fe0*/  STL [R1+0x2a44], R10 ;  /* 0x002a440a01007387 */ /* 0x000fe80000100800 */
[----:B------:R1:W-:Y:S01]  /*94ff0*/  STL [R1+0x2a40], R12 ;  /* 0x002a400c01007387 */ /* 0x0003e20000100800 */
[----:B------:R-:W-:-:S03]  /*95000*/  MOV R13, R12 ;  /* 0x0000000c000d7202 */ /* 0x000fc60000000f00 */
[----:B------:R-:W2:Y:S01]  /*95010*/  LDL.LU R14, [R1+0x2a68] ;  /* 0x002a6800010e7983 */ /* 0x000ea20000300800 */
[----:B-1----:R-:W-:-:S05]  /*95020*/  IMAD.MOV.U32 R12, RZ, RZ, R10 ;  /* 0x000000ffff0c7224 */ /* 0x002fca00078e000a */
[----:B------:R-:W-:Y:S04]  /*95030*/  LDGSTS.E [R3], desc[UR60][R12.64], P1 ;  /* 0x000000000c037fae */ /* 0x000fe8000892187c */
[----:B------:R-:W3:Y:S04]  /*95040*/  LDL.LU R13, [R1+0x2a6c] ;  /* 0x002a6c00010d7983 */ /* 0x000ee80000300800 */
[----:B------:R-:W2:Y:S04]  /*95050*/  LDL.LU R12, [R1+0x2a70] ;  /* 0x002a7000010c7983 */ /* 0x000ea80000300800 */
[----:B------:R-:W2:Y:S01]  /*95060*/  LDL.LU R10, [R1+0x2a74] ;  /* 0x002a7400010a7983 */ /* 0x000ea20000300800 */
[----:B------:R-:W-:-:S02]  /*95070*/  IADD3 R19, P2, R19, R5, RZ ;  /* 0x0000000513137210 */ /* 0x000fc40007f5e0ff */
[----:B------:R-:W-:-:S03]  /*95080*/  IADD3 R9, P3, R9, R5, RZ ;  /* 0x0000000509097210 */ /* 0x000fc60007f7e0ff */
[----:B----4-:R-:W-:Y:S01]  /*95090*/  IMAD.X R20, R20, 0x1, R0, P2 ;  /* 0x0000000114147824 */ /* 0x010fe200010e0600 */
[----:B------:R-:W-:Y:S01]  /*950a0*/  STL [R1+0x2a4c], R19 ;  /* 0x002a4c1301007387 */ /* 0x000fe20000100800 */
[----:B------:R-:W-:Y:S02]  /*950b0*/  IADD3.X R16, R16, R0, RZ, P3, !PT ;  /* 0x0000000010107210 */ /* 0x000fe40001ffe4ff */
[----:B------:R-:W-:Y:S01]  /*950c0*/  IMAD.MOV.U32 R21, RZ, RZ, R20 ;  /* 0x000000ffff157224 */ /* 0x000fe200078e0014 */
[----:B------:R1:W-:Y:S02]  /*950d0*/  STL [R1+0x2a48], R20 ;  /* 0x002a481401007387 */ /* 0x0003e40000100800 */
[----:B-1----:R-:W-:-:S05]  /*950e0*/  IMAD.MOV.U32 R20, RZ, RZ, R19 ;  /* 0x000000ffff147224 */ /* 0x002fca00078e0013 */
[----:B------:R1:W-:Y:S04]  /*950f0*/  LDGSTS.E [R3+0x4000], desc[UR60][R20.64], P1 ;  /* 0x0400000014037fae */ /* 0x0003e8000892187c */
[----:B------:R-:W-:Y:S04]  /*95100*/  STL [R1+0x2a54], R9 ;  /* 0x002a540901007387 */ /* 0x000fe80000100800 */
[----:B------:R4:W-:Y:S01]  /*95110*/  STL [R1+0x2a50], R16 ;  /* 0x002a501001007387 */ /* 0x0009e20000100800 */
[----:B-1----:R-:W-:Y:S01]  /*95120*/  MOV R20, R9 ;  /* 0x0000000900147202 */ /* 0x002fe20000000f00 */
[----:B------:R-:W-:-:S05]  /*95130*/  IMAD.MOV.U32 R21, RZ, RZ, R16 ;  /* 0x000000ffff157224 */ /* 0x000fca00078e0010 */
[----:B------:R-:W-:Y:S04]  /*95140*/  LDGSTS.E [R3+0x8000], desc[UR60][R20.64], P1 ;  /* 0x0800000014037fae */ /* 0x000fe8000892187c */
[----:B------:R-:W2:Y:S04]  /*95150*/  LDL.LU R21, [R1+0x2a78] ;  /* 0x002a780001157983 */ /* 0x000ea80000300800 */
[----:B------:R-:W2:Y:S04]  /*95160*/  LDL.LU R20, [R1+0x2a7c] ;  /* 0x002a7c0001147983 */ /* 0x000ea80000300800 */
[----:B------:R-:W2:Y:S04]  /*95170*/  LDL.LU R19, [R1+0x2a80] ;  /* 0x002a800001137983 */ /* 0x000ea80000300800 */
[----:B----4-:R-:W4:Y:S01]  /*95180*/  LDL.LU R16, [R1+0x2a84] ;  /* 0x002a840001107983 */ /* 0x010f220000300800 */
[----:B------:R-:W-:-:S04]  /*95190*/  ISETP.GT.AND P2, PT, R4, 0x9, PT ;  /* 0x000000090400780c */ /* 0x000fc80003f44270 */
[----:B------:R-:W-:-:S04]  /*951a0*/  SEL R9, RZ, 0x4, !P2 ;  /* 0x00000004ff097807 */ /* 0x000fc80005000000 */
[----:B------:R-:W-:-:S04]  /*951b0*/  SEL R9, R9, RZ, !P0 ;  /* 0x000000ff09097207 */ /* 0x000fc80004000000 */
[----:B------:R-:W-:Y:S02]  /*951c0*/  ISETP.NE.U32.AND P2, PT, R9, RZ, PT ;  /* 0x000000ff0900720c */ /* 0x000fe40003f45070 */
[----:B------:R-:W-:-:S05]  /*951d0*/  IADD3 R23, P3, R23, R5, RZ ;  /* 0x0000000517177210 */ /* 0x000fca0007f7e0ff */
[----:B------:R-:W-:Y:S02]  /*951e0*/  IMAD.X R83, R83, 0x1, R0, P3 ;  /* 0x0000000153537824 */ /* 0x000fe400018e0600 */
[----:B------:R-:W-:Y:S01]  /*951f0*/  IMAD.MOV.U32 R84, RZ, RZ, R23 ;  /* 0x000000ffff547224 */ /* 0x000fe200078e0017 */
[----:B------:R-:W-:Y:S01]  /*95200*/  IADD3 R15, P4, R15, R5, RZ ;  /* 0x000000050f0f7210 */ /* 0x000fe20007f9e0ff */
[----:B------:R-:W-:Y:S01]  /*95210*/  IMAD.MOV.U32 R85, RZ, RZ, R83 ;  /* 0x000000ffff557224 */ /* 0x000fe200078e0053 */
[----:B------:R1:W-:Y:S02]  /*95220*/  STL [R1+0x2a5c], R23 ;  /* 0x002a5c1701007387 */ /* 0x0003e40000100800 */
[----:B------:R-:W-:Y:S02]  /*95230*/  IADD3.X R22, R22, R0, RZ, P4, !PT ;  /* 0x0000000016167210 */ /* 0x000fe400027fe4ff */
        /* <DEDUP_REMOVED lines=12> */
[----:B--2---:R-:W-:-:S03]  /*95300*/  IADD3 R10, P3, R10, R5, RZ ;  /* 0x000000050a0a7210 */ /* 0x004fc60007f7e0ff */
        /* <DEDUP_REMOVED lines=10> */
[----:B--2---:R-:W2:Y:S01]  /*953b0*/  LDL.LU R14, [R1+0x2a98] ;  /* 0x002a9800010e7983 */ /* 0x004ea20000300800 */
[----:B---3--:R-:W-:-:S05]  /*953c0*/  IMAD.MOV.U32 R12, RZ, RZ, R10 ;  /* 0x000000ffff0c7224 */ /* 0x008fca00078e000a */
[----:B------:R-:W-:Y:S04]  /*953d0*/  LDGSTS.E [R3+0x8004], desc[UR60][R12.64], P2 ;  /* 0x080040000c037fae */ /* 0x000fe8000912187c */
[----:B------:R-:W3:Y:S04]  /*953e0*/  LDL.LU R13, [R1+0x2a9c] ;  /* 0x002a9c00010d7983 */ /* 0x000ee80000300800 */
[----:B------:R-:W2:Y:S04]  /*953f0*/  LDL.LU R12, [R1+0x2aa0] ;  /* 0x002aa000010c7983 */ /* 0x000ea80000300800 */
[----:B------:R-:W2:Y:S01]  /*95400*/  LDL.LU R10, [R1+0x2aa4] ;  /* 0x002aa400010a7983 */ /* 0x000ea20000300800 */
[----:B------:R-:W-:-:S04]  /*95410*/  ISETP.GT.AND P1, PT, R4, 0xa, PT ;  /* 0x0000000a0400780c */ /* 0x000fc80003f24270 */
[----:B------:R-:W-:-:S04]  /*95420*/  SEL R9, RZ, 0x4, !P1 ;  /* 0x00000004ff097807 */ /* 0x000fc80004800000 */
[----:B------:R-:W-:-:S04]  /*95430*/  SEL R9, R9, RZ, !P0 ;  /* 0x000000ff09097207 */ /* 0x000fc80004000000 */
[----:B------:R-:W-:Y:S02]  /*95440*/  ISETP.NE.U32.AND P1, PT, R9, RZ, PT ;  /* 0x000000ff0900720c */ /* 0x000fe40003f25070 */
[-C--:B------:R-:W-:Y:S02]  /*95450*/  IADD3 R20, P3, R20, R5.reuse, RZ ;  /* 0x0000000514147210 */ /* 0x080fe40007f7e0ff */
        /* <DEDUP_REMOVED lines=9> */
[----:B----4-:R-:W-:-:S05]  /*954f0*/  IMAD.MOV.U32 R21, RZ, RZ, R19 ;  /* 0x000000ffff157224 */ /* 0x010fca00078e0013 */
[----:B------:R-:W-:Y:S04]  /*95500*/  LDGSTS.E [R3+0x8], desc[UR60][R20.64], P1 ;  /* 0x0000800014037fae */ /* 0x000fe8000892187c */
[----:B------:R-:W4:Y:S04]  /*95510*/  LDL.LU R21, [R1+0x2aa8] ;  /* 0x002aa80001157983 */ /* 0x000f280000300800 */
[----:B------:R-:W4:Y:S04]  /*95520*/  LDL.LU R20, [R1+0x2aac] ;  /* 0x002aac0001147983 */ /* 0x000f280000300800 */
[----:B------:R-:W4:Y:S04]  /*95530*/  LDL.LU R19, [R1+0x2ab0] ;  /* 0x002ab00001137983 */ /* 0x000f280000300800 */
        /* <DEDUP_REMOVED lines=8> */
[----:B------:R-:W-:-:S03]  /*955c0*/  MOV R84, R23 ;  /* 0x0000001700547202 */ /* 0x000fc60000000f00 */
[----:B------:R-:W-:Y:S01]  /*955d0*/  STL [R1+0x2a94], R15 ;  /* 0x002a940f01007387 */ /* 0x000fe20000100800 */
[----:B------:R-:W-:Y:S01]  /*955e0*/  SEL R9, RZ, 0x4, !P2 ;  /* 0x00000004ff097807 */ /* 0x000fe20005000000 */
[----:B------:R-:W-:Y:S02]  /*955f0*/  IMAD.MOV.U32 R85, RZ, RZ, R83 ;  /* 0x000000ffff557224 */ /* 0x000fe400078e0053 */
[----:B------:R1:W-:Y:S02]  /*95600*/  STL [R1+0x2a90], R22 ;  /* 0x002a901601007387 */ /* 0x0003e40000100800 */
[----:B-1----:R-:W-:Y:S02]  /*95610*/  MOV R23, R22 ;  /* 0x0000001600177202 */ /* 0x002fe40000000f00 */
[----:B------:R-:W-:Y:S01]  /*95620*/  SEL R9, R9, RZ, !P0 ;  /* 0x000000ff09097207 */ /* 0x000fe20004000000 */
[----:B------:R1:W-:Y:S04]  /*95630*/  LDGSTS.E [R3+0x4008], desc[UR60][R84.64], P1 ;  /* 0x0400800054037fae */ /* 0x0003e8000892187c */
        /* <DEDUP_REMOVED lines=8> */
[----:B--2---:R-:W-:Y:S02]  /*956c0*/  IADD3 R10, P4, R10, R5, RZ ;  /* 0x000000050a0a7210 */ /* 0x004fe40007f9e0ff */
[----:B------:R-:W-:Y:S01]  /*956d0*/  IADD3.X R14, R14, R0, RZ, P3, !PT ;  /* 0x000000000e0e7210 */ /* 0x000fe20001ffe4ff */
[----:B------:R2:W-:Y:S02]  /*956e0*/  STL [R1+0x2a9c], R13 ;  /* 0x002a9c0d01007387 */ /* 0x0005e40000100800 */
[----:B------:R-:W-:Y:S01]  /*956f0*/  IMAD.X R12, R12, 0x1, R0, P4 ;  /* 0x000000010c0c7824 */ /* 0x000fe200020e0600 */
[----:B-1----:R-:W-:Y:S01]  /*95700*/  MOV R84, R13 ;  /* 0x0000000d00547202 */ /* 0x002fe20000000f00 */
[----:B------:R1:W-:Y:S04]  /*95710*/  STL [R1+0x2a98], R14 ;  /* 0x002a980e01007387 */ /* 0x0003e80000100800 */
[----:B------:R-:W-:Y:S01]  /*95720*/  STL [R1+0x2aa4], R10 ;  /* 0x002aa40a01007387 */ /* 0x000fe20000100800 */
[----:B------:R-:W-:-:S03]  /*95730*/  IMAD.MOV.U32 R85, RZ, RZ, R14 ;  /* 0x000000ffff557224 */ /* 0x000fc600078e000e */
[----:B------:R3:W-:Y:S01]  /*95740*/  STL [R1+0x2aa0], R12 ;  /* 0x002aa00c01007387 */ /* 0x0007e20000100800 */
[----:B--2---:R-:W-:-:S03]  /*95750*/  MOV R13, R12 ;  /* 0x0000000c000d7202 */ /* 0x004fc60000000f00 */
[----:B------:R-:W-:Y:S04]  /*95760*/  LDGSTS.E [R3+0xc008], desc[UR60][R84.64], P1 ;  /* 0x0c00800054037fae */ /* 0x000fe8000892187c */
[----:B-1----:R-:W2:Y:S01]  /*95770*/  LDL.LU R14, [R1+0x2e48] ;  /* 0x002e4800010e7983 */ /* 0x002ea20000300800 */
[----:B---3--:R-:W-:-:S05]  /*95780*/  IMAD.MOV.U32 R12, RZ, RZ, R10 ;  /* 0x000000ffff0c7224 */ /* 0x008fca00078e000a */
[----:B------:R-:W-:Y:S04]  /*95790*/  LDGSTS.E [R3+0xc], desc[UR60][R12.64], P2 ;  /* 0x0000c0000c037fae */ /* 0x000fe8000912187c */
[----:B------:R-:W3:Y:S04]  /*957a0*/  LDL.LU R13, [R1+0x2e4c] ;  /* 0x002e4c00010d7983 */ /* 0x000ee80000300800 */
[----:B------:R-:W2:Y:S04]  /*957b0*/  LDL.LU R12, [R1+0x2e50] ;  /* 0x002e5000010c7983 */ /* 0x000ea80000300800 */
[----:B------:R-:W2:Y:S01]  /*957c0*/  LDL.LU R10, [R1+0x2e54] ;  /* 0x002e5400010a7983 */ /* 0x000ea20000300800 */
[----:B----4-:R-:W-:-:S02]  /*957d0*/  IADD3 R20, P1, R20, R5, RZ ;  /* 0x0000000514147210 */ /* 0x010fc40007f3e0ff */
[----:B------:R-:W-:Y:S02]  /*957e0*/  IADD3 R16, P3, R16, R5, RZ ;  /* 0x0000000510107210 */ /* 0x000fe40007f7e0ff */
[----:B------:R-:W-:Y:S01]  /*957f0*/  IADD3.X R21, R21, R0, RZ, P1, !PT ;  /* 0x0000000015157210 */ /* 0x000fe20000ffe4ff */
[----:B------:R1:W-:Y:S02]  /*95800*/  STL [R1+0x2aac], R20 ;  /* 0x002aac1401007387 */ /* 0x0003e40000100800 */
[----:B------:R-:W-:Y:S02]  /*95810*/  IMAD.X R19, R19, 0x1, R0, P3 ;  /* 0x0000000113137824 */ /* 0x000fe400018e0600 */
[----:B------:R4:W-:Y:S04]  /*95820*/  STL [R1+0x2aa8], R21 ;  /* 0x002aa81501007387 */ /* 0x0009e80000100800 */
[----:B------:R1:W-:Y:S04]  /*95830*/  LDGSTS.E [R3+0x400c], desc[UR60][R20.64], P2 ;  /* 0x0400c00014037fae */ /* 0x0003e8000912187c */
[----:B------:R-:W-:Y:S04]  /*95840*/  STL [R1+0x2ab4], R16 ;  /* 0x002ab41001007387 */ /* 0x000fe80000100800 */
[----:B------:R4:W-:Y:S01]  /*95850*/  STL [R1+0x2ab0], R19 ;  /* 0x002ab01301007387 */ /* 0x0009e20000100800 */
[----:B-1----:R-:W-:Y:S01]  /*95860*/  MOV R20, R16 ;  /* 0x0000001000147202 */ /* 0x002fe20000000f00 */
[----:B----4-:R-:W-:-:S05]  /*95870*/  IMAD.MOV.U32 R21, RZ, RZ, R19 ;  /* 0x000000ffff157224 */ /* 0x010fca00078e0013 */
[----:B------:R-:W-:Y:S04]  /*95880*/  LDGSTS.E [R3+0x800c], desc[UR60][R20.64], P2 ;  /* 0x0800c00014037fae */ /* 0x000fe8000912187c */
[----:B------:R-:W4:Y:S04]  /*95890*/  LDL.LU R21, [R1+0x2e58] ;  /* 0x002e580001157983 */ /* 0x000f280000300800 */
[----:B------:R-:W4:Y:S04]  /*958a0*/  LDL.LU R20, [R1+0x2e5c] ;  /* 0x002e5c0001147983 */ /* 0x000f280000300800 */
[----:B------:R-:W4:Y:S04]  /*958b0*/  LDL.LU R19, [R1+0x2e60] ;  /* 0x002e600001137983 */ /* 0x000f280000300800 */
[----:B------:R-:W4:Y:S01]  /*958c0*/  LDL.LU R16, [R1+0x2e64] ;  /* 0x002e640001107983 */ /* 0x000f220000300800 */
[----:B------:R-:W-:-:S04]  /*958d0*/  ISETP.GT.AND P1, PT, R4, 0x28, PT ;  /* 0x000000280400780c */ /* 0x000fc80003f24270 */
[----:B------:R-:W-:-:S04]  /*958e0*/  SEL R9, RZ, 0x4, !P1 ;  /* 0x00000004ff097807 */ /* 0x000fc80004800000 */
[----:B------:R-:W-:-:S04]  /*958f0*/  SEL R9, R9, RZ, !P0 ;  /* 0x000000ff09097207 */ /* 0x000fc80004000000 */
[----:B------:R-:W-:Y:S02]  /*95900*/  ISETP.NE.U32.AND P1, PT, R9, RZ, PT ;  /* 0x000000ff0900720c */ /* 0x000fe40003f25070 */
[-C--:B------:R-:W-:Y:S02]  /*95910*/  IADD3 R23, P3, R23, R5.reuse, RZ ;  /* 0x0000000517177210 */ /* 0x080fe40007f7e0ff */
[----:B------:R-:W-:Y:S02]  /*95920*/  IADD3 R15, P4, R15, R5, RZ ;  /* 0x000000050f0f7210 */ /* 0x000fe40007f9e0ff */
[----:B------:R-:W-:Y:S01]  /*95930*/  IADD3.X R83, R83, R0, RZ, P3, !PT ;  /* 0x0000000053537210 */ /* 0x000fe20001ffe4ff */
[----:B------:R1:W-:Y:S02]  /*95940*/  STL [R1+0x2abc], R23 ;  /* 0x002abc1701007387 */ /* 0x0003e40000100800 */
[----:B------:R-:W-:Y:S01]  /*95950*/  IMAD.X R22, R22, 0x1, R0, P4 ;  /* 0x0000000116167824 */ /* 0x000fe200020e0600 */
[----:B------:R-:W-:Y:S01]  /*95960*/  MOV R84, R23 ;  /* 0x0000001700547202 */ /* 0x000fe20000000f00 */
        /* <DEDUP_REMOVED lines=17> */
[----:B------:R-:W-:Y:S01]  /*95a80*/  MOV R84, R13 ;  /* 0x0000000d00547202 */ /* 0x000fe20000000f00 */
[----:B------:R2:W-:Y:S04]  /*95a90*/  STL [R1+0x2e48], R14 ;  /* 0x002e480e01007387 */ /* 0x0005e80000100800 */
[----:B------:R-:W-:Y:S01]  /*95aa0*/  STL [R1+0x2e54], R10 ;  /* 0x002e540a01007387 */ /* 0x000fe20000100800 */
[----:B------:R-:W-:-:S03]  /*95ab0*/  IMAD.MOV.U32 R85, RZ, RZ, R14 ;  /* 0x000000ffff557224 */ /* 0x000fc600078e000e */
[----:B------:R3:W-:Y:S01]  /*95ac0*/  STL [R1+0x2e50], R12 ;  /* 0x002e500c01007387 */ /* 0x0007e20000100800 */
[----:B-1----:R-:W-:-:S03]  /*95ad0*/  MOV R13, R12 ;  /* 0x0000000c000d7202 */ /* 0x002fc60000000f00 */
[----:B------:R-:W-:Y:S04]  /*95ae0*/  LDGSTS.E [R3+0x14000], desc[UR60][R84.64], P1 ;  /* 0x1400000054037fae */ /* 0x000fe8000892187c */
        /* <DEDUP_REMOVED lines=10> */
[-C--:B----4-:R-:W-:Y:S02]  /*95b90*/  IADD3 R20, P3, R20, R5.reuse, RZ ;  /* 0x0000000514147210 */ /* 0x090fe40007f7e0ff */
        /* <DEDUP_REMOVED lines=298> */
[----:B------:R1:W-:Y:S04]  /*96e40*/  LDGSTS.E [R3+0x38000], desc[UR60][R20.64], P1 ;  /* 0x3800000014037fae */ /* 0x0003e8000892187c */
[----:B------:R-:W4:Y:S04]  /*96e50*/  LDL.LU R21, [R1+0x3678] ;  /* 0x0036780001157983 */ /* 0x000f280000300800 */
[----:B------:R-:W1:Y:S04]  /*96e60*/  LDL.LU R20, [R1+0x367c] ;  /* 0x00367c0001147983 */ /* 0x000e680000300800 */
        /* <DEDUP_REMOVED lines=8> */
[----:B------:R-:W-:Y:S02]  /*96ef0*/  IADD3.X R83, R83, R0, RZ, P3, !PT ;  /* 0x0000000053537210 */ /* 0x000fe40001ffe4ff */
[----:B------:R-:W-:Y:S01]  /*96f00*/  MOV R84, R23 ;  /* 0x0000001700547202 */ /* 0x000fe20000000f00 */
[----:B------:R-:W-:Y:S02]  /*96f10*/  IMAD.X R22, R22, 0x1, R0, P4 ;  /* 0x0000000116167824 */ /* 0x000fe400020e0600 */
[----:B------:R-:W-:Y:S01]  /*96f20*/  IMAD.MOV.U32 R85, RZ, RZ, R83 ;  /* 0x000000ffff557224 */ /* 0x000fe200078e0053 */
[----:B------:R3:W-:Y:S04]  /*96f30*/  STL [R1+0x365c], R23 ;  /* 0x00365c1701007387 */ /* 0x0007e80000100800 */
[----:B------:R-:W-:Y:S04]  /*96f40*/  STL [R1+0x3658], R83 ;  /* 0x0036585301007387 */ /* 0x000fe80000100800 */
[----:B------:R-:W-:Y:S04]  /*96f50*/  STL [R1+0x3664], R15 ;  /* 0x0036640f01007387 */ /* 0x000fe80000100800 */
[----:B------:R3:W-:Y:S04]  /*96f60*/  STL [R1+0x3660], R22 ;  /* 0x0036601601007387 */ /* 0x0007e80000100800 */
[----:B------:R-:W-:Y:S01]  /*96f70*/  LDGSTS.E [R3+0x3c000], desc[UR60][R84.64], P1 ;  /* 0x3c00000054037fae */ /* 0x000fe2000892187c */
[----:B---3--:R-:W-:Y:S01]  /*96f80*/  MOV R23, R22 ;  /* 0x0000001600177202 */ /* 0x008fe20000000f00 */
[----:B------:R-:W-:-:S02]  /*96f90*/  IMAD.MOV.U32 R22, RZ, RZ, R15 ;  /* 0x000000ffff167224 */ /* 0x000fc400078e000f */
[----:B------:R-:W3:Y:S04]  /*96fa0*/  LDL.LU R85, [R1+0x3688] ;  /* 0x0036880001557983 */ /* 0x000ee80000300800 */
[----:B------:R-:W3:Y:S04]  /*96fb0*/  LDL.LU R84, [R1+0x368c] ;  /* 0x00368c0001547983 */ /* 0x000ee80000300800 */
[----:B------:R-:W-:Y:S04]  /*96fc0*/  LDGSTS.E [R3+0x30004], desc[UR60][R22.64], P2 ;  /* 0x3000400016037fae */ /* 0x000fe8000912187c */
[----:B------:R-:W3:Y:S04]  /*96fd0*/  LDL.LU R83, [R1+0x3690] ;  /* 0x0036900001537983 */ /* 0x000ee80000300800 */
[----:B------:R-:W3:Y:S01]  /*96fe0*/  LDL.LU R23, [R1+0x3694] ;  /* 0x0036940001177983 */ /* 0x000ee20000300800 */
[----:B------:R-:W-:-:S02]  /*96ff0*/  IADD3 R13, P1, R13, R5, RZ ;  /* 0x000000050d0d7210 */ /* 0x000fc40007f3e0ff */
[----:B--2---:R-:W-:Y:S02]  /*97000*/  IADD3 R10, P3, R10, R5, RZ ;  /* 0x000000050a0a7210 */ /* 0x004fe40007f7e0ff */
[----:B------:R-:W-:Y:S01]  /*97010*/  IADD3.X R14, R14, R0, RZ, P1, !PT ;  /* 0x000000000e0e7210 */ /* 0x000fe20000ffe4ff */
[----:B------:R-:W-:Y:S02]  /*97020*/  STL [R1+0x366c], R13 ;  /* 0x00366c0d01007387 */ /* 0x000fe40000100800 */
[----:B------:R-:W-:Y:S01]  /*97030*/  IMAD.X R12, R12, 0x1, R0, P3 ;  /* 0x000000010c0c7824 */ /* 0x000fe200018e0600 */
[----:B------:R-:W-:Y:S01]  /*97040*/  MOV R15, R14 ;  /* 0x0000000e000f7202 */ /* 0x000fe20000000f00 */
[----:B------:R2:W-:Y:S04]  /*97050*/  STL [R1+0x3668], R14 ;  /* 0x0036680e01007387 */ /* 0x0005e80000100800 */
[----:B------:R-:W-:Y:S04]  /*97060*/  STL [R1+0x3674], R10 ;  /* 0x0036740a01007387 */ /* 0x000fe80000100800 */
[----:B------:R2:W-:Y:S02]  /*97070*/  STL [R1+0x3670], R12 ;  /* 0x0036700c01007387 */ /* 0x0005e40000100800 */
[----:B--2---:R-:W-:Y:S01]  /*97080*/  IMAD.MOV.U32 R14, RZ, RZ, R13 ;  /* 0x000000ffff0e7224 */ /* 0x004fe200078e000d */
[----:B------:R-:W-:Y:S01]  /*97090*/  MOV R13, R12 ;  /* 0x0000000c000d7202 */ /* 0x000fe20000000f00 */
[----:B------:R-:W-:-:S03]  /*970a0*/  IMAD.MOV.U32 R12, RZ, RZ, R10 ;  /* 0x000000ffff0c7224 */ /* 0x000fc600078e000a */
[----:B------:R-:W-:Y:S04]  /*970b0*/  LDGSTS.E [R3+0x34004], desc[UR60][R14.64], P2 ;  /* 0x340040000e037fae */ /* 0x000fe8000912187c */
[----:B------:R-:W-:Y:S04]  /*970c0*/  LDGSTS.E [R3+0x38004], desc[UR60][R12.64], P2 ;  /* 0x380040000c037fae */ /* 0x000fe8000912187c */
[----:B------:R-:W2:Y:S04]  /*970d0*/  LDL.LU R12, [R1+0x3698] ;  /* 0x00369800010c7983 */ /* 0x000ea80000300800 */
[----:B------:R-:W2:Y:S01]  /*970e0*/  LDL.LU R10, [R1+0x369c] ;  /* 0x00369c00010a7983 */ /* 0x000ea20000300800 */
[----:B------:R-:W-:-:S03]  /*970f0*/  ISETP.GT.AND P1, PT, R4, 0x6a, PT ;  /* 0x0000006a0400780c */ /* 0x000fc60003f24270 */
[----:B------:R-:W2:Y:S04]  /*97100*/  LDL.LU R22, [R1+0x36a0] ;  /* 0x0036a00001167983 */ /* 0x000ea80000300800 */
[----:B------:R-:W2:Y:S04]  /*97110*/  LDL.LU R14, [R1+0x36a4] ;  /* 0x0036a400010e7983 */ /* 0x000ea80000300800 */
[----:B------:R-:W2:Y:S01]  /*97120*/  LDL.LU R15, [R1+0x36a8] ;  /* 0x0036a800010f7983 */ /* 0x000ea20000300800 */
[----:B------:R-:W-:-:S03]  /*97130*/  SEL R9, RZ, 0x4, !P1 ;  /* 0x00000004ff097807 */ /* 0x000fc60004800000 */
[----:B------:R-:W2:Y:S01]  /*97140*/  LDL.LU R13, [R1+0x36ac] ;  /* 0x0036ac00010d7983 */ /* 0x000ea20000300800 */
[----:B------:R-:W-:-:S04]  /*97150*/  SEL R9, R9, RZ, !P0 ;  /* 0x000000ff09097207 */ /* 0x000fc80004000000 */
[----:B------:R-:W-:Y:S02]  /*97160*/  ISETP.NE.U32.AND P1, PT, R9, RZ, PT ;  /* 0x000000ff0900720c */ /* 0x000fe40003f25070 */
[-C--:B-1----:R-:W-:Y:S02]  /*97170*/  IADD3 R20, P3, R20, R5.reuse, RZ ;  /* 0x0000000514147210 */ /* 0x082fe40007f7e0ff */
[----:B----4-:R-:W-:Y:S02]  /*97180*/  IADD3 R16, P4, R16, R5, RZ ;  /* 0x0000000510107210 */ /* 0x010fe40007f9e0ff */
        /* <DEDUP_REMOVED lines=14> */
[----:B---3--:R-:W-:-:S04]  /*97270*/  IADD3 R84, P2, R84, R5, RZ ;  /* 0x0000000554547210 */ /* 0x008fc80007f5e0ff */
        /* <DEDUP_REMOVED lines=8> */
[----:B-1----:R-:W-:Y:S01]  /*97300*/  MOV R84, R23 ;  /* 0x0000001700547202 */ /* 0x002fe20000000f00 */
[----:B---3--:R-:W-:-:S05]  /*97310*/  IMAD.MOV.U32 R85, RZ, RZ, R83 ;  /* 0x000000ffff557224 */ /* 0x008fca00078e0053 */
[----:B------:R1:W-:Y:S01]  /*97320*/  LDGSTS.E [R3+0x38008], desc[UR60][R84.64], P1 ;  /* 0x3800800054037fae */ /* 0x0003e2000892187c */
[----:B--2---:R-:W-:-:S04]  /*97330*/  IADD3 R10, P3, R10, R5, RZ ;  /* 0x000000050a0a7210 */ /* 0x004fc80007f7e0ff */
[----:B------:R-:W-:Y:S01]  /*97340*/  IADD3.X R12, R12, R0, RZ, P3, !PT ;  /* 0x000000000c0c7210 */ /* 0x000fe20001ffe4ff */
        /* <DEDUP_REMOVED lines=13> */
[----:B------:R-:W-:-:S02]  /*97420*/  ISETP.NE.U32.AND P2, PT, R9, RZ, PT ;  /* 0x000000ff0900720c */ /* 0x000fc40003f45070 */
[----:B------:R-:W-:Y:S01]  /*97430*/  IADD3.X R15, R15, R0, RZ, P3, !PT ;  /* 0x000000000f0f7210 */ /* 0x000fe20001ffe4ff */
[----:B------:R-:W-:Y:S04]  /*97440*/  STL [R1+0x36a4], R14 ;  /* 0x0036a40e01007387 */ /* 0x000fe80000100800 */
[----:B------:R1:W-:Y:S01]  /*97450*/  STL [R1+0x36a0], R22 ;  /* 0x0036a01601007387 */ /* 0x0003e20000100800 */
[----:B------:R-:W-:-:S03]  /*97460*/  IMAD.MOV.U32 R23, RZ, RZ, R22 ;  /* 0x000000ffff177224 */ /* 0x000fc600078e0016 */
[----:B------:R-:W-:Y:S04]  /*97470*/  STL [R1+0x36ac], R13 ;  /* 0x0036ac0d01007387 */ /* 0x000fe80000100800 */
[----:B------:R1:W-:Y:S02]  /*97480*/  STL [R1+0x36a8], R15 ;  /* 0x0036a80f01007387 */ /* 0x0003e40000100800 */
[----:B-1----:R-:W-:Y:S02]  /*97490*/  MOV R22, R14 ;  /* 0x0000000e00167202 */ /* 0x002fe40000000f00 */
[----:B------:R-:W3:Y:S04]  /*974a0*/  LDL.LU R14, [R1+0x2acc] ;  /* 0x002acc00010e7983 */ /* 0x000ee80000300800 */
[----:B------:R1:W-:Y:S04]  /*974b0*/  LDGSTS.E [R3+0x3000c], desc[UR60][R22.64], P2 ;  /* 0x3000c00016037fae */ /* 0x0003e8000912187c */
[----:B------:R-:W3:Y:S01]  /*974c0*/  LDL.LU R9, [R1+0x2ad4] ;  /* 0x002ad40001097983 */ /* 0x000ee20000300800 */
[----:B-1----:R-:W-:Y:S01]  /*974d0*/  MOV R23, R15 ;  /* 0x0000000f00177202 */ /* 0x002fe20000000f00 */
[----:B------:R-:W-:-:S02]  /*974e0*/  IMAD.MOV.U32 R22, RZ, RZ, R13 ;  /* 0x000000ffff167224 */ /* 0x000fc400078e000d */
[----:B------:R-:W3:Y:S04]  /*974f0*/  LDL.LU R15, [R1+0x2ac8] ;  /* 0x002ac800010f7983 */ /* 0x000ee80000300800 */
[----:B------:R-:W3:Y:S04]  /*97500*/  LDL.LU R13, [R1+0x2ad0] ;  /* 0x002ad000010d7983 */ /* 0x000ee80000300800 */
[----:B------:R-:W-:Y:S01]  /*97510*/  LDGSTS.E [R3+0x3400c], desc[UR60][R22.64], P2 ;  /* 0x3400c00016037fae */ /* 0x000fe2000912187c */
[-C--:B----4-:R-:W-:Y:S02]  /*97520*/  IADD3 R20, P1, R20, R5.reuse, RZ ;  /* 0x0000000514147210 */ /* 0x090fe40007f3e0ff */
[----:B------:R-:W-:-:S03]  /*97530*/  IADD3 R16, P3, R16, R5, RZ ;  /* 0x0000000510107210 */ /* 0x000fc60007f7e0ff */
[----:B------:R-:W-:Y:S01]  /*97540*/  IMAD.X R21, R21, 0x1, R0, P1 ;  /* 0x0000000115157824 */ /* 0x000fe200008e0600 */
[----:B------:R-:W-:Y:S01]  /*97550*/  IADD3.X R19, R19, R0, RZ, P3, !PT ;  /* 0x0000000013137210 */ /* 0x000fe20001ffe4ff */
[----:B------:R1:W-:Y:S04]  /*97560*/  STL [R1+0x36b4], R20 ;  /* 0x0036b41401007387 */ /* 0x0003e80000100800 */
[----:B------:R4:W-:Y:S04]  /*97570*/  STL [R1+0x36b0], R21 ;  /* 0x0036b01501007387 */ /* 0x0009e80000100800 */
[----:B------:R1:W-:Y:S04]  /*97580*/  LDGSTS.E [R3+0x3800c], desc[UR60][R20.64], P2 ;  /* 0x3800c00014037fae */ /* 0x0003e8000912187c */
[----:B------:R-:W-:Y:S04]  /*97590*/  STL [R1+0x36bc], R16 ;  /* 0x0036bc1001007387 */ /* 0x000fe80000100800 */
[----:B------:R3:W-:Y:S04]  /*975a0*/  STL [R1+0x36b8], R19 ;  /* 0x0036b81301007387 */ /* 0x0007e80000100800 */
[----:B------:R-:W3:Y:S04]  /*975b0*/  LDL.LU R83, [R1+0x2ad8] ;  /* 0x002ad80001537983 */ /* 0x000ee80000300800 */
[----:B------:R-:W3:Y:S04]  /*975c0*/  LDL.LU R23, [R1+0x2adc] ;  /* 0x002adc0001177983 */ /* 0x000ee80000300800 */
[----:B------:R-:W3:Y:S01]  /*975d0*/  LDL.LU R22, [R1+0x2ae0] ;  /* 0x002ae00001167983 */ /* 0x000ee20000300800 */
[----:B-1----:R-:W-:Y:S01]  /*975e0*/  IMAD.MOV.U32 R20, RZ, RZ, R16 ;  /* 0x000000ffff147224 */ /* 0x002fe200078e0010 */
[----:B----4-:R-:W-:-:S05]  /*975f0*/  MOV R21, R19 ;  /* 0x0000001300157202 */ /* 0x010fca0000000f00 */
[----:B------:R1:W-:Y:S04]  /*97600*/  LDGSTS.E [R3+0x3c00c], desc[UR60][R20.64], P2 ;  /* 0x3c00c00014037fae */ /* 0x0003e8000912187c */
[----:B------:R-:W4:Y:S01]  /*97610*/  LDL.LU R20, [R1+0x2ae4] ;  /* 0x002ae40001147983 */ /* 0x000f220000300800 */
[----:B--2---:R-:W-:-:S05]  /*97620*/  IADD3 R10, P2, R10, R5, RZ ;  /* 0x000000050a0a7210 */ /* 0x004fca0007f5e0ff */
[----:B---3--:R-:W-:Y:S01]  /*97630*/  IMAD.X R12, R12, 0x1, R0, P2 ;  /* 0x000000010c0c7824 */ /* 0x008fe200010e0600 */
[----:B------:R-:W-:Y:S04]  /*97640*/  STL [R1+0x2ac4], R10 ;  /* 0x002ac40a01007387 */ /* 0x000fe80000100800 */
[----:B------:R2:W-:Y:S04]  /*97650*/  STL [R1+0x2ac0], R12 ;  /* 0x002ac00c01007387 */ /* 0x0005e80000100800 */
[----:B------:R-:W3:Y:S04]  /*97660*/  LDL.LU R19, [R1+0x2ae8] ;  /* 0x002ae80001137983 */ /* 0x000ee80000300800 */
[----:B------:R-:W3:Y:S01]  /*97670*/  LDL.LU R16, [R1+0x2aec] ;  /* 0x002aec0001107983 */ /* 0x000ee20000300800 */
[----:B------:R-:W-:Y:S01]  /*97680*/  MOV R85, R12 ;  /* 0x0000000c00557202 */ /* 0x000fe20000000f00 */
[----:B------:R-:W-:-:S02]  /*97690*/  IMAD.MOV.U32 R84, RZ, RZ, R10 ;  /* 0x000000ffff547224 */ /* 0x000fc400078e000a */
[----:B--2---:R-:W2:Y:S04]  /*976a0*/  LDL.LU R12, [R1+0x2af0] ;  /* 0x002af000010c7983 */ /* 0x004ea80000300800 */
[----:B------:R-:W2:Y:S01]  /*976b0*/  LDL.LU R10, [R1+0x2af4] ;  /* 0x002af400010a7983 */ /* 0x000ea20000300800 */
[----:B------:R-:W-:-:S04]  /*976c0*/  ISETP.GT.AND P1, PT, R4, 0xc, PT ;  /* 0x0000000c0400780c */ /* 0x000fc80003f24270 */
[----:B-1----:R-:W-:-:S04]  /*976d0*/  SEL R3, RZ, 0x4, !P1 ;  /* 0x00000004ff037807 */ /* 0x002fc80004800000 */
[----:B------:R-:W-:-:S04]  /*976e0*/  SEL R3, R3, RZ, !P0 ;  /* 0x000000ff03037207 */ /* 0x000fc80004000000 */
[----:B------:R-:W-:Y:S02]  /*976f0*/  ISETP.NE.U32.AND P1, PT, R3, RZ, PT ;  /* 0x000000ff0300720c */ /* 0x000fe40003f25070 */
[----:B------:R-:W-:Y:S02]  /*97700*/  LOP3.LUT R3, R7, 0x30, RZ, 0x3c, !PT ;  /* 0x0000003007037812 */ /* 0x000fe400078e3cff */
[-C--:B------:R-:W-:Y:S02]  /*97710*/  IADD3 R14, P2, R14, R5.reuse, RZ ;  /* 0x000000050e0e7210 */ /* 0x080fe40007f5e0ff */
[----:B------:R-:W-:Y:S02]  /*97720*/  IADD3 R9, P3, R9, R5, RZ ;  /* 0x0000000509097210 */ /* 0x000fe40007f7e0ff */
[----:B------:R-:W-:Y:S01]  /*97730*/  IADD3 R3, R3, R8, RZ ;  /* 0x0000000803037210 */ /* 0x000fe20007ffe0ff */
[----:B------:R-:W-:Y:S01]  /*97740*/  IMAD.X R15, R15, 0x1, R0, P2 ;  /* 0x000000010f0f7824 */ /* 0x000fe200010e0600 */
[----:B------:R-:W-:Y:S01]  /*97750*/  IADD3.X R13, R13, R0, RZ, P3, !PT ;  /* 0x000000000d0d7210 */ /* 0x000fe20001ffe4ff */
[----:B------:R1:W-:Y:S04]  /*97760*/  STL [R1+0x2acc], R14 ;  /* 0x002acc0e01007387 */ /* 0x0003e80000100800 */
[----:B------:R-:W-:Y:S01]  /*97770*/  LDGSTS.E [R3], desc[UR60][R84.64], P1 ;  /* 0x0000000054037fae */ /* 0x000fe2000892187c */
[----:B------:R-:W-:-:S03]  /*97780*/  ISETP.GT.AND P2, PT, R4, 0xd, PT ;  /* 0x0000000d0400780c */ /* 0x000fc60003f44270 */
[----:B------:R1:W-:Y:S04]  /*97790*/  STL [R1+0x2ac8], R15 ;  /* 0x002ac80f01007387 */ /* 0x0003e80000100800 */
[----:B------:R1:W-:Y:S04]  /*977a0*/  LDGSTS.E [R3+0x4000], desc[UR60][R14.64], P1 ;  /* 0x040000000e037fae */ /* 0x0003e8000892187c */
[----:B------:R1:W-:Y:S04]  /*977b0*/  STL [R1+0x2ad4], R9 ;  /* 0x002ad40901007387 */ /* 0x0003e80000100800 */
[----:B------:R1:W-:Y:S04]  /*977c0*/  STL [R1+0x2ad0], R13 ;  /* 0x002ad00d01007387 */ /* 0x0003e80000100800 */
[----:B------:R-:W2:Y:S01]  /*977d0*/  LDL.LU R21, [R1+0x2af8] ;  /* 0x002af80001157983 */ /* 0x000ea20000300800 */
[----:B-1----:R-:W-:Y:S01]  /*977e0*/  IMAD.MOV.U32 R14, RZ, RZ, R9 ;  /* 0x000000ffff0e7224 */ /* 0x002fe200078e0009 */
[----:B------:R-:W-:-:S02]  /*977f0*/  MOV R15, R13 ;  /* 0x0000000d000f7202 */ /* 0x000fc40000000f00 */
[----:B------:R-:W-:-:S03]  /*97800*/  SEL R9, RZ, 0x4, !P2 ;  /* 0x00000004ff097807 */ /* 0x000fc60005000000 */
[----:B------:R-:W-:Y:S01]  /*97810*/  LDGSTS.E [R3+0x8000], desc[UR60][R14.64], P1 ;  /* 0x080000000e037fae */ /* 0x000fe2000892187c */
[----:B------:R-:W-:Y:S02]  /*97820*/  SEL R9, R9, RZ, !P0 ;  /* 0x000000ff09097207 */ /* 0x000fe40004000000 */
[----:B------:R-:W-:Y:S01]  /*97830*/  IADD3 R23, P3, R23, R5, RZ ;  /* 0x0000000517177210 */ /* 0x000fe20007f7e0ff */
[----:B------:R-:W2:Y:S04]  /*97840*/  LDL.LU R15, [R1+0x2afc] ;  /* 0x002afc00010f7983 */ /* 0x000ea80000300800 */
[----:B------:R-:W2:Y:S04]  /*97850*/  LDL.LU R14, [R1+0x2b00] ;  /* 0x002b0000010e7983 */ /* 0x000ea80000300800 */
[----:B------:R-:W2:Y:S01]  /*97860*/  LDL.LU R13, [R1+0x2b04] ;  /* 0x002b0400010d7983 */ /* 0x000ea20000300800 */
[----:B------:R-:W-:Y:S01]  /*97870*/  ISETP.NE.U32.AND P2, PT, R9, RZ, PT ;  /* 0x000000ff0900720c */ /* 0x000fe20003f45070 */
[----:B------:R-:W-:-:S02]  /*97880*/  IMAD.X R83, R83, 0x1, R0, P3 ;  /* 0x0000000153537824 */ /* 0x000fc400018e0600 */
[----:B------:R1:W-:Y:S01]  /*97890*/  STL [R1+0x2adc], R23 ;  /* 0x002adc1701007387 */ /* 0x0003e20000100800 */
[----:B------:R-:W-:-:S03]  /*978a0*/  IMAD.MOV.U32 R84, RZ, RZ, R23 ;  /* 0x000000ffff547224 */ /* 0x000fc600078e0017 */
[----:B------:R1:W-:Y:S01]  /*978b0*/  STL [R1+0x2ad8], R83 ;  /* 0x002ad85301007387 */ /* 0x0003e20000100800 */
[----:B------:R-:W-:-:S05]  /*978c0*/  MOV R85, R83 ;  /* 0x0000005300557202 */ /* 0x000fca0000000f00 */
[----:B------:R2:W-:Y:S01]  /*978d0*/  LDGSTS.E [R3+0xc000], desc[UR60][R84.64], P1 ;  /* 0x0c00000054037fae */ /* 0x0005e2000892187c */
[----:B----4-:R-:W-:-:S04]  /*978e0*/  IADD3 R20, P4, R20, R5, RZ ;  /* 0x0000000514147210 */ /* 0x010fc80007f9e0ff */
[----:B------:R-:W-:Y:S01]  /*978f0*/  IADD3.X R22, R22, R0, RZ, P4, !PT ;  /* 0x0000000016167210 */ /* 0x000fe200027fe4ff */
[----:B------:R-:W-:Y:S04]  /*97900*/  STL [R1+0x2ae4], R20 ;  /* 0x002ae41401007387 */ /* 0x000fe80000100800 */
[----:B------:R4:W-:Y:S01]  /*97910*/  STL [R1+0x2ae0], R22 ;  /* 0x002ae01601007387 */ /* 0x0009e20000100800 */
[----:B-1----:R-:W-:-:S03]  /*97920*/  IMAD.MOV.U32 R23, RZ, RZ, R22 ;  /* 0x000000ffff177224 */ /* 0x002fc600078e0016 */
[----:B------:R-:W2:Y:S01]  /*97930*/  LDL.LU R83, [R1+0x2b08] ;  /* 0x002b080001537983 */ /* 0x000ea20000300800 */
[----:B----4-:R-:W-:-:S05]  /*97940*/  MOV R22, R20 ;  /* 0x0000001400167202 */ /* 0x010fca0000000f00 */
[----:B------:R-:W-:Y:S04]  /*97950*/  LDGSTS.E [R3+0x4], desc[UR60][R22.64], P2 ;  /* 0x0000400016037fae */ /* 0x000fe8000912187c */
[----:B------:R-:W4:Y:S04]  /*97960*/  LDL.LU R23, [R1+0x2b0c] ;  /* 0x002b0c0001177983 */ /* 0x000f280000300800 */
[----:B------:R-:W4:Y:S04]  /*97970*/  LDL.LU R22, [R1+0x2b10] ;  /* 0x002b100001167983 */ /* 0x000f280000300800 */
[----:B------:R-:W4:Y:S01]  /*97980*/  LDL.LU R20, [R1+0x2b14] ;  /* 0x002b140001147983 */ /* 0x000f220000300800 */
[----:B---3--:R-:W-:-:S05]  /*97990*/  IADD3 R16, P1, R16, R5, RZ ;  /* 0x0000000510107210 */ /* 0x008fca0007f3e0ff */
[----:B------:R-:W-:Y:S01]  /*979a0*/  IMAD.X R19, R19, 0x1, R0, P1 ;  /* 0x0000000113137824 */ /* 0x000fe200008e0600 */
[----:B--2---:R-:W-:Y:S01]  /*979b0*/  IADD3 R10, P3, R10, R5, RZ ;  /* 0x000000050a0a7210 */ /* 0x004fe20007f7e0ff */
[----:B------:R-:W-:Y:S01]  /*979c0*/  STL [R1+0x2aec], R16 ;  /* 0x002aec1001007387 */ /* 0x000fe20000100800 */
[----:B------:R-:W-:Y:S02]  /*979d0*/  IMAD.MOV.U32 R84, RZ, RZ, R16 ;  /* 0x000000ffff547224 */ /* 0x000fe400078e0010 */
[----:B------:R-:W-:Y:S02]  /*979e0*/  IADD3.X R12, R12, R0, RZ, P3, !PT ;  /* 0x000000000c0c7210 */ /* 0x000fe40001ffe4ff */
[----:B------:R-:W-:Y:S01]  /*979f0*/  MOV R85, R19 ;  /* 0x0000001300557202 */ /* 0x000fe20000000f00 */
[----:B------:R1:W-:Y:S04]  /*97a00*/  STL [R1+0x2ae8], R19 ;  /* 0x002ae81301007387 */ /* 0x0003e80000100800 */
[----:B------:R-:W-:Y:S04]  /*97a10*/  STL [R1+0x2af4], R10 ;  /* 0x002af40a01007387 */ /* 0x000fe80000100800 */
[----:B------:R2:W-:Y:S04]  /*97a20*/  STL [R1+0x2af0], R12 ;  /* 0x002af00c01007387 */ /* 0x0005e80000100800 */
[----:B------:R3:W-:Y:S04]  /*97a30*/  LDGSTS.E [R3+0x4004], desc[UR60][R84.64], P2 ;  /* 0x0400400054037fae */ /* 0x0007e8000912187c */
[----:B-1----:R-:W4:Y:S04]  /*97a40*/  LDL.LU R19, [R1+0x2b18] ;  /* 0x002b180001137983 */ /* 0x002f280000300800 */
[----:B------:R-:W4:Y:S01]  /*97a50*/  LDL.LU R16, [R1+0x2b1c] ;  /* 0x002b1c0001107983 */ /* 0x000f220000300800 */
[----:B---3--:R-:W-:Y:S01]  /*97a60*/  MOV R85, R12 ;  /* 0x0000000c00557202 */ /* 0x008fe20000000f00 */
[----:B------:R-:W-:-:S02]  /*97a70*/  IMAD.MOV.U32 R84, RZ, RZ, R10 ;  /* 0x000000ffff547224 */ /* 0x000fc400078e000a */
[----:B--2---:R-:W2:Y:S04]  /*97a80*/  LDL.LU R12, [R1+0x2b20] ;  /* 0x002b2000010c7983 */ /* 0x004ea80000300800 */
[----:B------:R-:W3:Y:S01]  /*97a90*/  LDL.LU R10, [R1+0x2b24] ;  /* 0x002b2400010a7983 */ /* 0x000ee20000300800 */
[----:B------:R-:W-:-:S03]  /*97aa0*/  ISETP.GT.AND P1, PT, R4, 0xe, PT ;  /* 0x0000000e0400780c */ /* 0x000fc60003f24270 */
[----:B------:R1:W-:Y:S01]  /*97ab0*/  LDGSTS.E [R3+0x8004], desc[UR60][R84.64], P2 ;  /* 0x0800400054037fae */ /* 0x0003e2000912187c */
[----:B------:R-:W-:-:S04]  /*97ac0*/  SEL R9, RZ, 0x4, !P1 ;  /* 0x00000004ff097807 */ /* 0x000fc80004800000 */
[----:B------:R-:W-:-:S04]  /*97ad0*/  SEL R9, R9, RZ, !P0 ;  /* 0x000000ff09097207 */ /* 0x000fc80004000000 */
[----:B------:R-:W-:Y:S02]  /*97ae0*/  ISETP.NE.U32.AND P1, PT, R9, RZ, PT ;  /* 0x000000ff0900720c */ /* 0x000fe40003f25070 */
[-C--:B------:R-:W-:Y:S02]  /*97af0*/  IADD3 R15, P3, R15, R5.reuse, RZ ;  /* 0x000000050f0f7210 */ /* 0x080fe40007f7e0ff */
[----:B------:R-:W-:-:S03]  /*97b00*/  IADD3 R13, P4, R13, R5, RZ ;  /* 0x000000050d0d7210 */ /* 0x000fc60007f9e0ff */
[----:B------:R-:W-:Y:S01]  /*97b10*/  IMAD.X R21, R21, 0x1, R0, P3 ;  /* 0x0000000115157824 */ /* 0x000fe200018e0600 */
[----:B------:R-:W-:Y:S01]  /*97b20*/  IADD3.X R14, R14, R0, RZ, P4, !PT ;  /* 0x000000000e0e7210 */ /* 0x000fe200027fe4ff */
[----:B------:R1:W-:Y:S04]  /*97b30*/  STL [R1+0x2afc], R15 ;  /* 0x002afc0f01007387 */ /* 0x0003e80000100800 */
[----:B------:R1:W-:Y:S02]  /*97b40*/  STL [R1+0x2af8], R21 ;  /* 0x002af81501007387 */ /* 0x0003e40000100800 */
[----:B-1----:R-:W-:Y:S02]  /*97b50*/  IMAD.MOV.U32 R84, RZ, RZ, R15 ;  /* 0x000000ffff547224 */ /* 0x002fe400078e000f */
[----:B------:R-:W-:Y:S01]  /*97b60*/  STL [R1+0x2b04], R13 ;  /* 0x002b040d01007387 */ /* 0x000fe20000100800 */
[----:B------:R-:W-:-:S03]  /*97b70*/  MOV R85, R21 ;  /* 0x0000001500557202 */ /* 0x000fc60000000f00 */
[----:B------:R1:W-:Y:S04]  /*97b80*/  STL [R1+0x2b00], R14 ;  /* 0x002b000e01007387 */ /* 0x0003e80000100800 */
[----:B------:R4:W-:Y:S01]  /*97b90*/  LDGSTS.E [R3+0xc004], desc[UR60][R84.64], P2 ;  /* 0x0c00400054037fae */ /* 0x0009e2000912187c */
[----:B------:R-:W-:-:S03]  /*97ba0*/  IMAD.MOV.U32 R15, RZ, RZ, R14 ;  /* 0x000000ffff0f7224 */ /* 0x000fc600078e000e */
[----:B------:R-:W2:Y:S01]  /*97bb0*/  LDL.LU R21, [R1+0x2b28] ;  /* 0x002b280001157983 */ /* 0x000ea20000300800 */
[----:B-1----:R-:W-:-:S05]  /*97bc0*/  MOV R14, R13 ;  /* 0x0000000d000e7202 */ /* 0x002fca0000000f00 */
[----:B------:R-:W-:Y:S04]  /*97bd0*/  LDGSTS.E [R3+0x8], desc[UR60][R14.64], P1 ;  /* 0x000080000e037fae */ /* 0x000fe8000892187c */
[----:B------:R-:W2:Y:S04]  /*97be0*/  LDL.LU R15, [R1+0x2b2c] ;  /* 0x002b2c00010f7983 */ /* 0x000ea80000300800 */
[----:B------:R-:W2:Y:S04]  /*97bf0*/  LDL.LU R14, [R1+0x2b30] ;  /* 0x002b3000010e7983 */ /* 0x000ea80000300800 */
[----:B------:R-:W2:Y:S01]  /*97c00*/  LDL.LU R13, [R1+0x2b34] ;  /* 0x002b3400010d7983 */ /* 0x000ea20000300800 */
[----:B----4-:R-:W-:-:S02]  /*97c10*/  IADD3 R23, P2, R23, R5, RZ ;  /* 0x0000000517177210 */ /* 0x010fc40007f5e0ff */
[----:B------:R-:W-:-:S03]  /*97c20*/  IADD3 R20, P3, R20, R5, RZ ;  /* 0x0000000514147210 */ /* 0x000fc60007f7e0ff */
[----:B------:R-:W-:Y:S01]  /*97c30*/  IMAD.X R83, R83, 0x1, R0, P2 ;  /* 0x0000000153537824 */ /* 0x000fe200010e0600 */
[----:B------:R-:W-:Y:S01]  /*97c40*/  IADD3.X R22, R22, R0, RZ, P3, !PT ;  /* 0x0000000016167210 */ /* 0x000fe20001ffe4ff */
[----:B------:R1:W-:Y:S04]  /*97c50*/  STL [R1+0x2b0c], R23 ;  /* 0x002b0c1701007387 */ /* 0x0003e80000100800 */
[----:B------:R4:W-:Y:S01]  /*97c60*/  STL [R1+0x2b08], R83 ;  /* 0x002b085301007387 */ /* 0x0009e20000100800 */
[----:B------:R-:W-:-:S03]  /*97c70*/  IMAD.MOV.U32 R84, RZ, RZ, R23 ;  /* 0x000000ffff547224 */ /* 0x000fc600078e0017 */
[----:B------:R-:W-:Y:S01]  /*97c80*/  STL [R1+0x2b14], R20 ;  /* 0x002b141401007387 */ /* 0x000fe20000100800 */
[----:B------:R-:W-:-:S03]  /*97c90*/  MOV R85, R83 ;  /* 0x0000005300557202 */ /* 0x000fc60000000f00 */
[----:B------:R4:W-:Y:S04]  /*97ca0*/  STL [R1+0x2b10], R22 ;  /* 0x002b101601007387 */ /* 0x0009e80000100800 */
[----:B------:R2:W-:Y:S01]  /*97cb0*/  LDGSTS.E [R3+0x4008], desc[UR60][R84.64], P1 ;  /* 0x0400800054037fae */ /* 0x0005e2000892187c */
[----:B-1----:R-:W-:-:S03]  /*97cc0*/  IMAD.MOV.U32 R23, RZ, RZ, R22 ;  /* 0x000000ffff177224 */ /* 0x002fc600078e0016 */
[----:B----4-:R-:W4:Y:S01]  /*97cd0*/  LDL.LU R83, [R1+0x2b38] ;  /* 0x002b380001537983 */ /* 0x010f220000300800 */
[----:B------:R-:W-:-:S05]  /*97ce0*/  MOV R22, R20 ;  /* 0x0000001400167202 */ /* 0x000fca0000000f00 */
[----:B------:R-:W-:Y:S04]  /*97cf0*/  LDGSTS.E [R3+0x8008], desc[UR60][R22.64], P1 ;  /* 0x0800800016037fae */ /* 0x000fe8000892187c */
[----:B------:R-:W4:Y:S04]  /*97d00*/  LDL.LU R23, [R1+0x2b3c] ;  /* 0x002b3c0001177983 */ /* 0x000f280000300800 */
[----:B------:R-:W4:Y:S04]  /*97d10*/  LDL.LU R22, [R1+0x2ec0] ;  /* 0x002ec00001167983 */ /* 0x000f280000300800 */
[----:B------:R-:W4:Y:S01]  /*97d20*/  LDL.LU R20, [R1+0x2ec4] ;  /* 0x002ec40001147983 */ /* 0x000f220000300800 */
[----:B------:R-:W-:-:S05]  /*97d30*/  IADD3 R16, P3, R16, R5, RZ ;  /* 0x0000000510107210 */ /* 0x000fca0007f7e0ff */
[----:B------:R-:W-:Y:S01]  /*97d40*/  IMAD.X R19, R19, 0x1, R0, P3 ;  /* 0x0000000113137824 */ /* 0x000fe200018e0600 */
[----:B---3--:R-:W-:Y:S01]  /*97d50*/  IADD3 R10, P4, R10, R5, RZ ;  /* 0x000000050a0a7210 */ /* 0x008fe20007f9e0ff */
[----:B------:R-:W-:Y:S03]  /*97d60*/  STL [R1+0x2b1c], R16 ;  /* 0x002b1c1001007387 */ /* 0x000fe60000100800 */
[----:B--2---:R-:W-:Y:S01]  /*97d70*/  IADD3.X R12, R12, R0, RZ, P4, !PT ;  /* 0x000000000c0c7210 */ /* 0x004fe200027fe4ff */
[----:B------:R1:W-:Y:S01]  /*97d80*/  STL [R1+0x2b18], R19 ;  /* 0x002b181301007387 */ /* 0x0003e20000100800 */
[----:B------:R-:W-:Y:S01]  /*97d90*/  IMAD.MOV.U32 R84, RZ, RZ, R16 ;  /* 0x000000ffff547224 */ /* 0x000fe200078e0010 */
[----:B------:R-:W-:Y:S02]  /*97da0*/  MOV R85, R19 ;  /* 0x0000001300557202 */ /* 0x000fe40000000f00 */
        /* <DEDUP_REMOVED lines=9> */
[----:B------:R-:W-:-:S04]  /*97e40*/  ISETP.GT.AND P2, PT, R4, 0xf, PT ;  /* 0x0000000f0400780c */ /* 0x000fc80003f44270 */
[----:B------:R-:W-:-:S04]  /*97e50*/  SEL R9, RZ, 0x4, !P2 ;  /* 0x00000004ff097807 */ /* 0x000fc80005000000 */
[----:B------:R-:W-:-:S04]  /*97e60*/  SEL R9, R9, RZ, !P0 ;  /* 0x000000ff09097207 */ /* 0x000fc80004000000 */
[----:B------:R-:W-:-:S13]  /*97e70*/  ISETP.NE.U32.AND P2, PT, R9, RZ, PT ;  /* 0x000000ff0900720c */ /* 0x000fda0003f45070 */
[----:B------:R1:W-:Y:S01]  /*97e80*/  LDGSTS.E [R3+0xc], desc[UR60][R84.64], P2 ;  /* 0x0000c00054037fae */ /* 0x0003e2000912187c */
        /* <DEDUP_REMOVED lines=8> */
[----:B------:R-:W-:-:S02]  /*97f10*/  ISETP.GT.AND P1, PT, R4, 0x2c, PT ;  /* 0x0000002c0400780c */ /* 0x000fc40003f24270 */
[----:B------:R-:W-:Y:S01]  /*97f20*/  MOV R85, R21 ;  /* 0x0000001500557202 */ /* 0x000fe20000000f00 */
[----:B------:R1:W-:Y:S01]  /*97f30*/  STL [R1+0x2b30], R14 ;  /* 0x002b300e01007387 */ /* 0x0003e20000100800 */
[----:B------:R-:W-:Y:S01]  /*97f40*/  IMAD.MOV.U32 R15, RZ, RZ, R14 ;  /* 0x000000ffff0f7224 */ /* 0x000fe200078e000e */
[----:B------:R-:W-:Y:S02]  /*97f50*/  SEL R9, RZ, 0x4, !P1 ;  /* 0x00000004ff097807 */ /* 0x000fe40004800000 */
[----:B------:R4:W-:Y:S04]  /*97f60*/  LDGSTS.E [R3+0x400c], desc[UR60][R84.64], P2 ;  /* 0x0400c00054037fae */ /* 0x0009e8000912187c */
[----:B------:R-:W2:Y:S01]  /*97f70*/  LDL.LU R21, [R1+0x2ed8] ;  /* 0x002ed80001157983 */ /* 0x000ea20000300800 */
[----:B-1----:R-:W-:-:S02]  /*97f80*/  MOV R14, R13 ;  /* 0x0000000d000e7202 */ /* 0x002fc40000000f00 */
[----:B------:R-:W-:-:S03]  /*97f90*/  SEL R9, R9, RZ, !P0 ;  /* 0x000000ff09097207 */ /* 0x000fc60004000000 */
[----:B------:R-:W-:Y:S01]  /*97fa0*/  LDGSTS.E [R3+0x800c], desc[UR60][R14.64], P2 ;  /* 0x0800c0000e037fae */ /* 0x000fe2000912187c */
[----:B------:R-:W-:-:S03]  /*97fb0*/  ISETP.NE.U32.AND P1, PT, R9, RZ, PT ;  /* 0x000000ff0900720c */ /* 0x000fc60003f25070 */
[----:B------:R-:W2:Y:S04]  /*97fc0*/  LDL.LU R15, [R1+0x2edc] ;  /* 0x002edc00010f7983 */ /* 0x000ea80000300800 */
[----:B------:R-:W2:Y:S04]  /*97fd0*/  LDL.LU R14, [R1+0x2ee0] ;  /* 0x002ee000010e7983 */ /* 0x000ea80000300800 */
[----:B------:R-:W2:Y:S01]  /*97fe0*/  LDL.LU R13, [R1+0x2ee4] ;  /* 0x002ee400010d7983 */ /* 0x000ea20000300800 */
[-C--:B----4-:R-:W-:Y:S02]  /*97ff0*/  IADD3 R23, P3, R23, R5.reuse, RZ ;  /* 0x0000000517177210 */ /* 0x090fe40007f7e0ff */
        /* <DEDUP_REMOVED lines=20> */
[----:B------:R-:W-:Y:S01]  /*98140*/  STL [R1+0x2ecc], R16 ;  /* 0x002ecc1001007387 */ /* 0x000fe20000100800 */
[----:B------:R-:W-:Y:S02]  /*98150*/  IMAD.MOV.U32 R84, RZ, RZ, R16 ;  /* 0x000000ffff547224 */ /* 0x000fe400078e0010 */
[----:B--2---:R-:W-:Y:S02]  /*98160*/  IADD3.X R12, R12, R0, RZ, P3, !PT ;  /* 0x000000000c0c7210 */ /* 0x004fe40001ffe4ff */
        /* <DEDUP_REMOVED lines=297> */
[----:B------:R1:W-:Y:S04]  /*99400*/  STL [R1+0x3338], R19 ;  /* 0x0033381301007387 */ /* 0x0003e80000100800 */
[----:B------:R-:W-:Y:S01]  /*99410*/  STL [R1+0x36c4], R10 ;  /* 0x0036c40a01007387 */ /* 0x000fe20000100800 */
[----:B------:R-:W-:Y:S01]  /*99420*/  MOV R85, R19 ;  /* 0x0000001300557202 */ /* 0x000fe20000000f00 */
[----:B------:R-:W-:-:S02]  /*99430*/  IMAD.MOV.U32 R84, RZ, RZ, R16 ;  /* 0x000000ffff547224 */ /* 0x000fc400078e0010 */
        /* <DEDUP_REMOVED lines=22> */
[----:B------:R1:W-:Y:S01]  /*995a0*/  STL [R1+0x36d0], R14 ;  /* 0x0036d00e01007387 */ /* 0x0003e20000100800 */
[----:B------:R-:W-:-:S03]  /*995b0*/  ISETP.GT.AND P2, PT, R4, 0x6d, PT ;  /* 0x0000006d0400780c */ /* 0x000fc60003f44270 */
[----:B------:R4:W-:Y:S01]  /*995c0*/  LDGSTS.E [R3+0x34000], desc[UR60][R84.64], P1 ;  /* 0x3400000054037fae */ /* 0x0009e2000892187c */
[----:B------:R-:W-:-:S03]  /*995d0*/  IMAD.MOV.U32 R15, RZ, RZ, R14 ;  /* 0x000000ffff0f7224 */ /* 0x000fc600078e000e */
[----:B------:R-:W2:Y:S01]  /*995e0*/  LDL.LU R21, [R1+0x36f8] ;  /* 0x0036f80001157983 */ /* 0x000ea20000300800 */
[----:B-1----:R-:W-:-:S05]  /*995f0*/  MOV R14, R13 ;  /* 0x0000000d000e7202 */ /* 0x002fca0000000f00 */
[----:B------:R-:W-:Y:S01]  /*99600*/  LDGSTS.E [R3+0x38000], desc[UR60][R14.64], P1 ;  /* 0x380000000e037fae */ /* 0x000fe2000892187c */
[----:B------:R-:W-:-:S03]  /*99610*/  SEL R9, RZ, 0x4, !P2 ;  /* 0x00000004ff097807 */ /* 0x000fc60005000000 */
[----:B------:R-:W2:Y:S04]  /*99620*/  LDL.LU R15, [R1+0x36fc] ;  /* 0x0036fc00010f7983 */ /* 0x000ea80000300800 */
[----:B------:R-:W2:Y:S04]  /*99630*/  LDL.LU R14, [R1+0x3700] ;  /* 0x00370000010e7983 */ /* 0x000ea80000300800 */
[----:B------:R-:W2:Y:S01]  /*99640*/  LDL.LU R13, [R1+0x3704] ;  /* 0x00370400010d7983 */ /* 0x000ea20000300800 */
[----:B------:R-:W-:Y:S02]  /*99650*/  SEL R9, R9, RZ, !P0 ;  /* 0x000000ff09097207 */ /* 0x000fe40004000000 */
[----:B----4-:R-:W-:-:S05]  /*99660*/  IADD3 R23, P3, R23, R5, RZ ;  /* 0x0000000517177210 */ /* 0x010fca0007f7e0ff */
[----:B------:R-:W-:Y:S02]  /*99670*/  IMAD.X R83, R83, 0x1, R0, P3 ;  /* 0x0000000153537824 */ /* 0x000fe400018e0600 */
[----:B------:R-:W-:Y:S01]  /*99680*/  IMAD.MOV.U32 R84, RZ, RZ, R23 ;  /* 0x000000ffff547224 */ /* 0x000fe200078e0017 */
[----:B------:R-:W-:Y:S02]  /*99690*/  IADD3 R20, P4, R20, R5, RZ ;  /* 0x0000000514147210 */ /* 0x000fe40007f9e0ff */
[----:B------:R-:W-:Y:S02]  /*996a0*/  MOV R85, R83 ;  /* 0x0000005300557202 */ /* 0x000fe40000000f00 */
[----:B------:R-:W-:Y:S02]  /*996b0*/  ISETP.NE.U32.AND P2, PT, R9, RZ, PT ;  /* 0x000000ff0900720c */ /* 0x000fe40003f45070 */
[----:B------:R-:W-:Y:S01]  /*996c0*/  IADD3.X R22, R22, R0, RZ, P4, !PT ;  /* 0x0000000016167210 */ /* 0x000fe200027fe4ff */
[----:B------:R-:W-:Y:S04]  /*996d0*/  LDGSTS.E [R3+0x3c000], desc[UR60][R84.64], P1 ;  /* 0x3c00000054037fae */ /* 0x000fe8000892187c */
[----:B------:R1:W-:Y:S04]  /*996e0*/  STL [R1+0x36dc], R23 ;  /* 0x0036dc1701007387 */ /* 0x0003e80000100800 */
[----:B------:R-:W-:Y:S04]  /*996f0*/  STL [R1+0x36d8], R83 ;  /* 0x0036d85301007387 */ /* 0x000fe80000100800 */
[----:B------:R-:W-:Y:S04]  /*99700*/  STL [R1+0x36e4], R20 ;  /* 0x0036e41401007387 */ /* 0x000fe80000100800 */
[----:B------:R4:W-:Y:S01]  /*99710*/  STL [R1+0x36e0], R22 ;  /* 0x0036e01601007387 */ /* 0x0009e20000100800 */
[----:B-1----:R-:W-:-:S03]  /*99720*/  IMAD.MOV.U32 R23, RZ, RZ, R22 ;  /* 0x000000ffff177224 */ /* 0x002fc600078e0016 */
[----:B------:R-:W2:Y:S04]  /*99730*/  LDL.LU R85, [R1+0x3708] ;  /* 0x0037080001557983 */ /* 0x000ea80000300800 */
[----:B------:R-:W2:Y:S01]  /*99740*/  LDL.LU R84, [R1+0x370c] ;  /* 0x00370c0001547983 */ /* 0x000ea20000300800 */
[----:B----4-:R-:W-:-:S03]  /*99750*/  MOV R22, R20 ;  /* 0x0000001400167202 */ /* 0x010fc60000000f00 */
[----:B------:R-:W4:Y:S04]  /*99760*/  LDL.LU R83, [R1+0x3710] ;  /* 0x0037100001537983 */ /* 0x000f280000300800 */
[----:B------:R-:W-:Y:S04]  /*99770*/  LDGSTS.E [R3+0x30004], desc[UR60][R22.64], P2 ;  /* 0x3000400016037fae */ /* 0x000fe8000912187c */
[----:B------:R-:W4:Y:S01]  /*99780*/  LDL.LU R23, [R1+0x3714] ;  /* 0x0037140001177983 */ /* 0x000f220000300800 */
[----:B------:R-:W-:-:S05]  /*99790*/  IADD3 R16, P1, R16, R5, RZ ;  /* 0x0000000510107210 */ /* 0x000fca0007f3e0ff */
[----:B------:R-:W-:Y:S02]  /*997a0*/  IMAD.X R19, R19, 0x1, R0, P1 ;  /* 0x0000000113137824 */ /* 0x000fe400008e0600 */
[----:B------:R-:W-:Y:S01]  /*997b0*/  IMAD.MOV.U32 R86, RZ, RZ, R16 ;  /* 0x000000ffff567224 */ /* 0x000fe200078e0010 */
[----:B------:R-:W-:Y:S02]  /*997c0*/  STL [R1+0x36ec], R16 ;  /* 0x0036ec1001007387 */ /* 0x000fe40000100800 */
[----:B------:R-:W-:Y:S02]  /*997d0*/  MOV R87, R19 ;  /* 0x0000001300577202 */ /* 0x000fe40000000f00 */
[----:B---3--:R-:W-:Y:S01]  /*997e0*/  IADD3 R10, P3, R10, R5, RZ ;  /* 0x000000050a0a7210 */ /* 0x008fe20007f7e0ff */
[----:B------:R-:W-:Y:S04]  /*997f0*/  STL [R1+0x36e8], R19 ;  /* 0x0036e81301007387 */ /* 0x000fe80000100800 */
[----:B------:R1:W-:Y:S01]  /*99800*/  LDGSTS.E [R3+0x34004], desc[UR60][R86.64], P2 ;  /* 0x3400400056037fae */ /* 0x0003e2000912187c */
[----:B--2---:R-:W-:-:S03]  /*99810*/  IADD3.X R12, R12, R0, RZ, P3, !PT ;  /* 0x000000000c0c7210 */ /* 0x004fc60001ffe4ff */
[----:B------:R-:W-:Y:S04]  /*99820*/  STL [R1+0x36f4], R10 ;  /* 0x0036f40a01007387 */ /* 0x000fe80000100800 */
[----:B------:R2:W-:Y:S01]  /*99830*/  STL [R1+0x36f0], R12 ;  /* 0x0036f00c01007387 */ /* 0x0005e20000100800 */
[----:B-1----:R-:W-:Y:S01]  /*99840*/  MOV R87, R12 ;  /* 0x0000000c00577202 */ /* 0x002fe20000000f00 */
[----:B------:R-:W-:Y:S02]  /*99850*/  IMAD.MOV.U32 R86, RZ, RZ, R10 ;  /* 0x000000ffff567224 */ /* 0x000fe400078e000a */
[----:B--2---:R-:W2:Y:S04]  /*99860*/  LDL.LU R12, [R1+0x3718] ;  /* 0x00371800010c7983 */ /* 0x004ea80000300800 */
[----:B------:R-:W3:Y:S04]  /*99870*/  LDL.LU R10, [R1+0x371c] ;  /* 0x00371c00010a7983 */ /* 0x000ee80000300800 */
[----:B------:R-:W2:Y:S04]  /*99880*/  LDL.LU R22, [R1+0x3720] ;  /* 0x0037200001167983 */ /* 0x000ea80000300800 */
[----:B------:R-:W2:Y:S04]  /*99890*/  LDL.LU R19, [R1+0x3724] ;  /* 0x0037240001137983 */ /* 0x000ea80000300800 */
[----:B------:R-:W2:Y:S04]  /*998a0*/  LDL.LU R20, [R1+0x3728] ;  /* 0x0037280001147983 */ /* 0x000ea80000300800 */
[----:B------:R-:W2:Y:S01]  /*998b0*/  LDL.LU R16, [R1+0x372c] ;  /* 0x00372c0001107983 */ /* 0x000ea20000300800 */
        /* <DEDUP_REMOVED lines=15> */
[----:B------:R-:W-:Y:S01]  /*999b0*/  LDGSTS.E [R3+0x3c004], desc[UR60][R86.64], P2 ;  /* 0x3c00400056037fae */ /* 0x000fe2000912187c */
[----:B------:R-:W-:-:S03]  /*999c0*/  IMAD.MOV.U32 R15, RZ, RZ, R14 ;  /* 0x000000ffff0f7224 */ /* 0x000fc600078e000e */
[----:B------:R-:W2:Y:S01]  /*999d0*/  LDL.LU R21, [R1+0x3730] ;  /* 0x0037300001157983 */ /* 0x000ea20000300800 */
[----:B-1----:R-:W-:-:S05]  /*999e0*/  MOV R14, R13 ;  /* 0x0000000d000e7202 */ /* 0x002fca0000000f00 */
[----:B------:R-:W-:Y:S04]  /*999f0*/  LDGSTS.E [R3+0x30008], desc[UR60][R14.64], P1 ;  /* 0x300080000e037fae */ /* 0x000fe8000892187c */
[----:B------:R-:W2:Y:S04]  /*99a00*/  LDL.LU R15, [R1+0x3734] ;  /* 0x00373400010f7983 */ /* 0x000ea80000300800 */
[----:B------:R-:W2:Y:S04]  /*99a10*/  LDL.LU R14, [R1+0x3738] ;  /* 0x00373800010e7983 */ /* 0x000ea80000300800 */
[----:B------:R-:W2:Y:S01]  /*99a20*/  LDL.LU R13, [R1+0x373c] ;  /* 0x00373c00010d7983 */ /* 0x000ea20000300800 */
[----:B------:R-:W-:-:S05]  /*99a30*/  IADD3 R84, P2, R84, R5, RZ ;  /* 0x0000000554547210 */ /* 0x000fca0007f5e0ff */
[----:B------:R-:W-:Y:S01]  /*99a40*/  IMAD.X R85, R85, 0x1, R0, P2 ;  /* 0x0000000155557824 */ /* 0x000fe200010e0600 */
[----:B------:R1:W-:Y:S04]  /*99a50*/  STL [R1+0x370c], R84 ;  /* 0x00370c5401007387 */ /* 0x0003e80000100800 */
[----:B------:R1:W-:Y:S04]  /*99a60*/  STL [R1+0x3708], R85 ;  /* 0x0037085501007387 */ /* 0x0003e80000100800 */
[----:B------:R1:W-:Y:S01]  /*99a70*/  LDGSTS.E [R3+0x34008], desc[UR60][R84.64], P1 ;  /* 0x3400800054037fae */ /* 0x0003e2000892187c */
[----:B----4-:R-:W-:-:S04]  /*99a80*/  IADD3 R23, P3, R23, R5, RZ ;  /* 0x0000000517177210 */ /* 0x010fc80007f7e0ff */
[----:B------:R-:W-:Y:S01]  /*99a90*/  IADD3.X R83, R83, R0, RZ, P3, !PT ;  /* 0x0000000053537210 */ /* 0x000fe20001ffe4ff */
[----:B-1----:R-:W-:-:S03]  /*99aa0*/  IMAD.MOV.U32 R84, RZ, RZ, R23 ;  /* 0x000000ffff547224 */ /* 0x002fc600078e0017 */
[----:B------:R-:W-:Y:S01]  /*99ab0*/  MOV R85, R83 ;  /* 0x0000005300557202 */ /* 0x000fe20000000f00 */
[----:B------:R-:W-:Y:S04]  /*99ac0*/  STL [R1+0x3714], R23 ;  /* 0x0037141701007387 */ /* 0x000fe80000100800 */
[----:B------:R-:W-:Y:S04]  /*99ad0*/  STL [R1+0x3710], R83 ;  /* 0x0037105301007387 */ /* 0x000fe80000100800 */
[----:B------:R1:W-:Y:S01]  /*99ae0*/  LDGSTS.E [R3+0x38008], desc[UR60][R84.64], P1 ;  /* 0x3800800054037fae */ /* 0x0003e2000892187c */
[----:B---3--:R-:W-:-:S05]  /*99af0*/  IADD3 R10, P3, R10, R5, RZ ;  /* 0x000000050a0a7210 */ /* 0x008fca0007f7e0ff */
[----:B--2---:R-:W-:Y:S01]  /*99b00*/  IMAD.X R12, R12, 0x1, R0, P3 ;  /* 0x000000010c0c7824 */ /* 0x004fe200018e0600 */
[----:B------:R2:W-:Y:S01]  /*99b10*/  STL [R1+0x371c], R10 ;  /* 0x00371c0a01007387 */ /* 0x0005e20000100800 */
[----:B-1----:R-:W-:-:S03]  /*99b20*/  MOV R84, R10 ;  /* 0x0000000a00547202 */ /* 0x002fc60000000f00 */
[----:B------:R1:W-:Y:S01]  /*99b30*/  STL [R1+0x3718], R12 ;  /* 0x0037180c01007387 */ /* 0x0003e20000100800 */
[----:B------:R-:W-:-:S03]  /*99b40*/  IMAD.MOV.U32 R85, RZ, RZ, R12 ;  /* 0x000000ffff557224 */ /* 0x000fc600078e000c */
[----:B--2---:R-:W2:Y:S01]  /*99b50*/  LDL.LU R10, [R1+0x2b44] ;  /* 0x002b4400010a7983 */ /* 0x004ea20000300800 */
        /* <DEDUP_REMOVED lines=9> */
[----:B------:R-:W-:Y:S01]  /*99bf0*/  STL [R1+0x3724], R19 ;  /* 0x0037241301007387 */ /* 0x000fe20000100800 */
[----:B------:R-:W-:-:S03]  /*99c00*/  IMAD.X R20, R20, 0x1, R0, P3 ;  /* 0x0000000114147824 */ /* 0x000fc600018e0600 */
        /* <DEDUP_REMOVED lines=8> */
[----:B-1----:R-:W-:-:S03]  /*99c90*/  IMAD.MOV.U32 R23, RZ, RZ, R20 ;  /* 0x000000ffff177224 */ /* 0x002fc600078e0014 */
[----:B----4-:R-:W4:Y:S01]  /*99ca0*/  LDL.LU R20, [R1+0x2b48] ;  /* 0x002b480001147983 */ /* 0x010f220000300800 */
[----:B------:R-:W-:-:S03]  /*99cb0*/  MOV R22, R16 ;  /* 0x0000001000167202 */ /* 0x000fc60000000f00 */
[----:B------:R-:W4:Y:S04]  /*99cc0*/  LDL.LU R16, [R1+0x2b50] ;  /* 0x002b500001107983 */ /* 0x000f280000300800 */
[----:B------:R1:W-:Y:S01]  /*99cd0*/  LDGSTS.E [R3+0x3400c], desc[UR60][R22.64], P2 ;  /* 0x3400c00016037fae */ /* 0x0003e2000912187c */
[-C--:B------:R-:W-:Y:S02]  /*99ce0*/  IADD3 R15, P1, R15, R5.reuse, RZ ;  /* 0x000000050f0f7210 */ /* 0x080fe40007f3e0ff */
[----:B------:R-:W-:Y:S02]  /*99cf0*/  IADD3 R13, P3, R13, R5, RZ ;  /* 0x000000050d0d7210 */ /* 0x000fe40007f7e0ff */
[----:B------:R-:W-:Y:S01]  /*99d00*/  IADD3.X R21, R21, R0, RZ, P1, !PT ;  /* 0x0000000015157210 */ /* 0x000fe20000ffe4ff */
[----:B------:R1:W-:Y:S02]  /*99d10*/  STL [R1+0x3734], R15 ;  /* 0x0037340f01007387 */ /* 0x0003e40000100800 */
[----:B------:R-:W-:Y:S01]  /*99d20*/  IMAD.X R14, R14, 0x1, R0, P3 ;  /* 0x000000010e0e7824 */ /* 0x000fe200018e0600 */
[----:B-1----:R-:W-:Y:S01]  /*99d30*/  MOV R22, R15 ;  /* 0x0000000f00167202 */ /* 0x002fe20000000f00 */
[----:B------:R-:W-:Y:S04]  /*99d40*/  STL [R1+0x3730], R21 ;  /* 0x0037301501007387 */ /* 0x000fe80000100800 */
[----:B------:R-:W-:Y:S01]  /*99d50*/  STL [R1+0x373c], R13 ;  /* 0x00373c0d01007387 */ /* 0x000fe20000100800 */
[----:B------:R-:W-:-:S03]  /*99d60*/  IMAD.MOV.U32 R23, RZ, RZ, R21 ;  /* 0x000000ffff177224 */ /* 0x000fc600078e0015 */
[----:B------:R1:W-:Y:S01]  /*99d70*/  STL [R1+0x3738], R14 ;  /* 0x0037380e01007387 */ /* 0x0003e20000100800 */
[----:B------:R-:W-:-:S03]  /*99d80*/  ISETP.GT.AND P1, PT, R4, 0x10, PT ;  /* 0x000000100400780c */ /* 0x000fc60003f24270 */
[----:B------:R-:W4:Y:S01]  /*99d90*/  LDL.LU R83, [R1+0x2b58] ;  /* 0x002b580001537983 */ /* 0x000f220000300800 */
[----:B------:R-:W-:-:S03]  /*99da0*/  MOV R15, R14 ;  /* 0x0000000e000f7202 */ /* 0x000fc60000000f00 */
[----:B------:R-:W-:Y:S01]  /*99db0*/  LDGSTS.E [R3+0x3800c], desc[UR60][R22.64], P2 ;  /* 0x3800c00016037fae */ /* 0x000fe2000912187c */
[----:B-1----:R-:W-:-:S05]  /*99dc0*/  IMAD.MOV.U32 R14, RZ, RZ, R13 ;  /* 0x000000ffff0e7224 */ /* 0x002fca00078e000d */
        /* <DEDUP_REMOVED lines=9> */
[----:B--2---:R-:W-:-:S04]  /*99e60*/  IADD3 R10, P2, R10, R5, RZ ;  /* 0x000000050a0a7210 */ /* 0x004fc80007f5e0ff */
[----:B---3--:R-:W-:Y:S01]  /*99e70*/  IADD3.X R12, R12, R0, RZ, P2, !PT ;  /* 0x000000000c0c7210 */ /* 0x008fe200017fe4ff */
[----:B------:R-:W-:Y:S03]  /*99e80*/  STL [R1+0x2b44], R10 ;  /* 0x002b440a01007387 */ /* 0x000fe60000100800 */
[----:B------:R-:W-:Y:S01]  /*99e90*/  MOV R13, R12 ;  /* 0x0000000c000d7202 */ /* 0x000fe20000000f00 */
[----:B------:R1:W-:Y:S04]  /*99ea0*/  STL [R1+0x2b40], R12 ;  /* 0x002b400c01007387 */ /* 0x0003e80000100800 */
[----:B------:R-:W2:Y:S01]  /*99eb0*/  LDL.LU R14, [R1+0x2b68] ;  /* 0x002b6800010e7983 */ /* 0x000ea20000300800 */
[----:B-1----:R-:W-:-:S05]  /*99ec0*/  IMAD.MOV.U32 R12, RZ, RZ, R10 ;  /* 0x000000ffff0c7224 */ /* 0x002fca00078e000a */
[----:B------:R-:W-:Y:S04]  /*99ed0*/  LDGSTS.E [R3], desc[UR60][R12.64], P1 ;  /* 0x000000000c037fae */ /* 0x000fe8000892187c */
[----:B------:R-:W3:Y:S04]  /*99ee0*/  LDL.LU R13, [R1+0x2b6c] ;  /* 0x002b6c00010d7983 */ /* 0x000ee80000300800 */
[----:B------:R-:W2:Y:S04]  /*99ef0*/  LDL.LU R12, [R1+0x2b70] ;  /* 0x002b7000010c7983 */ /* 0x000ea80000300800 */
[----:B------:R-:W2:Y:S01]  /*99f00*/  LDL.LU R10, [R1+0x2b74] ;  /* 0x002b7400010a7983 */ /* 0x000ea20000300800 */
[----:B------:R-:W-:-:S02]  /*99f10*/  IADD3 R19, P2, R19, R5, RZ ;  /* 0x0000000513137210 */ /* 0x000fc40007f5e0ff */
[----:B------:R-:W-:Y:S02]  /*99f20*/  IADD3 R9, P3, R9, R5, RZ ;  /* 0x0000000509097210 */ /* 0x000fe40007f7e0ff */
[----:B----4-:R-:W-:Y:S01]  /*99f30*/  IADD3.X R20, R20, R0, RZ, P2, !PT ;  /* 0x0000000014147210 */ /* 0x010fe200017fe4ff */
[----:B------:R-:W-:Y:S03]  /*99f40*/  STL [R1+0x2b4c], R19 ;  /* 0x002b4c1301007387 */ /* 0x000fe60000100800 */
[----:B------:R-:W-:Y:S01]  /*99f50*/  MOV R21, R20 ;  /* 0x0000001400157202 */ /* 0x000fe20000000f00 */
[----:B------:R1:W-:Y:S01]  /*99f60*/  STL [R1+0x2b48], R20 ;  /* 0x002b481401007387 */ /* 0x0003e20000100800 */
[----:B------:R-:W-:Y:S02]  /*99f70*/  IMAD.X R16, R16, 0x1, R0, P3 ;  /* 0x0000000110107824 */ /* 0x000fe400018e0600 */
        /* <DEDUP_REMOVED lines=15> */
[----:B------:R-:W-:-:S04]  /*9a070*/  IADD3 R23, P3, R23, R5, RZ ;  /* 0x0000000517177210 */ /* 0x000fc80007f7e0ff */
[----:B------:R-:W-:Y:S01]  /*9a080*/  IADD3.X R83, R83, R0, RZ, P3, !PT ;  /* 0x0000000053537210 */ /* 0x000fe20001ffe4ff */
[----:B------:R1:W-:Y:S01]  /*9a090*/  STL [R1+0x2b5c], R23 ;  /* 0x002b5c1701007387 */ /* 0x0003e20000100800 */
[----:B------:R-:W-:Y:S02]  /*9a0a0*/  IADD3 R15, P4, R15, R5, RZ ;  /* 0x000000050f0f7210 */ /* 0x000fe40007f9e0ff */
[----:B------:R-:W-:Y:S01]  /*9a0b0*/  MOV R84, R23 ;  /* 0x0000001700547202 */ /* 0x000fe20000000f00 */
[----:B------:R-:W-:Y:S02]  /*9a0c0*/  IMAD.MOV.U32 R85, RZ, RZ, R83 ;  /* 0x000000ffff557224 */ /* 0x000fe400078e0053 */
[----:B------:R-:W-:Y:S01]  /*9a0d0*/  IMAD.X R22, R22, 0x1, R0, P4 ;  /* 0x0000000116167824 */ /* 0x000fe200020e0600 */
[----:B------:R1:W-:Y:S04]  /*9a0e0*/  STL [R1+0x2b58], R83 ;  /* 0x002b585301007387 */ /* 0x0003e80000100800 */
[----:B------:R-:W-:Y:S04]  /*9a0f0*/  STL [R1+0x2b64], R15 ;  /* 0x002b640f01007387 */ /* 0x000fe80000100800 */
[----:B------:R2:W-:Y:S04]  /*9a100*/  LDGSTS.E [R3+0xc000], desc[UR60][R84.64], P1 ;  /* 0x0c00000054037fae */ /* 0x0005e8000892187c */
[----:B------:R1:W-:Y:S02]  /*9a110*/  STL [R1+0x2b60], R22 ;  /* 0x002b601601007387 */ /* 0x0003e40000100800 */
[----:B-1----:R-:W-:-:S02]  /*9a120*/  MOV R23, R22 ;  /* 0x0000001600177202 */ /* 0x002fc40000000f00 */
        /* <DEDUP_REMOVED lines=1118> */
[----:B------:R-:W3:Y:S01]  /*9e710*/  LDL.LU R10, [R1+0x3804] ;  /* 0x00380400010a7983 */ /* 0x000ee20000300800 */
[----:B------:R-:W-:-:S03]  /*9e720*/  ISETP.GT.AND P1, PT, R4, 0x76, PT ;  /* 0x000000760400780c */ /* 0x000fc60003f24270 */
[----:B------:R-:W2:Y:S04]  /*9e730*/  LDL.LU R22, [R1+0x3808] ;  /* 0x0038080001167983 */ /* 0x000ea80000300800 */
[----:B------:R-:W2:Y:S04]  /*9e740*/  LDL.LU R19, [R1+0x380c] ;  /* 0x00380c0001137983 */ /* 0x000ea80000300800 */
[----:B------:R-:W2:Y:S01]  /*9e750*/  LDL.LU R20, [R1+0x3810] ;  /* 0x0038100001147983 */ /* 0x000ea20000300800 */
[----:B------:R-:W-:-:S03]  /*9e760*/  SEL R9, RZ, 0x4, !P1 ;  /* 0x00000004ff097807 */ /* 0x000fc60004800000 */
[----:B------:R-:W2:Y:S04]  /*9e770*/  LDL.LU R16, [R1+0x3814] ;  /* 0x0038140001107983 */ /* 0x000ea80000300800 */
[----:B------:R1:W-:Y:S01]  /*9e780*/  LDGSTS.E [R3+0x38004], desc[UR60][R86.64], P2 ;  /* 0x3800400056037fae */ /* 0x0003e2000912187c */
        /* <DEDUP_REMOVED lines=43> */
[----:B------:R-:W-:Y:S02]  /*9ea40*/  IADD3 R19, P1, R19, R5, RZ ;  /* 0x0000000513137210 */ /* 0x000fe40007f3e0ff */
[----:B------:R-:W-:Y:S02]  /*9ea50*/  SEL R9, R9, RZ, !P0 ;  /* 0x000000ff09097207 */ /* 0x000fe40004000000 */
[----:B------:R-:W-:-:S02]  /*9ea60*/  IADD3.X R22, R22, R0, RZ, P1, !PT ;  /* 0x0000000016167210 */ /* 0x000fc40000ffe4ff */
[----:B------:R-:W-:Y:S02]  /*9ea70*/  ISETP.NE.U32.AND P2, PT, R9, RZ, PT ;  /* 0x000000ff0900720c */ /* 0x000fe40003f45070 */
[----:B------:R-:W-:Y:S01]  /*9ea80*/  IADD3 R16, P3, R16, R5, RZ ;  /* 0x0000000510107210 */ /* 0x000fe20007f7e0ff */
[----:B------:R-:W-:Y:S04]  /*9ea90*/  STL [R1+0x380c], R19 ;  /* 0x00380c1301007387 */ /* 0x000fe80000100800 */
[----:B------:R1:W-:Y:S01]  /*9eaa0*/  STL [R1+0x3808], R22 ;  /* 0x0038081601007387 */ /* 0x0003e20000100800 */
[----:B------:R-:W-:Y:S01]  /*9eab0*/  MOV R23, R22 ;  /* 0x0000001600177202 */ /* 0x000fe20000000f00 */
[----:B------:R-:W-:Y:S02]  /*9eac0*/  IMAD.X R20, R20, 0x1, R0, P3 ;  /* 0x0000000114147824 */ /* 0x000fe400018e0600 */
[----:B------:R-:W-:Y:S01]  /*9ead0*/  STL [R1+0x3814], R16 ;  /* 0x0038141001007387 */ /* 0x000fe20000100800 */
[----:B-1----:R-:W-:-:S03]  /*9eae0*/  IMAD.MOV.U32 R22, RZ, RZ, R19 ;  /* 0x000000ffff167224 */ /* 0x002fc600078e0013 */
[----:B------:R1:W-:Y:S04]  /*9eaf0*/  STL [R1+0x3810], R20 ;  /* 0x0038101401007387 */ /* 0x0003e80000100800 */
[----:B------:R-:W4:Y:S04]  /*9eb00*/  LDL.LU R19, [R1+0x2c4c] ;  /* 0x002c4c0001137983 */ /* 0x000f280000300800 */
[----:B------:R-:W4:Y:S04]  /*9eb10*/  LDL.LU R9, [R1+0x2c54] ;  /* 0x002c540001097983 */ /* 0x000f280000300800 */
[----:B------:R1:W-:Y:S02]  /*9eb20*/  LDGSTS.E [R3+0x3000c], desc[UR60][R22.64], P2 ;  /* 0x3000c00016037fae */ /* 0x0003e4000912187c */
[----:B-1----:R-:W-:Y:S01]  /*9eb30*/  MOV R22, R16 ;  /* 0x0000001000167202 */ /* 0x002fe20000000f00 */
[----:B------:R-:W-:-:S02]  /*9eb40*/  IMAD.MOV.U32 R23, RZ, RZ, R20 ;  /* 0x000000ffff177224 */ /* 0x000fc400078e0014 */
[----:B------:R-:W4:Y:S04]  /*9eb50*/  LDL.LU R20, [R1+0x2c48] ;  /* 0x002c480001147983 */ /* 0x000f280000300800 */
[----:B------:R-:W4:Y:S04]  /*9eb60*/  LDL.LU R16, [R1+0x2c50] ;  /* 0x002c500001107983 */ /* 0x000f280000300800 */
[----:B------:R1:W-:Y:S01]  /*9eb70*/  LDGSTS.E [R3+0x3400c], desc[UR60][R22.64], P2 ;  /* 0x3400c00016037fae */ /* 0x0003e2000912187c */
[-C--:B------:R-:W-:Y:S02]  /*9eb80*/  IADD3 R15, P1, R15, R5.reuse, RZ ;  /* 0x000000050f0f7210 */ /* 0x080fe40007f3e0ff */
[----:B------:R-:W-:-:S02]  /*9eb90*/  IADD3 R13, P3, R13, R5, RZ ;  /* 0x000000050d0d7210 */ /* 0x000fc40007f7e0ff */
        /* <DEDUP_REMOVED lines=33> */
[----:B----4-:R-:W-:-:S02]  /*9edb0*/  IADD3 R19, P2, R19, R5, RZ ;  /* 0x0000000513137210 */ /* 0x010fc40007f5e0ff */
[----:B------:R-:W-:Y:S02]  /*9edc0*/  IADD3 R9, P3, R9, R5, RZ ;  /* 0x0000000509097210 */ /* 0x000fe40007f7e0ff */
[----:B------:R-:W-:Y:S01]  /*9edd0*/  IADD3.X R20, R20, R0, RZ, P2, !PT ;  /* 0x0000000014147210 */ /* 0x000fe200017fe4ff */
[----:B------:R-:W-:Y:S03]  /*9ede0*/  STL [R1+0x2c4c], R19 ;  /* 0x002c4c1301007387 */ /* 0x000fe60000100800 */
[----:B------:R-:W-:Y:S01]  /*9edf0*/  MOV R21, R20 ;  /* 0x0000001400157202 */ /* 0x000fe20000000f00 */
[----:B------:R1:W-:Y:S01]  /*9ee00*/  STL [R1+0x2c48], R20 ;  /* 0x002c481401007387 */ /* 0x0003e20000100800 */
[----:B------:R-:W-:Y:S01]  /*9ee10*/  ISETP.GT.AND P2, PT, R4, 0x19, PT ;  /* 0x000000190400780c */ /* 0x000fe20003f44270 */
[----:B------:R-:W-:Y:S02]  /*9ee20*/  IMAD.X R16, R16, 0x1, R0, P3 ;  /* 0x0000000110107824 */ /* 0x000fe400018e0600 */
[----:B------:R4:W-:Y:S01]  /*9ee30*/  STL [R1+0x2c54], R9 ;  /* 0x002c540901007387 */ /* 0x0009e20000100800 */
[----:B-1----:R-:W-:-:S05]  /*9ee40*/  IMAD.MOV.U32 R20, RZ, RZ, R19 ;  /* 0x000000ffff147224 */ /* 0x002fca00078e0013 */
[----:B------:R1:W-:Y:S04]  /*9ee50*/  LDGSTS.E [R3+0x4000], desc[UR60][R20.64], P1 ;  /* 0x0400000014037fae */ /* 0x0003e8000892187c */
[----:B------:R4:W-:Y:S01]  /*9ee60*/  STL [R1+0x2c50], R16 ;  /* 0x002c501001007387 */ /* 0x0009e20000100800 */
[----:B-1----:R-:W-:Y:S02]  /*9ee70*/  MOV R20, R9 ;  /* 0x0000000900147202 */ /* 0x002fe40000000f00 */
[----:B----4-:R-:W-:Y:S01]  /*9ee80*/  SEL R9, RZ, 0x4, !P2 ;  /* 0x00000004ff097807 */ /* 0x010fe20005000000 */
[----:B------:R-:W-:-:S03]  /*9ee90*/  IMAD.MOV.U32 R21, RZ, RZ, R16 ;  /* 0x000000ffff157224 */ /* 0x000fc600078e0010 */
[----:B------:R-:W-:Y:S02]  /*9eea0*/  SEL R9, R9, RZ, !P0 ;  /* 0x000000ff09097207 */ /* 0x000fe40004000000 */
[----:B------:R-:W-:Y:S02]  /*9eeb0*/  LDGSTS.E [R3+0x8000], desc[UR60][R20.64], P1 ;  /* 0x0800000014037fae */ /* 0x000fe4000892187c */
[----:B------:R-:W-:Y:S02]  /*9eec0*/  ISETP.NE.U32.AND P2, PT, R9, RZ, PT ;  /* 0x000000ff0900720c */ /* 0x000fe40003f45070 */
[----:B------:R-:W4:Y:S04]  /*9eed0*/  LDL.LU R21, [R1+0x2c78] ;  /* 0x002c780001157983 */ /* 0x000f280000300800 */
[----:B------:R-:W4:Y:S04]  /*9eee0*/  LDL.LU R20, [R1+0x2c7c] ;  /* 0x002c7c0001147983 */ /* 0x000f280000300800 */
[----:B------:R-:W4:Y:S04]  /*9eef0*/  LDL.LU R19, [R1+0x2c80] ;  /* 0x002c800001137983 */ /* 0x000f280000300800 */
[----:B------:R-:W4:Y:S01]  /*9ef00*/  LDL.LU R16, [R1+0x2c84] ;  /* 0x002c840001107983 */ /* 0x000f220000300800 */
[----:B------:R-:W-:-:S04]  /*9ef10*/  IADD3 R23, P3, R23, R5, RZ ;  /* 0x0000000517177210 */ /* 0x000fc80007f7e0ff */
[----:B------:R-:W-:Y:S01]  /*9ef20*/  IADD3.X R83, R83, R0, RZ, P3, !PT ;  /* 0x0000000053537210 */ /* 0x000fe20001ffe4ff */
[----:B------:R1:W-:Y:S01]  /*9ef30*/  STL [R1+0x2c5c], R23 ;  /* 0x002c5c1701007387 */ /* 0x0003e20000100800 */
[----:B------:R-:W-:-:S03]  /*9ef40*/  IADD3 R15, P4, R15, R5, RZ ;  /* 0x000000050f0f7210 */ /* 0x000fc60007f9e0ff */
[----:B------:R1:W-:Y:S01]  /*9ef50*/  STL [R1+0x2c58], R83 ;  /* 0x002c585301007387 */ /* 0x0003e20000100800 */
[----:B------:R-:W-:Y:S01]  /*9ef60*/  MOV R84, R23 ;  /* 0x0000001700547202 */ /* 0x000fe20000000f00 */
[----:B------:R-:W-:Y:S02]  /*9ef70*/  IMAD.X R22, R22, 0x1, R0, P4 ;  /* 0x0000000116167824 */ /* 0x000fe400020e0600 */
[----:B------:R-:W-:Y:S01]  /*9ef80*/  IMAD.MOV.U32 R85, RZ, RZ, R83 ;  /* 0x000000ffff557224 */ /* 0x000fe200078e0053 */
[----:B------:R-:W-:Y:S04]  /*9ef90*/  STL [R1+0x2c64], R15 ;  /* 0x002c640f01007387 */ /* 0x000fe80000100800 */
[----:B------:R1:W-:Y:S02]  /*9efa0*/  STL [R1+0x2c60], R22 ;  /* 0x002c601601007387 */ /* 0x0003e40000100800 */
[----:B-1----:R-:W-:-:S02]  /*9efb0*/  MOV R23, R22 ;  /* 0x0000001600177202 */ /* 0x002fc40000000f00 */
[----:B------:R1:W-:Y:S04]  /*9efc0*/  LDGSTS.E [R3+0xc000], desc[UR60][R84.64], P1 ;  /* 0x0c00000054037fae */ /* 0x0003e8000892187c */
        /* <DEDUP_REMOVED lines=53> */
[----:B------:R-:W-:-:S03]  /*9f320*/  IMAD.MOV.U32 R85, RZ, RZ, R83 ;  /* 0x000000ffff557224 */ /* 0x000fc600078e0053 */
[----:B------:R1:W-:Y:S01]  /*9f330*/  STL [R1+0x2c90], R22 ;  /* 0x002c901601007387 */ /* 0x0003e20000100800 */
[----:B------:R-:W-:-:S03]  /*9f340*/  SEL R9, RZ, 0x4, !P2 ;  /* 0x00000004ff097807 */ /* 0x000fc60005000000 */
[----:B------:R2:W-:Y:S01]  /*9f350*/  LDGSTS.E [R3+0x4008], desc[UR60][R84.64], P1 ;  /* 0x0400800054037fae */ /* 0x0005e2000892187c */
[----:B-1----:R-:W-:Y:S02]  /*9f360*/  MOV R23, R22 ;  /* 0x0000001600177202 */ /* 0x002fe40000000f00 */
[----:B------:R-:W-:Y:S01]  /*9f370*/  SEL R9, R9, RZ, !P0 ;  /* 0x000000ff09097207 */ /* 0x000fe20004000000 */
[----:B------:R-:W4:Y:S01]  /*9f380*/  LDL.LU R83, [R1+0x2cb8] ;  /* 0x002cb80001537983 */ /* 0x000f220000300800 */
[----:B------:R-:W-:Y:S02]  /*9f390*/  IMAD.MOV.U32 R22, RZ, RZ, R15 ;  /* 0x000000ffff167224 */ /* 0x000fe400078e000f */
[----:B------:R-:W-:-:S03]  /*9f3a0*/  ISETP.NE.U32.AND P2, PT, R9, RZ, PT ;  /* 0x000000ff0900720c */ /* 0x000fc60003f45070 */
        /* <DEDUP_REMOVED lines=22> */
[----:B----4-:R-:W-:-:S02]  /*9f510*/  IADD3 R20, P1, R20, R5, RZ ;  /* 0x0000000514147210 */ /* 0x010fc40007f3e0ff */
[----:B------:R-:W-:Y:S02]  /*9f520*/  IADD3 R16, P3, R16, R5, RZ ;  /* 0x0000000510107210 */ /* 0x000fe40007f7e0ff */
[----:B------:R-:W-:Y:S02]  /*9f530*/  IADD3.X R21, R21, R0, RZ, P1, !PT ;  /* 0x0000000015157210 */ /* 0x000fe40000ffe4ff */
[----:B------:R-:W-:Y:S01]  /*9f540*/  ISETP.GT.AND P1, PT, R4, 0x38, PT ;  /* 0x000000380400780c */ /* 0x000fe20003f24270 */
[----:B------:R-:W-:Y:S01]  /*9f550*/  IMAD.X R19, R19, 0x1, R0, P3 ;  /* 0x0000000113137824 */ /* 0x000fe200018e0600 */
[----:B------:R1:W-:Y:S02]  /*9f560*/  STL [R1+0x2cac], R20 ;  /* 0x002cac1401007387 */ /* 0x0003e40000100800 */
[----:B------:R-:W-:Y:S02]  /*9f570*/  SEL R9, RZ, 0x4, !P1 ;  /* 0x00000004ff097807 */ /* 0x000fe40004800000 */
[----:B------:R4:W-:Y:S04]  /*9f580*/  STL [R1+0x2ca8], R21 ;  /* 0x002ca81501007387 */ /* 0x0009e80000100800 */
[----:B------:R1:W-:Y:S01]  /*9f590*/  LDGSTS.E [R3+0x400c], desc[UR60][R20.64], P2 ;  /* 0x0400c00014037fae */ /* 0x0003e2000912187c */
[----:B------:R-:W-:-:S03]  /*9f5a0*/  SEL R9, R9, RZ, !P0 ;  /* 0x000000ff09097207 */ /* 0x000fc60004000000 */
[----:B------:R-:W-:Y:S04]  /*9f5b0*/  STL [R1+0x2cb4], R16 ;  /* 0x002cb41001007387 */ /* 0x000fe80000100800 */
[----:B------:R4:W-:Y:S01]  /*9f5c0*/  STL [R1+0x2cb0], R19 ;  /* 0x002cb01301007387 */ /* 0x0009e20000100800 */
[----:B------:R-:W-:Y:S02]  /*9f5d0*/  ISETP.NE.U32.AND P1, PT, R9, RZ, PT ;  /* 0x000000ff0900720c */ /* 0x000fe40003f25070 */
        /* <DEDUP_REMOVED lines=9> */
[----:B------:R-:W-:Y:S01]  /*9f670*/  IADD3.X R83, R83, R0, RZ, P3, !PT ;  /* 0x0000000053537210 */ /* 0x000fe20001ffe4ff */
[----:B------:R1:W-:Y:S02]  /*9f680*/  STL [R1+0x2cbc], R23 ;  /* 0x002cbc1701007387 */ /* 0x0003e40000100800 */
[----:B------:R-:W-:Y:S01]  /*9f690*/  IMAD.X R22, R22, 0x1, R0, P4 ;  /* 0x0000000116167824 */ /* 0x000fe200020e0600 */
[----:B------:R-:W-:Y:S01]  /*9f6a0*/  MOV R84, R23 ;  /* 0x0000001700547202 */ /* 0x000fe20000000f00 */
[----:B------:R1:W-:Y:S01]  /*9f6b0*/  STL [R1+0x2cb8], R83 ;  /* 0x002cb85301007387 */ /* 0x0003e20000100800 */
[----:B------:R-:W-:-:S03]  /*9f6c0*/  IMAD.MOV.U32 R85, RZ, RZ, R83 ;  /* 0x000000ffff557224 */ /* 0x000fc600078e0053 */
[----:B------:R-:W-:Y:S04]  /*9f6d0*/  STL [R1+0x3044], R15 ;  /* 0x0030440f01007387 */ /* 0x000fe80000100800 */
[----:B------:R1:W-:Y:S02]  /*9f6e0*/  STL [R1+0x3040], R22 ;  /* 0x0030401601007387 */ /* 0x0003e40000100800 */
[----:B-1----:R-:W-:Y:S02]  /*9f6f0*/  MOV R23, R22 ;  /* 0x0000001600177202 */ /* 0x002fe40000000f00 */
        /* <DEDUP_REMOVED lines=90> */
[----:B------:R1:W-:Y:S04]  /*9fca0*/  STL [R1+0x308c], R20 ;  /* 0x00308c1401007387 */ /* 0x0003e80000100800 */
[----:B------:R4:W-:Y:S04]  /*9fcb0*/  STL [R1+0x3088], R21 ;  /* 0x0030881501007387 */ /* 0x0009e80000100800 */
[----:B------:R1:W-:Y:S01]  /*9fcc0*/  LDGSTS.E [R3+0x14008], desc[UR60][R20.64], P1 ;  /* 0x1400800014037fae */ /* 0x0003e2000892187c */
[----:B------:R-:W-:-:S03]  /*9fcd0*/  SEL R9, RZ, 0x4, !P2 ;  /* 0x00000004ff097807 */ /* 0x000fc60005000000 */
[----:B------:R-:W-:Y:S04]  /*9fce0*/  STL [R1+0x3094], R16 ;  /* 0x0030941001007387 */ /* 0x000fe80000100800 */
[----:B------:R4:W-:Y:S01]  /*9fcf0*/  STL [R1+0x3090], R19 ;  /* 0x0030901301007387 */ /* 0x0009e20000100800 */
[----:B------:R-:W-:Y:S02]  /*9fd00*/  SEL R9, R9, RZ, !P0 ;  /* 0x000000ff09097207 */ /* 0x000fe40004000000 */
[----:B-1----:R-:W-:Y:S01]  /*9fd10*/  MOV R20, R16 ;  /* 0x0000001000147202 */ /* 0x002fe20000000f00 */
[----:B----4-:R-:W-:Y:S01]  /*9fd20*/  IMAD.MOV.U32 R21, RZ, RZ, R19 ;  /* 0x000000ffff157224 */ /* 0x010fe200078e0013 */
[----:B------:R-:W-:-:S04]  /*9fd30*/  ISETP.NE.U32.AND P2, PT, R9, RZ, PT ;  /* 0x000000ff0900720c */ /* 0x000fc80003f45070 */
        /* <DEDUP_REMOVED lines=105> */
[----:B------:R-:W-:Y:S01]  /*a03d0*/  IMAD.X R19, R19, 0x1, R0, P3 ;  /* 0x0000000113137824 */ /* 0x000fe200018e0600 */
[----:B------:R-:W-:Y:S01]  /*a03e0*/  ISETP.GT.AND P1, PT, R4, 0x5a, PT ;  /* 0x0000005a0400780c */ /* 0x000fe20003f24270 */
[----:B------:R4:W-:Y:S04]  /*a03f0*/  STL [R1+0x3468], R21 ;  /* 0x0034681501007387 */ /* 0x0009e80000100800 */
[----:B------:R1:W-:Y:S01]  /*a0400*/  LDGSTS.E [R3+0x24004], desc[UR60][R20.64], P2 ;  /* 0x2400400014037fae */ /* 0x0003e2000912187c */
[----:B------:R-:W-:-:S03]  /*a0410*/  SEL R9, RZ, 0x4, !P1 ;  /* 0x00000004ff097807 */ /* 0x000fc60004800000 */
[----:B------:R-:W-:Y:S04]  /*a0420*/  STL [R1+0x3474], R16 ;  /* 0x0034741001007387 */ /* 0x000fe80000100800 */
[----:B------:R4:W-:Y:S01]  /*a0430*/  STL [R1+0x3470], R19 ;  /* 0x0034701301007387 */ /* 0x0009e20000100800 */
[----:B------:R-:W-:Y:S02]  /*a0440*/  SEL R9, R9, RZ, !P0 ;  /* 0x000000ff09097207 */ /* 0x000fe40004000000 */
[----:B-1----:R-:W-:Y:S01]  /*a0450*/  MOV R20, R16 ;  /* 0x0000001000147202 */ /* 0x002fe20000000f00 */
[----:B----4-:R-:W-:-:S05]  /*a0460*/  IMAD.MOV.U32 R21, RZ, RZ, R19 ;  /* 0x000000ffff157224 */ /* 0x010fca00078e0013 */
[----:B------:R-:W-:Y:S01]  /*a0470*/  LDGSTS.E [R3+0x28004], desc[UR60][R20.64], P2 ;  /* 0x2800400014037fae */ /* 0x000fe2000912187c */
[----:B------:R-:W-:-:S03]  /*a0480*/  ISETP.NE.U32.AND P1, PT, R9, RZ, PT ;  /* 0x000000ff0900720c */ /* 0x000fc60003f25070 */
        /* <DEDUP_REMOVED lines=106> */
[----:B------:R1:W-:Y:S01]  /*a0b30*/  LDGSTS.E [R3+0x34000], desc[UR60][R20.64], P1 ;  /* 0x3400000014037fae */ /* 0x0003e2000892187c */
[----:B------:R-:W-:-:S03]  /*a0b40*/  ISETP.GT.AND P2, PT, R4, 0x79, PT ;  /* 0x000000790400780c */ /* 0x000fc60003f44270 */
[----:B------:R-:W-:Y:S04]  /*a0b50*/  STL [R1+0x383c], R16 ;  /* 0x00383c1001007387 */ /* 0x000fe80000100800 */
[----:B------:R4:W-:Y:S01]  /*a0b60*/  STL [R1+0x3838], R19 ;  /* 0x0038381301007387 */ /* 0x0009e20000100800 */
[----:B------:R-:W-:Y:S02]  /*a0b70*/  SEL R9, RZ, 0x4, !P2 ;  /* 0x00000004ff097807 */ /* 0x000fe40005000000 */
[----:B-1----:R-:W-:Y:S01]  /*a0b80*/  MOV R20, R16 ;  /* 0x0000001000147202 */ /* 0x002fe20000000f00 */
[----:B----4-:R-:W-:-:S05]  /*a0b90*/  IMAD.MOV.U32 R21, RZ, RZ, R19 ;  /* 0x000000ffff157224 */ /* 0x010fca00078e0013 */
[----:B------:R1:W-:Y:S01]  /*a0ba0*/  LDGSTS.E [R3+0x38000], desc[UR60][R20.64], P1 ;  /* 0x3800000014037fae */ /* 0x0003e2000892187c */
[----:B------:R-:W-:-:S03]  /*a0bb0*/  SEL R9, R9, RZ, !P0 ;  /* 0x000000ff09097207 */ /* 0x000fc60004000000 */
[----:B------:R-:W4:Y:S04]  /*a0bc0*/  LDL.LU R21, [R1+0x3860] ;  /* 0x0038600001157983 */ /* 0x000f280000300800 */
[----:B------:R-:W1:Y:S04]  /*a0bd0*/  LDL.LU R20, [R1+0x3864] ;  /* 0x0038640001147983 */ /* 0x000e680000300800 */
[----:B------:R-:W4:Y:S04]  /*a0be0*/  LDL.LU R19, [R1+0x3868] ;  /* 0x0038680001137983 */ /* 0x000f280000300800 */
[----:B------:R-:W4:Y:S01]  /*a0bf0*/  LDL.LU R16, [R1+0x386c] ;  /* 0x00386c0001107983 */ /* 0x000f220000300800 */
[----:B------:R-:W-:-:S02]  /*a0c00*/  ISETP.NE.U32.AND P2, PT, R9, RZ, PT ;  /* 0x000000ff0900720c */ /* 0x000fc40003f45070 */
        /* <DEDUP_REMOVED lines=27> */
[----:B--2---:R-:W-:-:S05]  /*a0dc0*/  IMAD.MOV.U32 R14, RZ, RZ, R13 ;  /* 0x000000ffff0e7224 */ /* 0x004fca00078e000d */
[----:B------:R-:W-:Y:S04]  /*a0dd0*/  LDGSTS.E [R3+0x34004], desc[UR60][R14.64], P2 ;  /* 0x340040000e037fae */ /* 0x000fe8000912187c */
[----:B------:R-:W2:Y:S04]  /*a0de0*/  LDL.LU R15, [R1+0x3880] ;  /* 0x00388000010f7983 */ /* 0x000ea80000300800 */
[----:B------:R-:W2:Y:S01]  /*a0df0*/  LDL.LU R14, [R1+0x3884] ;  /* 0x00388400010e7983 */ /* 0x000ea20000300800 */
[----:B------:R-:W-:Y:S01]  /*a0e00*/  MOV R13, R12 ;  /* 0x0000000c000d7202 */ /* 0x000fe20000000f00 */
[----:B------:R-:W-:-:S02]  /*a0e10*/  IMAD.MOV.U32 R12, RZ, RZ, R10 ;  /* 0x000000ffff0c7224 */ /* 0x000fc400078e000a */
[----:B------:R-:W2:Y:S04]  /*a0e20*/  LDL.LU R22, [R1+0x3888] ;  /* 0x0038880001167983 */ /* 0x000ea80000300800 */
[----:B------:R-:W-:Y:S04]  /*a0e30*/  LDGSTS.E [R3+0x38004], desc[UR60][R12.64], P2 ;  /* 0x380040000c037fae */ /* 0x000fe8000912187c */
[----:B------:R-:W2:Y:S04]  /*a0e40*/  LDL.LU R12, [R1+0x388c] ;  /* 0x00388c00010c7983 */ /* 0x000ea80000300800 */
[----:B------:R-:W2:Y:S04]  /*a0e50*/  LDL.LU R13, [R1+0x3890] ;  /* 0x00389000010d7983 */ /* 0x000ea80000300800 */
[----:B------:R-:W2:Y:S01]  /*a0e60*/  LDL.LU R10, [R1+0x3894] ;  /* 0x00389400010a7983 */ /* 0x000ea20000300800 */
[----:B------:R-:W-:-:S04]  /*a0e70*/  ISETP.GT.AND P1, PT, R4, 0x7a, PT ;  /* 0x0000007a0400780c */ /* 0x000fc80003f24270 */
[----:B------:R-:W-:-:S04]  /*a0e80*/  SEL R9, RZ, 0x4, !P1 ;  /* 0x00000004ff097807 */ /* 0x000fc80004800000 */
        /* <DEDUP_REMOVED lines=67> */
[----:B------:R1:W-:Y:S01]  /*a12c0*/  LDGSTS.E [R3+0x3800c], desc[UR60][R20.64], P2 ;  /* 0x3800c00014037fae */ /* 0x0003e2000912187c */
[----:B------:R-:W-:-:S03]  /*a12d0*/  ISETP.GT.AND P1, PT, R4, 0x1c, PT ;  /* 0x0000001c0400780c */ /* 0x000fc60003f24270 */
[----:B------:R-:W-:Y:S04]  /*a12e0*/  STL [R1+0x38a4], R16 ;  /* 0x0038a41001007387 */ /* 0x000fe80000100800 */
[----:B------:R3:W-:Y:S04]  /*a12f0*/  STL [R1+0x38a0], R19 ;  /* 0x0038a01301007387 */ /* 0x0007e80000100800 */
[----:B------:R-:W3:Y:S04]  /*a1300*/  LDL.LU R23, [R1+0x2cd8] ;  /* 0x002cd80001177983 */ /* 0x000ee80000300800 */
[----:B------:R-:W3:Y:S01]  /*a1310*/  LDL.LU R22, [R1+0x2cdc] ;  /* 0x002cdc0001167983 */ /* 0x000ee20000300800 */
[----:B-1----:R-:W-:Y:S01]  /*a1320*/  IMAD.MOV.U32 R20, RZ, RZ, R16 ;  /* 0x000000ffff147224 */ /* 0x002fe200078e0010 */
[----:B----4-:R-:W-:-:S05]  /*a1330*/  MOV R21, R19 ;  /* 0x0000001300157202 */ /* 0x010fca0000000f00 */
[----:B------:R1:W-:Y:S02]  /*a1340*/  LDGSTS.E [R3+0x3c00c], desc[UR60][R20.64], P2 ;  /* 0x3c00c00014037fae */ /* 0x0003e4000912187c */
[----:B-1----:R-:W-:Y:S02]  /*a1350*/  SEL R3, RZ, 0x4, !P1 ;  /* 0x00000004ff037807 */ /* 0x002fe40004800000 */
[----:B------:R-:W4:Y:S04]  /*a1360*/  LDL.LU R21, [R1+0x2ce0] ;  /* 0x002ce00001157983 */ /* 0x000f280000300800 */
[----:B------:R-:W4:Y:S01]  /*a1370*/  LDL.LU R20, [R1+0x2ce4] ;  /* 0x002ce40001147983 */ /* 0x000f220000300800 */
[----:B------:R-:W-:-:S04]  /*a1380*/  SEL R3, R3, RZ, !P0 ;  /* 0x000000ff03037207 */ /* 0x000fc80004000000 */
[----:B------:R-:W-:Y:S02]  /*a1390*/  ISETP.NE.U32.AND P1, PT, R3, RZ, PT ;  /* 0x000000ff0300720c */ /* 0x000fe40003f25070 */
[----:B------:R-:W-:-:S04]  /*a13a0*/  LOP3.LUT R3, R7, 0x70, RZ, 0x3c, !PT ;  /* 0x0000007007037812 */ /* 0x000fc800078e3cff */
[----:B------:R-:W-:Y:S02]  /*a13b0*/  IADD3 R3, R3, R8, RZ ;  /* 0x0000000803037210 */ /* 0x000fe40007ffe0ff */
[----:B--2---:R-:W-:-:S05]  /*a13c0*/  IADD3 R14, P2, R14, R5, RZ ;  /* 0x000000050e0e7210 */ /* 0x004fca0007f5e0ff */
[----:B---3--:R-:W-:Y:S01]  /*a13d0*/  IMAD.X R15, R15, 0x1, R0, P2 ;  /* 0x000000010f0f7824 */ /* 0x008fe200010e0600 */
[----:B------:R-:W-:Y:S04]  /*a13e0*/  STL [R1+0x2cc4], R14 ;  /* 0x002cc40e01007387 */ /* 0x000fe80000100800 */
[----:B------:R1:W-:Y:S04]  /*a13f0*/  STL [R1+0x2cc0], R15 ;  /* 0x002cc00f01007387 */ /* 0x0003e80000100800 */
[----:B------:R-:W2:Y:S04]  /*a1400*/  LDL.LU R19, [R1+0x2ce8] ;  /* 0x002ce80001137983 */ /* 0x000ea80000300800 */
[----:B------:R-:W3:Y:S04]  /*a1410*/  LDL.LU R16, [R1+0x2cec] ;  /* 0x002cec0001107983 */ /* 0x000ee80000300800 */
[----:B------:R-:W-:Y:S04]  /*a1420*/  LDGSTS.E [R3], desc[UR60][R14.64], P1 ;  /* 0x000000000e037fae */ /* 0x000fe8000892187c */
[----:B-1----:R-:W2:Y:S04]  /*a1430*/  LDL.LU R15, [R1+0x2cf0] ;  /* 0x002cf000010f7983 */ /* 0x002ea80000300800 */
[----:B------:R-:W2:Y:S01]  /*a1440*/  LDL.LU R14, [R1+0x2cf4] ;  /* 0x002cf400010e7983 */ /* 0x000ea20000300800 */
[----:B------:R-:W-:-:S02]  /*a1450*/  IADD3 R12, P2, R12, R5, RZ ;  /* 0x000000050c0c7210 */ /* 0x000fc40007f5e0ff */
[----:B------:R-:W-:-:S03]  /*a1460*/  IADD3 R9, P3, R9, R5, RZ ;  /* 0x0000000509097210 */ /* 0x000fc60007f7e0ff */
[----:B------:R1:W-:Y:S01]  /*a1470*/  STL [R1+0x2ccc], R12 ;  /* 0x002ccc0c01007387 */ /* 0x0003e20000100800 */
[----:B------:R-:W-:Y:S01]  /*a1480*/  IMAD.X R13, R13, 0x1, R0, P2 ;  /* 0x000000010d0d7824 */ /* 0x000fe200010e0600 */
[----:B------:R-:W-:-:S04]  /*a1490*/  IADD3.X R10, R10, R0, RZ, P3, !PT ;  /* 0x000000000a0a7210 */ /* 0x000fc80001ffe4ff */
[----:B------:R1:W-:Y:S04]  /*a14a0*/  STL [R1+0x2cc8], R13 ;  /* 0x002cc80d01007387 */ /* 0x0003e80000100800 */
[----:B------:R1:W-:Y:S04]  /*a14b0*/  LDGSTS.E [R3+0x4000], desc[UR60][R12.64], P1 ;  /* 0x040000000c037fae */ /* 0x0003e8000892187c */
[----:B------:R-:W-:Y:S04]  /*a14c0*/  STL [R1+0x2cd4], R9 ;  /* 0x002cd40901007387 */ /* 0x000fe80000100800 */
[----:B------:R1:W-:Y:S02]  /*a14d0*/  STL [R1+0x2cd0], R10 ;  /* 0x002cd00a01007387 */ /* 0x0003e40000100800 */
[----:B-1----:R-:W-:Y:S01]  /*a14e0*/  IMAD.MOV.U32 R12, RZ, RZ, R9 ;  /* 0x000000ffff0c7224 */ /* 0x002fe200078e0009 */
[----:B------:R-:W-:-:S05]  /*a14f0*/  MOV R13, R10 ;  /* 0x0000000a000d7202 */ /* 0x000fca0000000f00 */
[----:B------:R1:W-:Y:S04]  /*a1500*/  LDGSTS.E [R3+0x8000], desc[UR60][R12.64], P1 ;  /* 0x080000000c037fae */ /* 0x0003e8000892187c */
[----:B------:R-:W2:Y:S04]  /*a1510*/  LDL.LU R13, [R1+0x2cf8] ;  /* 0x002cf800010d7983 */ /* 0x000ea80000300800 */
[----:B------:R-:W1:Y:S04]  /*a1520*/  LDL.LU R12, [R1+0x2cfc] ;  /* 0x002cfc00010c7983 */ /* 0x000e680000300800 */
[----:B------:R-:W2:Y:S04]  /*a1530*/  LDL.LU R10, [R1+0x2d00] ;  /* 0x002d0000010a7983 */ /* 0x000ea80000300800 */
[----:B------:R-:W2:Y:S01]  /*a1540*/  LDL.LU R9, [R1+0x2d04] ;  /* 0x002d040001097983 */ /* 0x000ea20000300800 */
[----:B------:R-:W-:-:S04]  /*a1550*/  ISETP.GT.AND P2, PT, R4, 0x1d, PT ;  /* 0x0000001d0400780c */ /* 0x000fc80003f44270 */
[----:B------:R-:W-:Y:S02]  /*a1560*/  SEL R7, RZ, 0x4, !P2 ;  /* 0x00000004ff077807 */ /* 0x000fe40005000000 */
[----:B------:R-:W-:Y:S02]  /*a1570*/  IADD3 R22, P3, R22, R5, RZ ;  /* 0x0000000516167210 */ /* 0x000fe40007f7e0ff */
[----:B------:R-:W-:-:S03]  /*a1580*/  SEL R7, R7, RZ, !P0 ;  /* 0x000000ff07077207 */ /* 0x000fc60004000000 */
[----:B------:R-:W-:Y:S01]  /*a1590*/  IMAD.X R23, R23, 0x1, R0, P3 ;  /* 0x0000000117177824 */ /* 0x000fe200018e0600 */
[----:B------:R-:W-:Y:S01]  /*a15a0*/  ISETP.NE.U32.AND P2, PT, R7, RZ, PT ;  /* 0x000000ff0700720c */ /* 0x000fe20003f45070 */
[----:B------:R-:W-:Y:S04]  /*a15b0*/  STL [R1+0x2cdc], R22 ;  /* 0x002cdc1601007387 */ /* 0x000fe80000100800 */
[----:B------:R4:W-:Y:S04]  /*a15c0*/  STL [R1+0x2cd8], R23 ;  /* 0x002cd81701007387 */ /* 0x0009e80000100800 */
[----:B------:R-:W-:Y:S01]  /*a15d0*/  LDGSTS.E [R3+0xc000], desc[UR60][R22.64], P1 ;  /* 0x0c00000016037fae */ /* 0x000fe2000892187c */
[----:B----4-:R-:W-:-:S04]  /*a15e0*/  IADD3 R20, P4, R20, R5, RZ ;  /* 0x0000000514147210 */ /* 0x010fc80007f9e0ff */
[----:B------:R-:W-:Y:S01]  /*a15f0*/  IADD3.X R21, R21, R0, RZ, P4, !PT ;  /* 0x0000000015157210 */ /* 0x000fe200027fe4ff */
[----:B------:R-:W-:Y:S04]  /*a1600*/  STL [R1+0x2ce4], R20 ;  /* 0x002ce41401007387 */ /* 0x000fe80000100800 */
[----:B------:R4:W-:Y:S04]  /*a1610*/  STL [R1+0x2ce0], R21 ;  /* 0x002ce01501007387 */ /* 0x0009e80000100800 */
[----:B------:R-:W2:Y:S04]  /*a1620*/  LDL.LU R23, [R1+0x2d08] ;  /* 0x002d080001177983 */ /* 0x000ea80000300800 */
[----:B------:R-:W2:Y:S04]  /*a1630*/  LDL.LU R22, [R1+0x2d0c] ;  /* 0x002d0c0001167983 */ /* 0x000ea80000300800 */
[----:B------:R-:W-:Y:S04]  /*a1640*/  LDGSTS.E [R3+0x4], desc[UR60][R20.64], P2 ;  /* 0x0000400014037fae */ /* 0x000fe8000912187c */
[----:B----4-:R-:W4:Y:S04]  /*a1650*/  LDL.LU R21, [R1+0x2d10] ;  /* 0x002d100001157983 */ /* 0x010f280000300800 */
[----:B------:R-:W4:Y:S01]  /*a1660*/  LDL.LU R20, [R1+0x2d14] ;  /* 0x002d140001147983 */ /* 0x000f220000300800 */
[----:B---3--:R-:W-:-:S05]  /*a1670*/  IADD3 R16, P1, R16, R5, RZ ;  /* 0x0000000510107210 */ /* 0x008fca0007f3e0ff */
[----:B--2---:R-:W-:Y:S01]  /*a1680*/  IMAD.X R19, R19, 0x1, R0, P1 ;  /* 0x0000000113137824 */ /* 0x004fe200008e0600 */
[----:B------:R-:W-:Y:S01]  /*a1690*/  STL [R1+0x2cec], R16 ;  /* 0x002cec1001007387 */ /* 0x000fe20000100800 */
[----:B------:R-:W-:Y:S01]  /*a16a0*/  IMAD.MOV.U32 R84, RZ, RZ, R16 ;  /* 0x000000ffff547224 */ /* 0x000fe200078e0010 */
[----:B------:R-:W-:Y:S02]  /*a16b0*/  IADD3 R14, P3, R14, R5, RZ ;  /* 0x000000050e0e7210 */ /* 0x000fe40007f7e0ff */
[----:B------:R-:W-:Y:S02]  /*a16c0*/  MOV R85, R19 ;  /* 0x0000001300557202 */ /* 0x000fe40000000f00 */
[----:B------:R-:W-:Y:S01]  /*a16d0*/  IADD3.X R15, R15, R0, RZ, P3, !PT ;  /* 0x000000000f0f7210 */ /* 0x000fe20001ffe4ff */
[----:B------:R2:W-:Y:S04]  /*a16e0*/  STL [R1+0x2ce8], R19 ;  /* 0x002ce81301007387 */ /* 0x0005e80000100800 */
[----:B------:R-:W-:Y:S04]  /*a16f0*/  STL [R1+0x2cf4], R14 ;  /* 0x002cf40e01007387 */ /* 0x000fe80000100800 */
[----:B------:R-:W-:Y:S04]  /*a1700*/  LDGSTS.E [R3+0x4004], desc[UR60][R84.64], P2 ;  /* 0x0400400054037fae */ /* 0x000fe8000912187c */
[----:B------:R3:W-:Y:S04]  /*a1710*/  STL [R1+0x2cf0], R15 ;  /* 0x002cf00f01007387 */ /* 0x0007e80000100800 */
[----:B------:R-:W-:Y:S04]  /*a1720*/  LDGSTS.E [R3+0x8004], desc[UR60][R14.64], P2 ;  /* 0x080040000e037fae */ /* 0x000fe8000912187c */
[----:B--2---:R-:W2:Y:S04]  /*a1730*/  LDL.LU R19, [R1+0x2d18] ;  /* 0x002d180001137983 */ /* 0x004ea80000300800 */
[----:B------:R-:W2:Y:S04]  /*a1740*/  LDL.LU R16, [R1+0x2d1c] ;  /* 0x002d1c0001107983 */ /* 0x000ea80000300800 */
[----:B---3--:R-:W3:Y:S04]  /*a1750*/  LDL.LU R15, [R1+0x2d20] ;  /* 0x002d2000010f7983 */ /* 0x008ee80000300800 */
[----:B------:R-:W3:Y:S01]  /*a1760*/  LDL.LU R14, [R1+0x2d24] ;  /* 0x002d2400010e7983 */ /* 0x000ee20000300800 */
[----:B------:R-:W-:-:S04]  /*a1770*/  ISETP.GT.AND P1, PT, R4, 0x1e, PT ;  /* 0x0000001e0400780c */ /* 0x000fc80003f24270 */
[----:B------:R-:W-:-:S04]  /*a1780*/  SEL R7, RZ, 0x4, !P1 ;  /* 0x00000004ff077807 */ /* 0x000fc80004800000 */
[----:B------:R-:W-:-:S04]  /*a1790*/  SEL R7, R7, RZ, !P0 ;  /* 0x000000ff07077207 */ /* 0x000fc80004000000 */
[----:B------:R-:W-:Y:S02]  /*a17a0*/  ISETP.NE.U32.AND P1, PT, R7, RZ, PT ;  /* 0x000000ff0700720c */ /* 0x000fe40003f25070 */
[-C--:B-1----:R-:W-:Y:S02]  /*a17b0*/  IADD3 R12, P3, R12, R5.reuse, RZ ;  /* 0x000000050c0c7210 */ /* 0x082fe40007f7e0ff */
[----:B------:R-:W-:-:S03]  /*a17c0*/  IADD3 R9, P4, R9, R5, RZ ;  /* 0x0000000509097210 */ /* 0x000fc60007f9e0ff */
[----:B------:R-:W-:Y:S01]  /*a17d0*/  IMAD.X R13, R13, 0x1, R0, P3 ;  /* 0x000000010d0d7824 */ /* 0x000fe200018e0600 */
[----:B------:R-:W-:Y:S01]  /*a17e0*/  IADD3.X R10, R10, R0, RZ, P4, !PT ;  /* 0x000000000a0a7210 */ /* 0x000fe200027fe4ff */
[----:B------:R1:W-:Y:S04]  /*a17f0*/  STL [R1+0x2cfc], R12 ;  /* 0x002cfc0c01007387 */ /* 0x0003e80000100800 */
[----:B------:R1:W-:Y:S04]  /*a1800*/  STL [R1+0x2cf8], R13 ;  /* 0x002cf80d01007387 */ /* 0x0003e80000100800 */
[----:B------:R1:W-:Y:S04]  /*a1810*/  LDGSTS.E [R3+0xc004], desc[UR60][R12.64], P2 ;  /* 0x0c0040000c037fae */ /* 0x0003e8000912187c */
[----:B------:R-:W-:Y:S04]  /*a1820*/  STL [R1+0x2d04], R9 ;  /* 0x002d040901007387 */ /* 0x000fe80000100800 */
[----:B------:R1:W-:Y:S02]  /*a1830*/  STL [R1+0x2d00], R10 ;  /* 0x002d000a01007387 */ /* 0x0003e40000100800 */
[----:B-1----:R-:W-:Y:S01]  /*a1840*/  IMAD.MOV.U32 R12, RZ, RZ, R9 ;  /* 0x000000ffff0c7224 */ /* 0x002fe200078e0009 */
[----:B------:R-:W-:-:S05]  /*a1850*/  MOV R13, R10 ;  /* 0x0000000a000d7202 */ /* 0x000fca0000000f00 */
[----:B------:R1:W-:Y:S04]  /*a1860*/  LDGSTS.E [R3+0x8], desc[UR60][R12.64], P1 ;  /* 0x000080000c037fae */ /* 0x0003e8000892187c */
[----:B------:R-:W3:Y:S04]  /*a1870*/  LDL.LU R13, [R1+0x2d28] ;  /* 0x002d2800010d7983 */ /* 0x000ee80000300800 */
[----:B------:R-:W1:Y:S04]  /*a1880*/  LDL.LU R12, [R1+0x2d2c] ;  /* 0x002d2c00010c7983 */ /* 0x000e680000300800 */
[----:B------:R-:W3:Y:S04]  /*a1890*/  LDL.LU R10, [R1+0x2d30] ;  /* 0x002d3000010a7983 */ /* 0x000ee80000300800 */
[----:B------:R-:W3:Y:S01]  /*a18a0*/  LDL.LU R9, [R1+0x2d34] ;  /* 0x002d340001097983 */ /* 0x000ee20000300800 */
[----:B------:R-:W-:-:S05]  /*a18b0*/  IADD3 R22, P2, R22, R5, RZ ;  /* 0x0000000516167210 */ /* 0x000fca0007f5e0ff */
[----:B------:R-:W-:Y:S01]  /*a18c0*/  IMAD.X R23, R23, 0x1, R0, P2 ;  /* 0x0000000117177824 */ /* 0x000fe200010e0600 */
[----:B------:R-:W-:Y:S02]  /*a18d0*/  ISETP.GT.AND P2, PT, R4, 0x1f, PT ;  /* 0x0000001f0400780c */ /* 0x000fe40003f44270 */
[----:B----4-:R-:W-:Y:S01]  /*a18e0*/  IADD3 R20, P3, R20, R5, RZ ;  /* 0x0000000514147210 */ /* 0x010fe20007f7e0ff */
[----:B------:R-:W-:Y:S01]  /*a18f0*/  STL [R1+0x2d0c], R22 ;  /* 0x002d0c1601007387 */ /* 0x000fe20000100800 */
[----:B------:R-:W-:-:S03]  /*a1900*/  SEL R7, RZ, 0x4, !P2 ;  /* 0x00000004ff077807 */ /* 0x000fc60005000000 */
[----:B------:R-:W-:Y:S01]  /*a1910*/  LDGSTS.E [R3+0x4008], desc[UR60][R22.64], P1 ;  /* 0x0400800016037fae */ /* 0x000fe2000892187c */
[----:B------:R-:W-:-:S03]  /*a1920*/  IADD3.X R21, R21, R0, RZ, P3, !PT ;  /* 0x0000000015157210 */ /* 0x000fc60001ffe4ff */
[----:B------:R4:W-:Y:S04]  /*a1930*/  STL [R1+0x2d08], R23 ;  /* 0x002d081701007387 */ /* 0x0009e80000100800 */
[----:B------:R-:W-:Y:S01]  /*a1940*/  STL [R1+0x2d14], R20 ;  /* 0x002d141401007387 */ /* 0x000fe20000100800 */
[----:B------:R-:W-:-:S03]  /*a1950*/  SEL R7, R7, RZ, !P0 ;  /* 0x000000ff07077207 */ /* 0x000fc60004000000 */
[----:B------:R4:W-:Y:S04]  /*a1960*/  STL [R1+0x2d10], R21 ;  /* 0x002d101501007387 */ /* 0x0009e80000100800 */
[----:B------:R-:W-:Y:S01]  /*a1970*/  LDGSTS.E [R3+0x8008], desc[UR60][R20.64], P1 ;  /* 0x0800800014037fae */ /* 0x000fe2000892187c */
[----:B------:R-:W-:-:S03]  /*a1980*/  ISETP.NE.U32.AND P2, PT, R7, RZ, PT ;  /* 0x000000ff0700720c */ /* 0x000fc60003f45070 */
[----:B----4-:R-:W4:Y:S04]  /*a1990*/  LDL.LU R23, [R1+0x2d38] ;  /* 0x002d380001177983 */ /* 0x010f280000300800 */
[----:B------:R-:W4:Y:S04]  /*a19a0*/  LDL.LU R22, [R1+0x2d3c] ;  /* 0x002d3c0001167983 */ /* 0x000f280000300800 */
[----:B------:R-:W4:Y:S04]  /*a19b0*/  LDL.LU R21, [R1+0x30c0] ;  /* 0x0030c00001157983 */ /* 0x000f280000300800 */
[----:B------:R-:W4:Y:S01]  /*a19c0*/  LDL.LU R20, [R1+0x30c4] ;  /* 0x0030c40001147983 */ /* 0x000f220000300800 */
[----:B--2---:R-:W-:-:S02]  /*a19d0*/  IADD3 R16, P3, R16, R5, RZ ;  /* 0x0000000510107210 */ /* 0x004fc40007f7e0ff */
[----:B---3--:R-:W-:-:S03]  /*a19e0*/  IADD3 R14, P4, R14, R5, RZ ;  /* 0x000000050e0e7210 */ /* 0x008fc60007f9e0ff */
[----:B------:R-:W-:Y:S01]  /*a19f0*/  IMAD.X R19, R19, 0x1, R0, P3 ;  /* 0x0000000113137824 */ /* 0x000fe200018e0600 */
[----:B------:R-:W-:Y:S01]  /*a1a00*/  STL [R1+0x2d1c], R16 ;  /* 0x002d1c1001007387 */ /* 0x000fe20000100800 */
[----:B------:R-:W-:Y:S01]  /*a1a10*/  IADD3.X R15, R15, R0, RZ, P4, !PT ;  /* 0x000000000f0f7210 */ /* 0x000fe200027fe4ff */
[----:B------:R-:W-:Y:S02]  /*a1a20*/  IMAD.MOV.U32 R84, RZ, RZ, R16 ;  /* 0x000000ffff547224 */ /* 0x000fe400078e0010 */
[----:B------:R2:W-:Y:S01]  /*a1a30*/  STL [R1+0x2d18], R19 ;  /* 0x002d181301007387 */ /* 0x0005e20000100800 */
[----:B------:R-:W-:-:S03]  /*a1a40*/  MOV R85, R19 ;  /* 0x0000001300557202 */ /* 0x000fc60000000f00 */
[----:B------:R-:W-:Y:S04]  /*a1a50*/  STL [R1+0x2d24], R14 ;  /* 0x002d240e01007387 */ /* 0x000fe80000100800 */
[----:B------:R3:W-:Y:S04]  /*a1a60*/  STL [R1+0x2d20], R15 ;  /* 0x002d200f01007387 */ /* 0x0007e80000100800 */
[----:B------:R-:W-:Y:S04]  /*a1a70*/  LDGSTS.E [R3+0xc008], desc[UR60][R84.64], P1 ;  /* 0x0c00800054037fae */ /* 0x000fe8000892187c */
[----:B------:R-:W-:Y:S04]  /*a1a80*/  LDGSTS.E [R3+0xc], desc[UR60][R14.64], P2 ;  /* 0x0000c0000e037fae */ /* 0x000fe8000912187c */
[----:B--2---:R-:W2:Y:S04]  /*a1a90*/  LDL.LU R19, [R1+0x30c8] ;  /* 0x0030c80001137983 */ /* 0x004ea80000300800 */
[----:B------:R-:W2:Y:S04]  /*a1aa0*/  LDL.LU R16, [R1+0x30cc] ;  /* 0x0030cc0001107983 */ /* 0x000ea80000300800 */
[----:B---3--:R-:W3:Y:S04]  /*a1ab0*/  LDL.LU R15, [R1+0x30d0] ;  /* 0x0030d000010f7983 */ /* 0x008ee80000300800 */
[----:B------:R-:W3:Y:S01]  /*a1ac0*/  LDL.LU R14, [R1+0x30d4] ;  /* 0x0030d400010e7983 */ /* 0x000ee20000300800 */
[----:B-1----:R-:W-:-:S02]  /*a1ad0*/  IADD3 R12, P1, R12, R5, RZ ;  /* 0x000000050c0c7210 */ /* 0x002fc40007f3e0ff */
        /* <DEDUP_REMOVED lines=15> */
[----:B------:R-:W-:-:S04]  /*a1bd0*/  ISETP.GT.AND P1, PT, R4, 0x3c, PT ;  /* 0x0000003c0400780c */ /* 0x000fc80003f24270 */
[----:B------:R-:W-:Y:S02]  /*a1be0*/  SEL R7, RZ, 0x4, !P1 ;  /* 0x00000004ff077807 */ /* 0x000fe40004800000 */
[-C--:B----4-:R-:W-:Y:S02]  /*a1bf0*/  IADD3 R22, P3, R22, R5.reuse, RZ ;  /* 0x0000000516167210 */ /* 0x090fe40007f7e0ff */
[----:B------:R-:W-:Y:S02]  /*a1c00*/  SEL R7, R7, RZ, !P0 ;  /* 0x000000ff07077207 */ /* 0x000fe40004000000 */
[-C--:B------:R-:W-:Y:S01]  /*a1c10*/  IADD3 R20, P4, R20, R5.reuse, RZ ;  /* 0x0000000514147210 */ /* 0x080fe20007f9e0ff */
[----:B------:R-:W-:Y:S01]  /*a1c20*/  IMAD.X R23, R23, 0x1, R0, P3 ;  /* 0x0000000117177824 */ /* 0x000fe200018e0600 */
[----:B------:R-:W-:Y:S02]  /*a1c30*/  ISETP.NE.U32.AND P1, PT, R7, RZ, PT ;  /* 0x000000ff0700720c */ /* 0x000fe40003f25070 */
[----:B------:R-:W-:Y:S01]  /*a1c40*/  IADD3.X R21, R21, R0, RZ, P4, !PT ;  /* 0x0000000015157210 */ /* 0x000fe200027fe4ff */
[----:B------:R-:W-:Y:S04]  /*a1c50*/  STL [R1+0x2d3c], R22 ;  /* 0x002d3c1601007387 */ /* 0x000fe80000100800 */
[----:B------:R4:W-:Y:S04]  /*a1c60*/  STL [R1+0x2d38], R23 ;  /* 0x002d381701007387 */ /* 0x0009e80000100800 */
[----:B------:R-:W-:Y:S04]  /*a1c70*/  STL [R1+0x30c4], R20 ;  /* 0x0030c41401007387 */ /* 0x000fe80000100800 */
[----:B------:R-:W-:Y:S04]  /*a1c80*/  LDGSTS.E [R3+0xc00c], desc[UR60][R22.64], P2 ;  /* 0x0c00c00016037fae */ /* 0x000fe8000912187c */
[----:B------:R4:W-:Y:S04]  /*a1c90*/  STL [R1+0x30c0], R21 ;  /* 0x0030c01501007387 */ /* 0x0009e80000100800 */
[----:B------:R-:W-:Y:S04]  /*a1ca0*/  LDGSTS.E [R3+0x10000], desc[UR60][R20.64], P1 ;  /* 0x1000000014037fae */ /* 0x000fe8000892187c */
[----:B----4-:R-:W4:Y:S04]  /*a1cb0*/  LDL.LU R23, [R1+0x30e8] ;  /* 0x0030e80001177983 */ /* 0x010f280000300800 */
[----:B------:R-:W4:Y:S04]  /*a1cc0*/  LDL.LU R22, [R1+0x30ec] ;  /* 0x0030ec0001167983 */ /* 0x000f280000300800 */
[----:B------:R-:W4:Y:S04]  /*a1cd0*/  LDL.LU R21, [R1+0x30f0] ;  /* 0x0030f00001157983 */ /* 0x000f280000300800 */
[----:B------:R-:W4:Y:S01]  /*a1ce0*/  LDL.LU R20, [R1+0x30f4] ;  /* 0x0030f40001147983 */ /* 0x000f220000300800 */
[----:B--2---:R-:W-:-:S05]  /*a1cf0*/  IADD3 R16, P2, R16, R5, RZ ;  /* 0x0000000510107210 */ /* 0x004fca0007f5e0ff */
[----:B------:R-:W-:Y:S01]  /*a1d00*/  IMAD.X R19, R19, 0x1, R0, P2 ;  /* 0x0000000113137824 */ /* 0x000fe200010e0600 */
[----:B---3--:R-:W-:Y:S01]  /*a1d10*/  IADD3 R14, P3, R14, R5, RZ ;  /* 0x000000050e0e7210 */ /* 0x008fe20007f7e0ff */
[----:B------:R-:W-:Y:S01]  /*a1d20*/  STL [R1+0x30cc], R16 ;  /* 0x0030cc1001007387 */ /* 0x000fe20000100800 */
[----:B------:R-:W-:Y:S02]  /*a1d30*/  IMAD.MOV.U32 R84, RZ, RZ, R16 ;  /* 0x000000ffff547224 */ /* 0x000fe400078e0010 */
[----:B------:R-:W-:Y:S02]  /*a1d40*/  IADD3.X R15, R15, R0, RZ, P3, !PT ;  /* 0x000000000f0f7210 */ /* 0x000fe40001ffe4ff */
[----:B------:R-:W-:Y:S01]  /*a1d50*/  MOV R85, R19 ;  /* 0x0000001300557202 */ /* 0x000fe20000000f00 */
[----:B------:R2:W-:Y:S04]  /*a1d60*/  STL [R1+0x30c8], R19 ;  /* 0x0030c81301007387 */ /* 0x0005e80000100800 */
        /* <DEDUP_REMOVED lines=28> */
[----:B----4-:R-:W-:-:S02]  /*a1f30*/  IADD3 R22, P1, R22, R5, RZ ;  /* 0x0000000516167210 */ /* 0x010fc40007f3e0ff */
[----:B------:R-:W-:-:S03]  /*a1f40*/  IADD3 R20, P3, R20, R5, RZ ;  /* 0x0000000514147210 */ /* 0x000fc60007f7e0ff */
[----:B------:R-:W-:Y:S01]  /*a1f50*/  IMAD.X R23, R23, 0x1, R0, P1 ;  /* 0x0000000117177824 */ /* 0x000fe200008e0600 */
[----:B------:R-:W-:Y:S02]  /*a1f60*/  ISETP.GT.AND P1, PT, R4, 0x3e, PT ;  /* 0x0000003e0400780c */ /* 0x000fe40003f24270 */
[----:B------:R-:W-:Y:S01]  /*a1f70*/  IADD3.X R21, R21, R0, RZ, P3, !PT ;  /* 0x0000000015157210 */ /* 0x000fe20001ffe4ff */
[----:B------:R-:W-:Y:S04]  /*a1f80*/  STL [R1+0x30ec], R22 ;  /* 0x0030ec1601007387 */ /* 0x000fe80000100800 */
[----:B------:R4:W-:Y:S01]  /*a1f90*/  STL [R1+0x30e8], R23 ;  /* 0x0030e81701007387 */ /* 0x0009e20000100800 */
[----:B------:R-:W-:-:S03]  /*a1fa0*/  SEL R7, RZ, 0x4, !P1 ;  /* 0x00000004ff077807 */ /* 0x000fc60004800000 */
[----:B------:R-:W-:Y:S04]  /*a1fb0*/  STL [R1+0x30f4], R20 ;  /* 0x0030f41401007387 */ /* 0x000fe80000100800 */
[----:B------:R-:W-:Y:S04]  /*a1fc0*/  LDGSTS.E [R3+0x14004], desc[UR60][R22.64], P2 ;  /* 0x1400400016037fae */ /* 0x000fe8000912187c */
[----:B------:R4:W-:Y:S01]  /*a1fd0*/  STL [R1+0x30f0], R21 ;  /* 0x0030f01501007387 */ /* 0x0009e20000100800 */
[----:B------:R-:W-:-:S03]  /*a1fe0*/  SEL R7, R7, RZ, !P0 ;  /* 0x000000ff07077207 */ /* 0x000fc60004000000 */
[----:B------:R-:W-:Y:S01]  /*a1ff0*/  LDGSTS.E [R3+0x18004], desc[UR60][R20.64], P2 ;  /* 0x1800400014037fae */ /* 0x000fe2000912187c */
[----:B------:R-:W-:-:S03]  /*a2000*/  ISETP.NE.U32.AND P1, PT, R7, RZ, PT ;  /* 0x000000ff0700720c */ /* 0x000fc60003f25070 */
[----:B----4-:R-:W4:Y:S04]  /*a2010*/  LDL.LU R23, [R1+0x3118] ;  /* 0x0031180001177983 */ /* 0x010f280000300800 */
[----:B------:R-:W4:Y:S04]  /*a2020*/  LDL.LU R22, [R1+0x311c] ;  /* 0x00311c0001167983 */ /* 0x000f280000300800 */
[----:B------:R-:W4:Y:S04]  /*a2030*/  LDL.LU R21, [R1+0x3120] ;  /* 0x0031200001157983 */ /* 0x000f280000300800 */
[----:B------:R-:W4:Y:S01]  /*a2040*/  LDL.LU R20, [R1+0x3124] ;  /* 0x0031240001147983 */ /* 0x000f220000300800 */
[----:B--2---:R-:W-:-:S05]  /*a2050*/  IADD3 R16, P3, R16, R5, RZ ;  /* 0x0000000510107210 */ /* 0x004fca0007f7e0ff */
[----:B------:R-:W-:Y:S01]  /*a2060*/  IMAD.X R19, R19, 0x1, R0, P3 ;  /* 0x0000000113137824 */ /* 0x000fe200018e0600 */
[----:B---3--:R-:W-:Y:S01]  /*a2070*/  IADD3 R14, P4, R14, R5, RZ ;  /* 0x000000050e0e7210 */ /* 0x008fe20007f9e0ff */
[----:B------:R-:W-:Y:S03]  /*a2080*/  STL [R1+0x30fc], R16 ;  /* 0x0030fc1001007387 */ /* 0x000fe60000100800 */
[----:B------:R-:W-:Y:S01]  /*a2090*/  IADD3.X R15, R15, R0, RZ, P4, !PT ;  /* 0x000000000f0f7210 */ /* 0x000fe200027fe4ff */
[----:B------:R2:W-:Y:S01]  /*a20a0*/  STL [R1+0x30f8], R19 ;  /* 0x0030f81301007387 */ /* 0x0005e20000100800 */
[----:B------:R-:W-:Y:S01]  /*a20b0*/  IMAD.MOV.U32 R84, RZ, RZ, R16 ;  /* 0x000000ffff547224 */ /* 0x000fe200078e0010 */
[----:B------:R-:W-:Y:S02]  /*a20c0*/  MOV R85, R19 ;  /* 0x0000001300557202 */ /* 0x000fe40000000f00 */
        /* <DEDUP_REMOVED lines=16> */
[----:B------:R4:W-:Y:S01]  /*a21d0*/  STL [R1+0x3110], R10 ;  /* 0x0031100a01007387 */ /* 0x0009e20000100800 */
[----:B-1----:R-:W-:Y:S01]  /*a21e0*/  IMAD.MOV.U32 R12, RZ, RZ, R9 ;  /* 0x000000ffff0c7224 */ /* 0x002fe200078e0009 */
[----:B------:R-:W-:-:S05]  /*a21f0*/  MOV R13, R10 ;  /* 0x0000000a000d7202 */ /* 0x000fca0000000f00 */
[----:B------:R1:W-:Y:S04]  /*a2200*/  LDGSTS.E [R3+0x18008], desc[UR60][R12.64], P1 ;  /* 0x180080000c037fae */ /* 0x0003e8000892187c */
[----:B------:R-:W3:Y:S04]  /*a2210*/  LDL.LU R13, [R1+0x3138] ;  /* 0x00313800010d7983 */ /* 0x000ee80000300800 */
[----:B------:R-:W1:Y:S04]  /*a2220*/  LDL.LU R12, [R1+0x313c] ;  /* 0x00313c00010c7983 */ /* 0x000e680000300800 */
[----:B----4-:R-:W4:Y:S04]  /*a2230*/  LDL.LU R10, [R1+0x34c0] ;  /* 0x0034c000010a7983 */ /* 0x010f280000300800 */
[----:B------:R-:W4:Y:S01]  /*a2240*/  LDL.LU R9, [R1+0x34c4] ;  /* 0x0034c40001097983 */ /* 0x000f220000300800 */
[----:B------:R-:W-:-:S02]  /*a2250*/  ISETP.GT.AND P2, PT, R4, 0x3f, PT ;  /* 0x0000003f0400780c */ /* 0x000fc40003f44270 */
[-C--:B------:R-:W-:Y:S02]  /*a2260*/  IADD3 R22, P3, R22, R5.reuse, RZ ;  /* 0x0000000516167210 */ /* 0x080fe40007f7e0ff */
[----:B------:R-:W-:Y:S02]  /*a2270*/  SEL R7, RZ, 0x4, !P2 ;  /* 0x00000004ff077807 */ /* 0x000fe40005000000 */
[-C--:B------:R-:W-:Y:S02]  /*a2280*/  IADD3 R20, P4, R20, R5.reuse, RZ ;  /* 0x0000000514147210 */ /* 0x080fe40007f9e0ff */
[----:B------:R-:W-:Y:S01]  /*a2290*/  SEL R7, R7, RZ, !P0 ;  /* 0x000000ff07077207 */ /* 0x000fe20004000000 */
[----:B------:R-:W-:Y:S01]  /*a22a0*/  IMAD.X R23, R23, 0x1, R0, P3 ;  /* 0x0000000117177824 */ /* 0x000fe200018e0600 */
[----:B------:R-:W-:Y:S02]  /*a22b0*/  IADD3.X R21, R21, R0, RZ, P4, !PT ;  /* 0x0000000015157210 */ /* 0x000fe400027fe4ff */
[----:B------:R-:W-:Y:S01]  /*a22c0*/  ISETP.NE.U32.AND P2, PT, R7, RZ, PT ;  /* 0x000000ff0700720c */ /* 0x000fe20003f45070 */
[----:B------:R-:W-:Y:S04]  /*a22d0*/  STL [R1+0x311c], R22 ;  /* 0x00311c1601007387 */ /* 0x000fe80000100800 */
[----:B------:R2:W-:Y:S04]  /*a22e0*/  STL [R1+0x3118], R23 ;  /* 0x0031181701007387 */ /* 0x0005e80000100800 */
[----:B------:R-:W-:Y:S04]  /*a22f0*/  STL [R1+0x3124], R20 ;  /* 0x0031241401007387 */ /* 0x000fe80000100800 */
[----:B------:R-:W-:Y:S04]  /*a2300*/  LDGSTS.E [R3+0x1c008], desc[UR60][R22.64], P1 ;  /* 0x1c00800016037fae */ /* 0x000fe8000892187c */
[----:B------:R2:W-:Y:S04]  /*a2310*/  STL [R1+0x3120], R21 ;  /* 0x0031201501007387 */ /* 0x0005e80000100800 */
[----:B------:R-:W-:Y:S04]  /*a2320*/  LDGSTS.E [R3+0x1000c], desc[UR60][R20.64], P2 ;  /* 0x1000c00014037fae */ /* 0x000fe8000912187c */
[----:B--2---:R-:W2:Y:S04]  /*a2330*/  LDL.LU R23, [R1+0x34c8] ;  /* 0x0034c80001177983 */ /* 0x004ea80000300800 */
[----:B------:R-:W2:Y:S04]  /*a2340*/  LDL.LU R22, [R1+0x34cc] ;  /* 0x0034cc0001167983 */ /* 0x000ea80000300800 */
[----:B------:R-:W2:Y:S04]  /*a2350*/  LDL.LU R21, [R1+0x34d0] ;  /* 0x0034d00001157983 */ /* 0x000ea80000300800 */
[----:B------:R-:W2:Y:S01]  /*a2360*/  LDL.LU R20, [R1+0x34d4] ;  /* 0x0034d40001147983 */ /* 0x000ea20000300800 */
[----:B------:R-:W-:-:S05]  /*a2370*/  IADD3 R16, P1, R16, R5, RZ ;  /* 0x0000000510107210 */ /* 0x000fca0007f3e0ff */
        /* <DEDUP_REMOVED lines=11> */
[----:B---3--:R-:W3:Y:S04]  /*a2430*/  LDL.LU R19, [R1+0x34d8] ;  /* 0x0034d80001137983 */ /* 0x008ee80000300800 */
[----:B------:R-:W3:Y:S04]  /*a2440*/  LDL.LU R16, [R1+0x34dc] ;  /* 0x0034dc0001107983 */ /* 0x000ee80000300800 */
[----:B------:R-:W3:Y:S04]  /*a2450*/  LDL.LU R15, [R1+0x34e0] ;  /* 0x0034e000010f7983 */ /* 0x000ee80000300800 */
[----:B------:R-:W3:Y:S01]  /*a2460*/  LDL.LU R14, [R1+0x34e4] ;  /* 0x0034e400010e7983 */ /* 0x000ee20000300800 */
[----:B------:R-:W-:-:S04]  /*a2470*/  ISETP.GT.AND P1, PT, R4, 0x5c, PT ;  /* 0x0000005c0400780c */ /* 0x000fc80003f24270 */
[----:B------:R-:W-:-:S04]  /*a2480*/  SEL R7, RZ, 0x4, !P1 ;  /* 0x00000004ff077807 */ /* 0x000fc80004800000 */
[----:B------:R-:W-:-:S04]  /*a2490*/  SEL R7, R7, RZ, !P0 ;  /* 0x000000ff07077207 */ /* 0x000fc80004000000 */
[----:B------:R-:W-:Y:S02]  /*a24a0*/  ISETP.NE.U32.AND P1, PT, R7, RZ, PT ;  /* 0x000000ff0700720c */ /* 0x000fe40003f25070 */
[-C--:B-1----:R-:W-:Y:S02]  /*a24b0*/  IADD3 R12, P3, R12, R5.reuse, RZ ;  /* 0x000000050c0c7210 */ /* 0x082fe40007f7e0ff */
        /* <DEDUP_REMOVED lines=9> */
[----:B----4-:R-:W-:-:S05]  /*a2550*/  MOV R13, R10 ;  /* 0x0000000a000d7202 */ /* 0x010fca0000000f00 */
[----:B------:R1:W-:Y:S04]  /*a2560*/  LDGSTS.E [R3+0x20000], desc[UR60][R12.64], P1 ;  /* 0x200000000c037fae */ /* 0x0003e8000892187c */
[----:B------:R-:W4:Y:S04]  /*a2570*/  LDL.LU R13, [R1+0x34e8] ;  /* 0x0034e800010d7983 */ /* 0x000f280000300800 */
[----:B------:R-:W1:Y:S04]  /*a2580*/  LDL.LU R12, [R1+0x34ec] ;  /* 0x0034ec00010c7983 */ /* 0x000e680000300800 */
[----:B--2---:R-:W2:Y:S04]  /*a2590*/  LDL.LU R10, [R1+0x34f0] ;  /* 0x0034f000010a7983 */ /* 0x004ea80000300800 */
[----:B------:R-:W4:Y:S01]  /*a25a0*/  LDL.LU R9, [R1+0x34f4] ;  /* 0x0034f40001097983 */ /* 0x000f220000300800 */
[----:B------:R-:W-:-:S02]  /*a25b0*/  IADD3 R22, P2, R22, R5, RZ ;  /* 0x0000000516167210 */ /* 0x000fc40007f5e0ff */
[----:B------:R-:W-:-:S03]  /*a25c0*/  IADD3 R20, P3, R20, R5, RZ ;  /* 0x0000000514147210 */ /* 0x000fc60007f7e0ff */
[----:B------:R-:W-:Y:S01]  /*a25d0*/  IMAD.X R23, R23, 0x1, R0, P2 ;  /* 0x0000000117177824 */ /* 0x000fe200010e0600 */
[----:B------:R-:W-:Y:S02]  /*a25e0*/  ISETP.GT.AND P2, PT, R4, 0x5d, PT ;  /* 0x0000005d0400780c */ /* 0x000fe40003f44270 */
[----:B------:R-:W-:Y:S01]  /*a25f0*/  IADD3.X R21, R21, R0, RZ, P3, !PT ;  /* 0x0000000015157210 */ /* 0x000fe20001ffe4ff */
[----:B------:R-:W-:Y:S04]  /*a2600*/  STL [R1+0x34cc], R22 ;  /* 0x0034cc1601007387 */ /* 0x000fe80000100800 */
[----:B------:R-:W-:Y:S01]  /*a2610*/  LDGSTS.E [R3+0x24000], desc[UR60][R22.64], P1 ;  /* 0x2400000016037fae */ /* 0x000fe2000892187c */
[----:B------:R-:W-:-:S03]  /*a2620*/  SEL R7, RZ, 0x4, !P2 ;  /* 0x00000004ff077807 */ /* 0x000fc60005000000 */
[----:B------:R3:W-:Y:S04]  /*a2630*/  STL [R1+0x34c8], R23 ;  /* 0x0034c81701007387 */ /* 0x0007e80000100800 */
[----:B------:R-:W-:Y:S04]  /*a2640*/  STL [R1+0x34d4], R20 ;  /* 0x0034d41401007387 */ /* 0x000fe80000100800 */
[----:B------:R3:W-:Y:S01]  /*a2650*/  STL [R1+0x34d0], R21 ;  /* 0x0034d01501007387 */ /* 0x0007e20000100800 */
[----:B------:R-:W-:-:S03]  /*a2660*/  SEL R7, R7, RZ, !P0 ;  /* 0x000000ff07077207 */ /* 0x000fc60004000000 */
[----:B------:R-:W-:Y:S01]  /*a2670*/  LDGSTS.E [R3+0x28000], desc[UR60][R20.64], P1 ;  /* 0x2800000014037fae */ /* 0x000fe2000892187c */
[----:B------:R-:W-:-:S03]  /*a2680*/  ISETP.NE.U32.AND P2, PT, R7, RZ, PT ;  /* 0x000000ff0700720c */ /* 0x000fc60003f45070 */
[----:B---3--:R-:W3:Y:S04]  /*a2690*/  LDL.LU R23, [R1+0x34f8] ;  /* 0x0034f80001177983 */ /* 0x008ee80000300800 */
[----:B------:R-:W3:Y:S04]  /*a26a0*/  LDL.LU R22, [R1+0x34fc] ;  /* 0x0034fc0001167983 */ /* 0x000ee80000300800 */
[----:B------:R-:W3:Y:S04]  /*a26b0*/  LDL.LU R21, [R1+0x3500] ;  /* 0x0035000001157983 */ /* 0x000ee80000300800 */
[----:B------:R-:W3:Y:S01]  /*a26c0*/  LDL.LU R20, [R1+0x3504] ;  /* 0x0035040001147983 */ /* 0x000ee20000300800 */
[----:B------:R-:W-:-:S05]  /*a26d0*/  IADD3 R16, P3, R16, R5, RZ ;  /* 0x0000000510107210 */ /* 0x000fca0007f7e0ff */
[----:B------:R-:W-:Y:S01]  /*a26e0*/  IMAD.X R19, R19, 0x1, R0, P3 ;  /* 0x0000000113137824 */ /* 0x000fe200018e0600 */
[----:B------:R-:W-:Y:S01]  /*a26f0*/  IADD3 R14, P4, R14, R5, RZ ;  /* 0x000000050e0e7210 */ /* 0x000fe20007f9e0ff */
        /* <DEDUP_REMOVED lines=9> */
[----:B-1----:R-:W3:Y:S04]  /*a2790*/  LDL.LU R19, [R1+0x3508] ;  /* 0x0035080001137983 */ /* 0x002ee80000300800 */
[----:B------:R-:W3:Y:S04]  /*a27a0*/  LDL.LU R16, [R1+0x350c] ;  /* 0x00350c0001107983 */ /* 0x000ee80000300800 */
[----:B------:R-:W3:Y:S04]  /*a27b0*/  LDL.LU R15, [R1+0x3510] ;  /* 0x00351000010f7983 */ /* 0x000ee80000300800 */
[----:B------:R-:W3:Y:S01]  /*a27c0*/  LDL.LU R14, [R1+0x3514] ;  /* 0x00351400010e7983 */ /* 0x000ee20000300800 */
[----:B------:R-:W-:-:S02]  /*a27d0*/  IADD3 R12, P1, R12, R5, RZ ;  /* 0x000000050c0c7210 */ /* 0x000fc40007f3e0ff */
[----:B----4-:R-:W-:-:S03]  /*a27e0*/  IADD3 R9, P3, R9, R5, RZ ;  /* 0x0000000509097210 */ /* 0x010fc60007f7e0ff */
[----:B------:R-:W-:Y:S01]  /*a27f0*/  IMAD.X R13, R13, 0x1, R0, P1 ;  /* 0x000000010d0d7824 */ /* 0x000fe200008e0600 */
[----:B--2---:R-:W-:Y:S01]  /*a2800*/  IADD3.X R10, R10, R0, RZ, P3, !PT ;  /* 0x000000000a0a7210 */ /* 0x004fe20001ffe4ff */
        /* <DEDUP_REMOVED lines=13> */
[----:B------:R-:W-:Y:S02]  /*a28e0*/  SEL R7, RZ, 0x4, !P1 ;  /* 0x00000004ff077807 */ /* 0x000fe40004800000 */
[-C--:B---3--:R-:W-:Y:S02]  /*a28f0*/  IADD3 R22, P3, R22, R5.reuse, RZ ;  /* 0x0000000516167210 */ /* 0x088fe40007f7e0ff */
        /* <DEDUP_REMOVED lines=11> */
[----:B---3--:R-:W3:Y:S04]  /*a29b0*/  LDL.LU R23, [R1+0x3528] ;  /* 0x0035280001177983 */ /* 0x008ee80000300800 */
[----:B------:R-:W3:Y:S04]  /*a29c0*/  LDL.LU R22, [R1+0x352c] ;  /* 0x00352c0001167983 */ /* 0x000ee80000300800 */
[----:B------:R-:W3:Y:S04]  /*a29d0*/  LDL.LU R21, [R1+0x3530] ;  /* 0x0035300001157983 */ /* 0x000ee80000300800 */
[----:B------:R-:W3:Y:S01]  /*a29e0*/  LDL.LU R20, [R1+0x3534] ;  /* 0x0035340001147983 */ /* 0x000ee20000300800 */
[----:B------:R-:W-:-:S05]  /*a29f0*/  IADD3 R16, P2, R16, R5, RZ ;  /* 0x0000000510107210 */ /* 0x000fca0007f5e0ff */
[----:B------:R-:W-:Y:S01]  /*a2a00*/  IMAD.X R19, R19, 0x1, R0, P2 ;  /* 0x0000000113137824 */ /* 0x000fe200010e0600 */
[----:B------:R-:W-:Y:S01]  /*a2a10*/  IADD3 R14, P3, R14, R5, RZ ;  /* 0x000000050e0e7210 */ /* 0x000fe20007f7e0ff */
        /* <DEDUP_REMOVED lines=13> */
[----:B------:R-:W-:-:S04]  /*a2af0*/  ISETP.GT.AND P2, PT, R4, 0x5f, PT ;  /* 0x0000005f0400780c */ /* 0x000fc80003f44270 */
[----:B------:R-:W-:-:S04]  /*a2b00*/  SEL R7, RZ, 0x4, !P2 ;  /* 0x00000004ff077807 */ /* 0x000fc80005000000 */
[----:B------:R-:W-:-:S04]  /*a2b10*/  SEL R7, R7, RZ, !P0 ;  /* 0x000000ff07077207 */ /* 0x000fc80004000000 */
[----:B------:R-:W-:Y:S02]  /*a2b20*/  ISETP.NE.U32.AND P2, PT, R7, RZ, PT ;  /* 0x000000ff0700720c */ /* 0x000fe40003f45070 */
[-C--:B------:R-:W-:Y:S02]  /*a2b30*/  IADD3 R12, P3, R12, R5.reuse, RZ ;  /* 0x000000050c0c7210 */ /* 0x080fe40007f7e0ff */
[----:B--2---:R-:W-:-:S03]  /*a2b40*/  IADD3 R9, P4, R9, R5, RZ ;  /* 0x0000000509097210 */ /* 0x004fc60007f9e0ff */
[----:B------:R-:W-:Y:S01]  /*a2b50*/  IMAD.X R13, R13, 0x1, R0, P3 ;  /* 0x000000010d0d7824 */ /* 0x000fe200018e0600 */
[----:B----4-:R-:W-:Y:S01]  /*a2b60*/  IADD3.X R10, R10, R0, RZ, P4, !PT ;  /* 0x000000000a0a7210 */ /* 0x010fe200027fe4ff */
        /* <DEDUP_REMOVED lines=12> */
[----:B---3--:R-:W-:-:S02]  /*a2c30*/  IADD3 R22, P1, R22, R5, RZ ;  /* 0x0000000516167210 */ /* 0x008fc40007f3e0ff */
        /* <DEDUP_REMOVED lines=22> */
[----:B------:R1:W-:Y:S04]  /*a2da0*/  STL [R1+0x3538], R19 ;  /* 0x0035381301007387 */ /* 0x0003e80000100800 */
[----:B------:R-:W-:Y:S01]  /*a2db0*/  STL [R1+0x38ac], R14 ;  /* 0x0038ac0e01007387 */ /* 0x000fe20000100800 */
[----:B------:R-:W-:Y:S01]  /*a2dc0*/  IMAD.MOV.U32 R84, RZ, RZ, R16 ;  /* 0x000000ffff547224 */ /* 0x000fe200078e0010 */
[----:B------:R-:W-:-:S02]  /*a2dd0*/  MOV R85, R19 ;  /* 0x0000001300557202 */ /* 0x000fc40000000f00 */
[----:B------:R1:W-:Y:S04]  /*a2de0*/  STL [R1+0x38a8], R15 ;  /* 0x0038a80f01007387 */ /* 0x0003e80000100800 */
[----:B------:R-:W-:Y:S04]  /*a2df0*/  LDGSTS.E [R3+0x2c00c], desc[UR60][R84.64], P2 ;  /* 0x2c00c00054037fae */ /* 0x000fe8000912187c */
[----:B-1----:R-:W3:Y:S04]  /*a2e00*/  LDL.LU R19, [R1+0x38d0] ;  /* 0x0038d00001137983 */ /* 0x002ee80000300800 */
[----:B------:R-:W3:Y:S04]  /*a2e10*/  LDL.LU R16, [R1+0x38d4] ;  /* 0x0038d40001107983 */ /* 0x000ee80000300800 */
[----:B------:R-:W-:Y:S04]  /*a2e20*/  LDGSTS.E [R3+0x30000], desc[UR60][R14.64], P1 ;  /* 0x300000000e037fae */ /* 0x000fe8000892187c */
[----:B------:R-:W3:Y:S04]  /*a2e30*/  LDL.LU R15, [R1+0x38d8] ;  /* 0x0038d800010f7983 */ /* 0x000ee80000300800 */
[----:B------:R-:W3:Y:S01]  /*a2e40*/  LDL.LU R14, [R1+0x38dc] ;  /* 0x0038dc00010e7983 */ /* 0x000ee20000300800 */
[----:B------:R-:W-:-:S02]  /*a2e50*/  IADD3 R12, P2, R12, R5, RZ ;  /* 0x000000050c0c7210 */ /* 0x000fc40007f5e0ff */
        /* <DEDUP_REMOVED lines=10> */
[----:B------:R-:W-:Y:S04]  /*a2f00*/  LDGSTS.E [R3+0x38000], desc[UR60][R12.64], P1 ;  /* 0x380000000c037fae */ /* 0x000fe8000892187c */
[----:B------:R-:W2:Y:S04]  /*a2f10*/  LDL.LU R13, [R1+0x38e0] ;  /* 0x0038e000010d7983 */ /* 0x000ea80000300800 */
[----:B------:R-:W2:Y:S04]  /*a2f20*/  LDL.LU R12, [R1+0x38e4] ;  /* 0x0038e400010c7983 */ /* 0x000ea80000300800 */
[----:B----4-:R-:W4:Y:S04]  /*a2f30*/  LDL.LU R10, [R1+0x38e8] ;  /* 0x0038e800010a7983 */ /* 0x010f280000300800 */
[----:B------:R-:W4:Y:S01]  /*a2f40*/  LDL.LU R9, [R1+0x38ec] ;  /* 0x0038ec0001097983 */ /* 0x000f220000300800 */
[----:B------:R-:W-:-:S02]  /*a2f50*/  ISETP.GT.AND P2, PT, R4, 0x7d, PT ;  /* 0x0000007d0400780c */ /* 0x000fc40003f44270 */
[----:B---3--:R-:W-:Y:S02]  /*a2f60*/  IADD3 R22, P3, R22, R5, RZ ;  /* 0x0000000516167210 */ /* 0x008fe40007f7e0ff */
[----:B------:R-:W-:-:S03]  /*a2f70*/  SEL R7, RZ, 0x4, !P2 ;  /* 0x00000004ff077807 */ /* 0x000fc60005000000 */
[----:B------:R-:W-:Y:S01]  /*a2f80*/  IMAD.X R23, R23, 0x1, R0, P3 ;  /* 0x0000000117177824 */ /* 0x000fe200018e0600 */
[----:B------:R-:W-:Y:S02]  /*a2f90*/  SEL R7, R7, RZ, !P0 ;  /* 0x000000ff07077207 */ /* 0x000fe40004000000 */
[-C--:B------:R-:W-:Y:S02]  /*a2fa0*/  IADD3 R20, P4, R20, R5.reuse, RZ ;  /* 0x0000000514147210 */ /* 0x080fe40007f9e0ff */
[----:B------:R-:W-:Y:S01]  /*a2fb0*/  LDGSTS.E [R3+0x3c000], desc[UR60][R22.64], P1 ;  /* 0x3c00000016037fae */ /* 0x000fe2000892187c */
[----:B------:R-:W-:Y:S02]  /*a2fc0*/  ISETP.NE.U32.AND P2, PT, R7, RZ, PT ;  /* 0x000000ff0700720c */ /* 0x000fe40003f45070 */
[----:B------:R-:W-:Y:S01]  /*a2fd0*/  IADD3.X R21, R21, R0, RZ, P4, !PT ;  /* 0x0000000015157210 */ /* 0x000fe200027fe4ff */
[----:B------:R-:W-:Y:S04]  /*a2fe0*/  STL [R1+0x38c4], R22 ;  /* 0x0038c41601007387 */ /* 0x000fe80000100800 */
[----:B------:R1:W-:Y:S04]  /*a2ff0*/  STL [R1+0x38c0], R23 ;  /* 0x0038c01701007387 */ /* 0x0003e80000100800 */
[----:B------:R3:W-:Y:S04]  /*a3000*/  STL [R1+0x38cc], R20 ;  /* 0x0038cc1401007387 */ /* 0x0007e80000100800 */
[----:B------:R3:W-:Y:S04]  /*a3010*/  STL [R1+0x38c8], R21 ;  /* 0x0038c81501007387 */ /* 0x0007e80000100800 */
[----:B------:R-:W4:Y:S04]  /*a3020*/  LDL.LU R84, [R1+0x38f0] ;  /* 0x0038f00001547983 */ /* 0x000f280000300800 */
[----:B------:R-:W4:Y:S04]  /*a3030*/  LDL.LU R83, [R1+0x38f4] ;  /* 0x0038f40001537983 */ /* 0x000f280000300800 */
[----:B------:R3:W-:Y:S04]  /*a3040*/  LDGSTS.E [R3+0x30004], desc[UR60][R20.64], P2 ;  /* 0x3000400014037fae */ /* 0x0007e8000912187c */
[----:B-1----:R-:W4:Y:S04]  /*a3050*/  LDL.LU R23, [R1+0x38f8] ;  /* 0x0038f80001177983 */ /* 0x002f280000300800 */
[----:B------:R-:W4:Y:S01]  /*a3060*/  LDL.LU R22, [R1+0x38fc] ;  /* 0x0038fc0001167983 */ /* 0x000f220000300800 */
[----:B------:R-:W-:-:S05]  /*a3070*/  IADD3 R16, P1, R16, R5, RZ ;  /* 0x0000000510107210 */ /* 0x000fca0007f3e0ff */
[----:B------:R-:W-:Y:S02]  /*a3080*/  IMAD.X R19, R19, 0x1, R0, P1 ;  /* 0x0000000113137824 */ /* 0x000fe400008e0600 */
[----:B---3--:R-:W-:Y:S01]  /*a3090*/  IMAD.MOV.U32 R20, RZ, RZ, R16 ;  /* 0x000000ffff147224 */ /* 0x008fe200078e0010 */
[----:B------:R1:W-:Y:S02]  /*a30a0*/  STL [R1+0x38d4], R16 ;  /* 0x0038d41001007387 */ /* 0x0003e40000100800 */
[----:B------:R-:W-:Y:S02]  /*a30b0*/  MOV R21, R19 ;  /* 0x0000001300157202 */ /* 0x000fe40000000f00 */
[----:B------:R-:W-:Y:S01]  /*a30c0*/  IADD3 R14, P3, R14, R5, RZ ;  /* 0x000000050e0e7210 */ /* 0x000fe20007f7e0ff */
[----:B------:R-:W-:Y:S04]  /*a30d0*/  STL [R1+0x38d0], R19 ;  /* 0x0038d01301007387 */ /* 0x000fe80000100800 */
[----:B------:R-:W-:Y:S01]  /*a30e0*/  LDGSTS.E [R3+0x34004], desc[UR60][R20.64], P2 ;  /* 0x3400400014037fae */ /* 0x000fe2000912187c */
[----:B------:R-:W-:-:S03]  /*a30f0*/  IADD3.X R15, R15, R0, RZ, P3, !PT ;  /* 0x000000000f0f7210 */ /* 0x000fc60001ffe4ff */
[----:B------:R-:W-:Y:S04]  /*a3100*/  STL [R1+0x38dc], R14 ;  /* 0x0038dc0e01007387 */ /* 0x000fe80000100800 */
[----:B------:R3:W-:Y:S04]  /*a3110*/  STL [R1+0x38d8], R15 ;  /* 0x0038d80f01007387 */ /* 0x0007e80000100800 */
[----:B------:R-:W-:Y:S04]  /*a3120*/  LDGSTS.E [R3+0x38004], desc[UR60][R14.64], P2 ;  /* 0x380040000e037fae */ /* 0x000fe8000912187c */
[----:B-1----:R-:W4:Y:S04]  /*a3130*/  LDL.LU R16, [R1+0x3900] ;  /* 0x0039000001107983 */ /* 0x002f280000300800 */
[----:B---3--:R-:W3:Y:S04]  /*a3140*/  LDL.LU R15, [R1+0x3904] ;  /* 0x00390400010f7983 */ /* 0x008ee80000300800 */
[----:B------:R-:W3:Y:S04]  /*a3150*/  LDL.LU R21, [R1+0x3908] ;  /* 0x0039080001157983 */ /* 0x000ee80000300800 */
        /* <DEDUP_REMOVED lines=23> */
[----:B------:R-:W-:-:S02]  /*a32d0*/  IADD3 R83, P2, R83, R5, RZ ;  /* 0x0000000553537210 */ /* 0x000fc40007f5e0ff */
[----:B------:R-:W-:-:S03]  /*a32e0*/  IADD3 R22, P3, R22, R5, RZ ;  /* 0x0000000516167210 */ /* 0x000fc60007f7e0ff */
[----:B------:R-:W-:Y:S01]  /*a32f0*/  IMAD.X R84, R84, 0x1, R0, P2 ;  /* 0x0000000154547824 */ /* 0x000fe200010e0600 */
[----:B------:R-:W-:Y:S01]  /*a3300*/  IADD3.X R23, R23, R0, RZ, P3, !PT ;  /* 0x0000000017177210 */ /* 0x000fe20001ffe4ff */
[----:B------:R-:W-:Y:S04]  /*a3310*/  STL [R1+0x38f4], R83 ;  /* 0x0038f45301007387 */ /* 0x000fe80000100800 */
[----:B------:R1:W-:Y:S01]  /*a3320*/  STL [R1+0x38f0], R84 ;  /* 0x0038f05401007387 */ /* 0x0003e20000100800 */
[----:B------:R-:W-:Y:S01]  /*a3330*/  IMAD.MOV.U32 R85, RZ, RZ, R84 ;  /* 0x000000ffff557224 */ /* 0x000fe200078e0054 */
[----:B------:R-:W-:Y:S02]  /*a3340*/  ISETP.GT.AND P2, PT, R4, 0x7f, PT ;  /* 0x0000007f0400780c */ /* 0x000fe40003f44270 */
[----:B------:R3:W-:Y:S02]  /*a3350*/  STL [R1+0x38fc], R22 ;  /* 0x0038fc1601007387 */ /* 0x0007e40000100800 */
[----:B------:R-:W-:-:S02]  /*a3360*/  SEL R7, RZ, 0x4, !P2 ;  /* 0x00000004ff077807 */ /* 0x000fc40005000000 */
[----:B-1----:R-:W-:Y:S01]  /*a3370*/  MOV R84, R83 ;  /* 0x0000005300547202 */ /* 0x002fe20000000f00 */
[----:B------:R1:W-:Y:S01]  /*a3380*/  STL [R1+0x38f8], R23 ;  /* 0x0038f81701007387 */ /* 0x0003e20000100800 */
[----:B------:R-:W-:-:S03]  /*a3390*/  SEL R7, R7, RZ, !P0 ;  /* 0x000000ff07077207 */ /* 0x000fc60004000000 */
[----:B------:R-:W-:Y:S04]  /*a33a0*/  LDGSTS.E [R3+0x34008], desc[UR60][R84.64], P1 ;  /* 0x3400800054037fae */ /* 0x000fe8000892187c */
[----:B------:R1:W-:Y:S01]  /*a33b0*/  LDGSTS.E [R3+0x38008], desc[UR60][R22.64], P1 ;  /* 0x3800800016037fae */ /* 0x0003e2000892187c */
[----:B------:R-:W-:Y:S02]  /*a33c0*/  ISETP.NE.U32.AND P2, PT, R7, RZ, PT ;  /* 0x000000ff0700720c */ /* 0x000fe40003f45070 */
[----:B---3--:R-:W-:-:S05]  /*a33d0*/  IADD3 R15, P3, R15, R5, RZ ;  /* 0x000000050f0f7210 */ /* 0x008fca0007f7e0ff */
[----:B------:R-:W-:Y:S01]  /*a33e0*/  IMAD.X R16, R16, 0x1, R0, P3 ;  /* 0x0000000110107824 */ /* 0x000fe200018e0600 */
[----:B-1----:R-:W-:-:S03]  /*a33f0*/  MOV R22, R15 ;  /* 0x0000000f00167202 */ /* 0x002fc60000000f00 */
[----:B------:R-:W-:Y:S01]  /*a3400*/  IMAD.MOV.U32 R23, RZ, RZ, R16 ;  /* 0x000000ffff177224 */ /* 0x000fe200078e0010 */
[----:B------:R-:W-:-:S04]  /*a3410*/  IADD3 R14, P3, R14, R5, RZ ;  /* 0x000000050e0e7210 */ /* 0x000fc80007f7e0ff */
[----:B------:R1:W-:Y:S01]  /*a3420*/  LDGSTS.E [R3+0x3c008], desc[UR60][R22.64], P1 ;  /* 0x3c00800016037fae */ /* 0x0003e2000892187c */
[----:B------:R-:W-:-:S03]  /*a3430*/  IADD3 R20, P1, R20, R5, RZ ;  /* 0x0000000514147210 */ /* 0x000fc60007f3e0ff */
[----:B------:R3:W-:Y:S04]  /*a3440*/  STL [R1+0x3904], R15 ;  /* 0x0039040f01007387 */ /* 0x0007e80000100800 */
[----:B------:R1:W-:Y:S01]  /*a3450*/  STL [R1+0x3900], R16 ;  /* 0x0039001001007387 */ /* 0x0003e20000100800 */
[----:B------:R-:W-:Y:S01]  /*a3460*/  IADD3.X R21, R21, R0, RZ, P1, !PT ;  /* 0x0000000015157210 */ /* 0x000fe20000ffe4ff */
[----:B------:R-:W-:-:S04]  /*a3470*/  IMAD.X R19, R19, 0x1, R0, P3 ;  /* 0x0000000113137824 */ /* 0x000fc800018e0600 */
[----:B------:R-:W-:Y:S04]  /*a3480*/  LDGSTS.E [R3+0x3000c], desc[UR60][R20.64], P2 ;  /* 0x3000c00014037fae */ /* 0x000fe8000912187c */
[----:B---3--:R-:W3:Y:S04]  /*a3490*/  LDL.LU R15, [R1+0x3934] ;  /* 0x00393400010f7983 */ /* 0x008ee80000300800 */
[----:B-1----:R-:W3:Y:S04]  /*a34a0*/  LDL.LU R16, [R1+0x3974] ;  /* 0x0039740001107983 */ /* 0x002ee80000300800 */
[----:B------:R1:W-:Y:S04]  /*a34b0*/  STL [R1+0x390c], R20 ;  /* 0x00390c1401007387 */ /* 0x0003e80000100800 */
[----:B------:R1:W-:Y:S04]  /*a34c0*/  STL [R1+0x3908], R21 ;  /* 0x0039081501007387 */ /* 0x0003e80000100800 */
[----:B------:R-:W-:Y:S04]  /*a34d0*/  STL [R1+0x3914], R14 ;  /* 0x0039140e01007387 */ /* 0x000fe80000100800 */
[----:B------:R-:W-:Y:S04]  /*a34e0*/  STL [R1+0x3910], R19 ;  /* 0x0039101301007387 */ /* 0x000fe80000100800 */
[----:B-1----:R-:W3:Y:S04]  /*a34f0*/  LDL.LU R20, [R1+0x3930] ;  /* 0x0039300001147983 */ /* 0x002ee80000300800 */
[----:B------:R-:W3:Y:S01]  /*a3500*/  LDL.LU R21, [R1+0x3970] ;  /* 0x0039700001157983 */ /* 0x000ee20000300800 */
[----:B------:R-:W-:Y:S01]  /*a3510*/  MOV R22, R14 ;  /* 0x0000000e00167202 */ /* 0x000fe20000000f00 */
[----:B------:R-:W-:-:S05]  /*a3520*/  IMAD.MOV.U32 R23, RZ, RZ, R19 ;  /* 0x000000ffff177224 */ /* 0x000fca00078e0013 */
[----:B------:R-:W-:Y:S01]  /*a3530*/  LDGSTS.E [R3+0x3400c], desc[UR60][R22.64], P2 ;  /* 0x3400c00016037fae */ /* 0x000fe2000912187c */
[----:B------:R-:W-:Y:S02]  /*a3540*/  SHF.L.U32 R7, R11, 0x2, RZ ;  /* 0x000000020b077819 */ /* 0x000fe400000006ff */
[----:B------:R-:W-:-:S05]  /*a3550*/  SHF.L.U32 R6, R6, 0x7, RZ ;  /* 0x0000000706067819 */ /* 0x000fca00000006ff */
[----:B------:R-:W-:Y:S01]  /*a3560*/  IMAD.SHL.U32 R6, R6, 0x4, RZ ;  /* 0x0000000406067824 */ /* 0x000fe200078e00ff */
[----:B------:R-:W-:Y:S02]  /*a3570*/  LOP3.LUT R7, R7, 0x7c, RZ, 0xc0, !PT ;  /* 0x0000007c07077812 */ /* 0x000fe400078ec0ff */
[-C--:B--2---:R-:W-:Y:S02]  /*a3580*/  IADD3 R12, P1, R12, R5.reuse, RZ ;  /* 0x000000050c0c7210 */ /* 0x084fe40007f3e0ff */
[----:B----4-:R-:W-:Y:S02]  /*a3590*/  IADD3 R9, P3, R9, R5, RZ ;  /* 0x0000000509097210 */ /* 0x010fe40007f7e0ff */
[----:B------:R-:W-:Y:S01]  /*a35a0*/  IADD3.X R13, R13, R0, RZ, P1, !PT ;  /* 0x000000000d0d7210 */ /* 0x000fe20000ffe4ff */
[----:B------:R1:W-:Y:S02]  /*a35b0*/  STL [R1+0x391c], R12 ;  /* 0x00391c0c01007387 */ /* 0x0003e40000100800 */
[----:B------:R-:W-:-:S02]  /*a35c0*/  IMAD.X R10, R10, 0x1, R0, P3 ;  /* 0x000000010a0a7824 */ /* 0x000fc400018e0600 */
[----:B------:R2:W-:Y:S04]  /*a35d0*/  STL [R1+0x3918], R13 ;  /* 0x0039180d01007387 */ /* 0x0005e80000100800 */
[----:B------:R1:W-:Y:S04]  /*a35e0*/  LDGSTS.E [R3+0x3800c], desc[UR60][R12.64], P2 ;  /* 0x3800c0000c037fae */ /* 0x0003e8000912187c */
[----:B------:R4:W-:Y:S04]  /*a35f0*/  STL [R1+0x3924], R9 ;  /* 0x0039240901007387 */ /* 0x0009e80000100800 */
[----:B------:R4:W-:Y:S01]  /*a3600*/  STL [R1+0x3920], R10 ;  /* 0x0039200a01007387 */ /* 0x0009e20000100800 */
[----:B------:R-:W-:-:S02]  /*a3610*/  ISETP.GE.AND P1, PT, R17, R4, PT ;  /* 0x000000041100720c */ /* 0x000fc40003f26270 */
[----:B-1----:R-:W-:Y:S01]  /*a3620*/  MOV R12, R9 ;  /* 0x00000009000c7202 */ /* 0x002fe20000000f00 */
[----:B--2---:R-:W-:Y:S01]  /*a3630*/  IMAD.MOV.U32 R13, RZ, RZ, R10 ;  /* 0x000000ffff0d7224 */ /* 0x004fe200078e000a */
[----:B----4-:R-:W2:Y:S04]  /*a3640*/  LDL.LU R9, [R1+0x39b4] ;  /* 0x0039b40001097983 */ /* 0x010ea80000300800 */
[----:B------:R-:W4:Y:S04]  /*a3650*/  LDL.LU R10, [R1+0x39f4] ;  /* 0x0039f400010a7983 */ /* 0x000f280000300800 */
[----:B------:R1:W-:Y:S01]  /*a3660*/  LDGSTS.E [R3+0x3c00c], desc[UR60][R12.64], P2 ;  /* 0x3c00c0000c037fae */ /* 0x0003e2000912187c */
[----:B------:R-:W-:-:S03]  /*a3670*/  LOP3.LUT R4, R11, 0x60, RZ, 0xc0, !PT ;  /* 0x000000600b047812 */ /* 0x000fc600078ec0ff */
[----:B------:R-:W0:Y:S04]  /*a3680*/  LDGDEPBAR ;  /* 0x00000000000079af */ /* 0x000e280000000000 */
[----:B------:R-:W4:Y:S04]  /*a3690*/  LDL.LU R12, [R1+0x39b0] ;  /* 0x0039b000010c7983 */ /* 0x000f280000300800 */
[----:B------:R-:W4:Y:S04]  /*a36a0*/  LDL.LU R17, [R1+0x39f0] ;  /* 0x0039f00001117983 */ /* 0x000f280000300800 */
[----:B------:R-:W4:Y:S04]  /*a36b0*/  LDL.LU R19, [R1+0x3a30] ;  /* 0x003a300001137983 */ /* 0x000f280000300800 */
[----:B------:R-:W4:Y:S04]  /*a36c0*/  LDL.LU R11, [R1+0x3a34] ;  /* 0x003a3400010b7983 */ /* 0x000f280000300800 */
[----:B------:R-:W4:Y:S04]  /*a36d0*/  LDL.LU R14, [R1+0x3a70] ;  /* 0x003a7000010e7983 */ /* 0x000f280000300800 */
[----:B------:R-:W4:Y:S01]  /*a36e0*/  LDL.LU R13, [R1+0x3a74] ;  /* 0x003a7400010d7983 */ /* 0x000f220000300800 */
[----:B-1----:R-:W-:-:S04]  /*a36f0*/  SEL R3, RZ, 0x4, P1 ;  /* 0x00000004ff037807 */ /* 0x002fc80000800000 */
[----:B------:R-:W-:Y:S01]  /*a3700*/  SEL R3, R3, RZ, !P0 ;  /* 0x000000ff03037207 */ /* 0x000fe20004000000 */
[----:B------:R-:W-:-:S03]  /*a3710*/  IMAD R7, R4, 0x400, R7 ;  /* 0x0000040004077824 */ /* 0x000fc600078e0207 */
[----:B------:R-:W-:Y:S02]  /*a3720*/  ISETP.NE.U32.AND P0, PT, R3, RZ, PT ;  /* 0x000000ff0300720c */ /* 0x000fe40003f05070 */
[----:B------:R-:W-:Y:S02]  /*a3730*/  IADD3 R3, R7, 0x100000, R8 ;  /* 0x0010000007037810 */ /* 0x000fe40007ffe008 */
[-C--:B---3--:R-:W-:Y:S02]  /*a3740*/  IADD3 R15, P1, R15, R6.reuse, RZ ;  /* 0x000000060f0f7210 */ /* 0x088fe40007f3e0ff */
[----:B------:R-:W-:Y:S02]  /*a3750*/  IADD3 R16, P2, R16, R6, RZ ;  /* 0x0000000610107210 */ /* 0x000fe40007f5e0ff */
[----:B------:R-:W-:Y:S01]  /*a3760*/  MOV R4, R15 ;  /* 0x0000000f00047202 */ /* 0x000fe20000000f00 */
[----:B------:R1:W-:Y:S01]  /*a3770*/  STL [R1+0x3934], R15 ;  /* 0x0039340f01007387 */ /* 0x0003e20000100800 */
[----:B------:R-:W-:Y:S01]  /*a3780*/  IADD3.X R20, R20, R2, RZ, P1, !PT ;  /* 0x0000000214147210 */ /* 0x000fe20000ffe4ff */
[----:B------:R-:W-:-:S04]  /*a3790*/  IMAD.X R21, R21, 0x1, R2, P2 ;  /* 0x0000000115157824 */ /* 0x000fc800010e0602 */
[----:B------:R3:W-:Y:S01]  /*a37a0*/  STL [R1+0x3930], R20 ;  /* 0x0039301401007387 */ /* 0x0007e20000100800 */
[----:B------:R-:W-:-:S03]  /*a37b0*/  IMAD.MOV.U32 R5, RZ, RZ, R20 ;  /* 0x000000ffff057224 */ /* 0x000fc600078e0014 */
[----:B------:R3:W-:Y:S04]  /*a37c0*/  STL [R1+0x3974], R16 ;  /* 0x0039741001007387 */ /* 0x0007e80000100800 */
[----:B------:R3:W-:Y:S04]  /*a37d0*/  STL [R1+0x3970], R21 ;  /* 0x0039701501007387 */ /* 0x0007e80000100800 */
[----:B-1----:R-:W4:Y:S04]  /*a37e0*/  LDL.LU R15, [R1+0x3ab4] ;  /* 0x003ab400010f7983 */ /* 0x002f280000300800 */
[----:B------:R1:W-:Y:S04]  /*a37f0*/  LDGSTS.E [R3+-0x40000], desc[UR60][R4.64], P0 ;  /* 0xc000000004037fae */ /* 0x0003e8000812187c */
[----:B---3--:R-:W3:Y:S01]  /*a3800*/  LDL.LU R20, [R1+0x3af4] ;  /* 0x003af40001147983 */ /* 0x008ee20000300800 */
[----:B-1----:R-:W-:Y:S01]  /*a3810*/  MOV R4, R16 ;  /* 0x0000001000047202 */ /* 0x002fe20000000f00 */
[----:B------:R-:W-:-:S02]  /*a3820*/  IMAD.MOV.U32 R5, RZ, RZ, R21 ;  /* 0x000000ffff057224 */ /* 0x000fc400078e0015 */
[----:B------:R-:W3:Y:S04]  /*a3830*/  LDL.LU R16, [R1+0x3ab0] ;  /* 0x003ab00001107983 */ /* 0x000ee80000300800 */
[----:B------:R-:W3:Y:S04]  /*a3840*/  LDL.LU R21, [R1+0x3af0] ;  /* 0x003af00001157983 */ /* 0x000ee80000300800 */
[----:B------:R-:W-:Y:S04]  /*a3850*/  LDGSTS.E [R3+-0x3fc00], desc[UR60][R4.64], P0 ;  /* 0xc040000004037fae */ /* 0x000fe8000812187c */
[----:B------:R-:W3:Y:S04]  /*a3860*/  LDL.LU R4, [R1+0x3b34] ;  /* 0x003b340001047983 */ /* 0x000ee80000300800 */
[----:B------:R-:W3:Y:S01]  /*a3870*/  LDL.LU R5, [R1+0x3b74] ;  /* 0x003b740001057983 */ /* 0x000ee20000300800 */
[----:B--2---:R-:W-:-:S02]  /*a3880*/  IADD3 R9, P1, R9, R6, RZ ;  /* 0x0000000609097210 */ /* 0x004fc40007f3e0ff */
[----:B----4-:R-:W-:-:S03]  /*a3890*/  IADD3 R10, P2, R10, R6, RZ ;  /* 0x000000060a0a7210 */ /* 0x010fc60007f5e0ff */
[----:B------:R1:W-:Y:S01]  /*a38a0*/  STL [R1+0x39b4], R9 ;  /* 0x0039b40901007387 */ /* 0x0003e20000100800 */
[----:B------:R-:W-:Y:S02]  /*a38b0*/  MOV R22, R9 ;  /* 0x0000000900167202 */ /* 0x000fe40000000f00 */
[----:B------:R-:W-:Y:S01]  /*a38c0*/  IADD3.X R12, R12, R2, RZ, P1, !PT ;  /* 0x000000020c0c7210 */ /* 0x000fe20000ffe4ff */
[----:B------:R-:W-:-:S04]  /*a38d0*/  IMAD.X R17, R17, 0x1, R2, P2 ;  /* 0x0000000111117824 */ /* 0x000fc800010e0602 */
[----:B------:R2:W-:Y:S04]  /*a38e0*/  STL [R1+0x39b0], R12 ;  /* 0x0039b00c01007387 */ /* 0x0005e80000100800 */
[----:B------:R-:W-:Y:S04]  /*a38f0*/  STL [R1+0x39f4], R10 ;  /* 0x0039f40a01007387 */ /* 0x000fe80000100800 */
[----:B------:R4:W-:Y:S04]  /*a3900*/  STL [R1+0x39f0], R17 ;  /* 0x0039f01101007387 */ /* 0x0009e80000100800 */
[----:B-1----:R-:W3:Y:S01]  /*a3910*/  LDL.LU R9, [R1+0x3b30] ;  /* 0x003b300001097983 */ /* 0x002ee20000300800 */
[----:B------:R-:W-:Y:S01]  /*a3920*/  IMAD.MOV.U32 R23, RZ, RZ, R12 ;  /* 0x000000ffff177224 */ /* 0x000fe200078e000c */
[----:B------:R-:W-:-:S02]  /*a3930*/  IADD3 R11, P1, R11, R6, RZ ;  /* 0x000000060b0b7210 */ /* 0x000fc40007f3e0ff */
[----:B------:R-:W-:Y:S02]  /*a3940*/  IADD3 R13, P2, R13, R6, RZ ;  /* 0x000000060d0d7210 */ /* 0x000fe40007f5e0ff */
[----:B------:R1:W-:Y:S04]  /*a3950*/  LDGSTS.E [R3+-0x3f800], desc[UR60][R22.64], P0 ;  /* 0xc080000016037fae */ /* 0x0003e8000812187c */
[----:B--2---:R-:W2:Y:S01]  /*a3960*/  LDL.LU R12, [R1+0x3b70] ;  /* 0x003b7000010c7983 */ /* 0x004ea20000300800 */
[----:B------:R-:W-:Y:S01]  /*a3970*/  IADD3.X R19, R19, R2, RZ, P1, !PT ;  /* 0x0000000213137210 */ /* 0x000fe20000ffe4ff */
[----:B------:R-:W-:Y:S01]  /*a3980*/  IMAD.X R14, R14, 0x1, R2, P2 ;  /* 0x000000010e0e7824 */ /* 0x000fe200010e0602 */
[----:B-1----:R-:W-:Y:S01]  /*a3990*/  MOV R22, R10 ;  /* 0x0000000a00167202 */ /* 0x002fe20000000f00 */
[----:B------:R-:W-:-:S02]  /*a39a0*/  IMAD.MOV.U32 R23, RZ, RZ, R17 ;  /* 0x000000ffff177224 */ /* 0x000fc400078e0011 */
[----:B----4-:R-:W4:Y:S04]  /*a39b0*/  LDL.LU R17, [R1+0x3bc4] ;  /* 0x003bc40001117983 */ /* 0x010f280000300800 */
[----:B------:R-:W4:Y:S04]  /*a39c0*/  LDL.LU R10, [R1+0x3c04] ;  /* 0x003c0400010a7983 */ /* 0x000f280000300800 */
[----:B------:R-:W-:Y:S04]  /*a39d0*/  STL [R1+0x3a34], R11 ;  /* 0x003a340b01007387 */ /* 0x000fe80000100800 */
[----:B------:R1:W-:Y:S04]  /*a39e0*/  STL [R1+0x3a30], R19 ;  /* 0x003a301301007387 */ /* 0x0003e80000100800 */
[----:B------:R1:W-:Y:S04]  /*a39f0*/  LDGSTS.E [R3+-0x3f400], desc[UR60][R22.64], P0 ;  /* 0xc0c0000016037fae */ /* 0x0003e8000812187c */
[----:B------:R-:W-:Y:S04]  /*a3a00*/  STL [R1+0x3a74], R13 ;  /* 0x003a740d01007387 */ /* 0x000fe80000100800 */
[----:B------:R1:W-:Y:S02]  /*a3a10*/  STL [R1+0x3a70], R14 ;  /* 0x003a700e01007387 */ /* 0x0003e40000100800 */
[----:B-1----:R-:W-:-:S02]  /*a3a20*/  IMAD.MOV.U32 R23, RZ, RZ, R19 ;  /* 0x000000ffff177224 */ /* 0x002fc400078e0013 */
[----:B------:R-:W4:Y:S01]  /*a3a30*/  LDL.LU R19, [R1+0x3bc0] ;  /* 0x003bc00001137983 */ /* 0x000f220000300800 */
[----:B------:R-:W-:-:S03]  /*a3a40*/  MOV R22, R11 ;  /* 0x0000000b00167202 */ /* 0x000fc60000000f00 */
[----:B------:R-:W4:Y:S04]  /*a3a50*/  LDL.LU R11, [R1+0x3c00] ;  /* 0x003c0000010b7983 */ /* 0x000f280000300800 */
[----:B------:R1:W-:Y:S02]  /*a3a60*/  LDGSTS.E [R3+-0x3f000], desc[UR60][R22.64], P0 ;  /* 0xc100000016037fae */ /* 0x0003e4000812187c */
[----:B-1----:R-:W-:Y:S01]  /*a3a70*/  MOV R22, R13 ;  /* 0x0000000d00167202 */ /* 0x002fe20000000f00 */
[----:B------:R-:W-:Y:S02]  /*a3a80*/  IMAD.MOV.U32 R23, RZ, RZ, R14 ;  /* 0x000000ffff177224 */ /* 0x000fe400078e000e */
[----:B------:R-:W4:Y:S04]  /*a3a90*/  LDL.LU R14, [R1+0x3c44] ;  /* 0x003c4400010e7983 */ /* 0x000f280000300800 */
[----:B------:R-:W4:Y:S04]  /*a3aa0*/  LDL.LU R13, [R1+0x3c84] ;  /* 0x003c8400010d7983 */ /* 0x000f280000300800 */
[----:B------:R1:W-:Y:S01]  /*a3ab0*/  LDGSTS.E [R3+-0x3ec00], desc[UR60][R22.64], P0 ;  /* 0xc140000016037fae */ /* 0x0003e2000812187c */
[----:B------:R-:W-:-:S02]  /*a3ac0*/  IADD3 R15, P1, R15, R6, RZ ;  /* 0x000000060f0f7210 */ /* 0x000fc40007f3e0ff */
[----:B---3--:R-:W-:-:S03]  /*a3ad0*/  IADD3 R20, P2, R20, R6, RZ ;  /* 0x0000000614147210 */ /* 0x008fc60007f5e0ff */
[----:B------:R3:W-:Y:S01]  /*a3ae0*/  STL [R1+0x3ab4], R15 ;  /* 0x003ab40f01007387 */ /* 0x0007e20000100800 */
[----:B-1----:R-:W-:Y:S02]  /*a3af0*/  MOV R22, R15 ;  /* 0x0000000f00167202 */ /* 0x002fe40000000f00 */
[----:B------:R-:W-:Y:S01]  /*a3b00*/  IADD3.X R16, R16, R2, RZ, P1, !PT ;  /* 0x0000000210107210 */ /* 0x000fe20000ffe4ff */
[----:B------:R-:W-:-:S04]  /*a3b10*/  IMAD.X R21, R21, 0x1, R2, P2 ;  /* 0x0000000115157824 */ /* 0x000fc800010e0602 */
[----:B------:R1:W-:Y:S04]  /*a3b20*/  STL [R1+0x3ab0], R16 ;  /* 0x003ab01001007387 */ /* 0x0003e80000100800 */
[----:B------:R1:W-:Y:S04]  /*a3b30*/  STL [R1+0x3af4], R20 ;  /* 0x003af41401007387 */ /* 0x0003e80000100800 */
[----:B------:R1:W-:Y:S04]  /*a3b40*/  STL [R1+0x3af0], R21 ;  /* 0x003af01501007387 */ /* 0x0003e80000100800 */
[----:B---3--:R-:W3:Y:S01]  /*a3b50*/  LDL.LU R15, [R1+0x3c40] ;  /* 0x003c4000010f7983 */ /* 0x008ee20000300800 */
[----:B------:R-:W-:-:S05]  /*a3b60*/  IMAD.MOV.U32 R23, RZ, RZ, R16 ;  /* 0x000000ffff177224 */ /* 0x000fca00078e0010 */
[----:B------:R-:W-:Y:S04]  /*a3b70*/  LDGSTS.E [R3+-0x3e800], desc[UR60][R22.64], P0 ;  /* 0xc180000016037fae */ /* 0x000fe8000812187c */
[----:B-1----:R-:W3:Y:S01]  /*a3b80*/  LDL.LU R16, [R1+0x3c80] ;  /* 0x003c800001107983 */ /* 0x002ee20000300800 */
[-C--:B------:R-:W-:Y:S02]  /*a3b90*/  IADD3 R4, P1, R4, R6.reuse, RZ ;  /* 0x0000000604047210 */ /* 0x080fe40007f3e0ff */
[----:B------:R-:W-:Y:S01]  /*a3ba0*/  IADD3 R5, P2, R5, R6, RZ ;  /* 0x0000000605057210 */ /* 0x000fe20007f5e0ff */
[----:B------:R1:W-:Y:S04]  /*a3bb0*/  LDGSTS.E [R3+-0x3e400], desc[UR60][R20.64], P0 ;  /* 0xc1c0000014037fae */ /* 0x0003e8000812187c */
[----:B------:R-:W-:Y:S01]  /*a3bc0*/  STL [R1+0x3b34], R4 ;  /* 0x003b340401007387 */ /* 0x000fe20000100800 */
[----:B-1----:R-:W-:-:S02]  /*a3bd0*/  MOV R20, R4 ;  /* 0x0000000400147202 */ /* 0x002fc40000000f00 */
[----:B------:R-:W-:-:S05]  /*a3be0*/  IADD3.X R9, R9, R2, RZ, P1, !PT ;  /* 0x0000000209097210 */ /* 0x000fca0000ffe4ff */
[----:B------:R-:W-:Y:S01]  /*a3bf0*/  IMAD.MOV.U32 R21, RZ, RZ, R9 ;  /* 0x000000ffff157224 */ /* 0x000fe200078e0009 */
[----:B------:R1:W-:Y:S01]  /*a3c00*/  STL [R1+0x3b30], R9 ;  /* 0x003b300901007387 */ /* 0x0003e20000100800 */
[----:B--2---:R-:W-:-:S03]  /*a3c10*/  IMAD.X R12, R12, 0x1, R2, P2 ;  /* 0x000000010c0c7824 */ /* 0x004fc600010e0602 */
[----:B------:R-:W-:Y:S04]  /*a3c20*/  STL [R1+0x3b74], R5 ;  /* 0x003b740501007387 */ /* 0x000fe80000100800 */
[----:B------:R2:W-:Y:S04]  /*a3c30*/  LDGSTS.E [R3+-0x3e000], desc[UR60][R20.64], P0 ;  /* 0xc200000014037fae */ /* 0x0005e8000812187c */
[----:B-1----:R-:W3:Y:S04]  /*a3c40*/  LDL.LU R9, [R1+0x3cc4] ;  /* 0x003cc40001097983 */ /* 0x002ee80000300800 */
[----:B------:R1:W-:Y:S04]  /*a3c50*/  STL [R1+0x3b70], R12 ;  /* 0x003b700c01007387 */ /* 0x0003e80000100800 */
[----:B------:R-:W3:Y:S01]  /*a3c60*/  LDL.LU R4, [R1+0x3d04] ;  /* 0x003d040001047983 */ /* 0x000ee20000300800 */
[----:B--2---:R-:W-:-:S03]  /*a3c70*/  IMAD.MOV.U32 R21, RZ, RZ, R12 ;  /* 0x000000ffff157224 */ /* 0x004fc600078e000c */
[----:B-1----:R-:W2:Y:S01]  /*a3c80*/  LDL.LU R12, [R1+0x3cc0] ;  /* 0x003cc000010c7983 */ /* 0x002ea20000300800 */
[----:B------:R-:W-:-:S03]  /*a3c90*/  MOV R20, R5 ;  /* 0x0000000500147202 */ /* 0x000fc60000000f00 */
[----:B------:R-:W2:Y:S01]  /*a3ca0*/  LDL.LU R5, [R1+0x3d00] ;  /* 0x003d000001057983 */ /* 0x000ea20000300800 */
[-C--:B----4-:R-:W-:Y:S02]  /*a3cb0*/  IADD3 R17, P1, R17, R6.reuse, RZ ;  /* 0x0000000611117210 */ /* 0x090fe40007f3e0ff */
[----:B------:R-:W-:Y:S01]  /*a3cc0*/  IADD3 R10, P2, R10, R6, RZ ;  /* 0x000000060a0a7210 */ /* 0x000fe20007f5e0ff */
[----:B------:R1:W-:Y:S04]  /*a3cd0*/  LDGSTS.E [R3+-0x3dc00], desc[UR60][R20.64], P0 ;  /* 0xc240000014037fae */ /* 0x0003e8000812187c */
[----:B------:R-:W-:Y:S01]  /*a3ce0*/  STL [R1+0x3bc4], R17 ;  /* 0x003bc41101007387 */ /* 0x000fe20000100800 */
[----:B------:R-:W-:Y:S01]  /*a3cf0*/  IADD3.X R19, R19, R2, RZ, P1, !PT ;  /* 0x0000000213137210 */ /* 0x000fe20000ffe4ff */
[----:B------:R-:W-:-:S04]  /*a3d00*/  IMAD.X R11, R11, 0x1, R2, P2 ;  /* 0x000000010b0b7824 */ /* 0x000fc800010e0602 */
[----:B------:R-:W-:Y:S04]  /*a3d10*/  STL [R1+0x3bc0], R19 ;  /* 0x003bc01301007387 */ /* 0x000fe80000100800 */
[----:B------:R-:W-:Y:S04]  /*a3d20*/  STL [R1+0x3c04], R10 ;  /* 0x003c040a01007387 */ /* 0x000fe80000100800 */
[----:B------:R-:W4:Y:S04]  /*a3d30*/  LDL.LU.64 R88, [R1+0x2850] ;  /* 0x0028500001587983 */ /* 0x000f280000300a00 */
[----:B------:R1:W-:Y:S04]  /*a3d40*/  STL [R1+0x3c00], R11 ;  /* 0x003c000b01007387 */ /* 0x0003e80000100800 */
[----:B------:R-:W4:Y:S01]  /*a3d50*/  LDL.LU.64 R90, [R1+0x2810] ;  /* 0x00281000015a7983 */ /* 0x000f220000300a00 */
[----:B-1----:R-:W-:Y:S01]  /*a3d60*/  MOV R20, R17 ;  /* 0x0000001100147202 */ /* 0x002fe20000000f00 */
[----:B------:R-:W-:-:S02]  /*a3d70*/  IMAD.MOV.U32 R21, RZ, RZ, R19 ;  /* 0x000000ffff157224 */ /* 0x000fc400078e0013 */
[----:B------:R-:W4:Y:S04]  /*a3d80*/  LDL.LU.64 R86, [R1+0x27d0] ;  /* 0x0027d00001567983 */ /* 0x000f280000300a00 */
[----:B------:R1:W-:Y:S04]  /*a3d90*/  LDGSTS.E [R3+-0x3d800], desc[UR60][R20.64], P0 ;  /* 0xc280000014037fae */ /* 0x0003e8000812187c */
[----:B------:R-:W-:Y:S01]  /*a3da0*/  LDGSTS.E [R3+-0x3d400], desc[UR60][R10.64], P0 ;  /* 0xc2c000000a037fae */ /* 0x000fe2000812187c */
[-C--:B------:R-:W-:Y:S02]  /*a3db0*/  IADD3 R14, P1, R14, R6.reuse, RZ ;  /* 0x000000060e0e7210 */ /* 0x080fe40007f3e0ff */
[----:B------:R-:W-:Y:S01]  /*a3dc0*/  IADD3 R13, P2, R13, R6, RZ ;  /* 0x000000060d0d7210 */ /* 0x000fe20007f5e0ff */
[----:B------:R-:W4:Y:S04]  /*a3dd0*/  LDL.LU.64 R10, [R1+0x2790] ;  /* 0x00279000010a7983 */ /* 0x000f280000300a00 */
[----:B------:R-:W-:Y:S01]  /*a3de0*/  STL [R1+0x3c44], R14 ;  /* 0x003c440e01007387 */ /* 0x000fe20000100800 */
[----:B---3--:R-:W-:-:S05]  /*a3df0*/  IADD3.X R15, R15, R2, RZ, P1, !PT ;  /* 0x000000020f0f7210 */ /* 0x008fca0000ffe4ff */
[----:B------:R3:W-:Y:S04]  /*a3e00*/  STL [R1+0x3c40], R15 ;  /* 0x003c400f01007387 */ /* 0x0007e80000100800 */
[----:B------:R-:W-:Y:S01]  /*a3e10*/  STL [R1+0x3c84], R13 ;  /* 0x003c840d01007387 */ /* 0x000fe20000100800 */
[----:B------:R-:W-:-:S03]  /*a3e20*/  IMAD.X R16, R16, 0x1, R2, P2 ;  /* 0x0000000110107824 */ /* 0x000fc600010e0602 */
[----:B------:R-:W4:Y:S04]  /*a3e30*/  LDL.LU.64 R84, [R1+0x2750] ;  /* 0x0027500001547983 */ /* 0x000f280000300a00 */
[----:B------:R-:W-:Y:S04]  /*a3e40*/  LDGSTS.E [R3+-0x3d000], desc[UR60][R14.64], P0 ;  /* 0xc30000000e037fae */ /* 0x000fe8000812187c */
[----:B------:R1:W-:Y:S04]  /*a3e50*/  STL [R1+0x3c80], R16 ;  /* 0x003c801001007387 */ /* 0x0003e80000100800 */
[----:B---3--:R-:W3:Y:S04]  /*a3e60*/  LDL.LU.64 R14, [R1+0x2710] ;  /* 0x00271000010e7983 */ /* 0x008ee80000300a00 */
[----:B------:R-:W3:Y:S01]  /*a3e70*/  LDL.LU.64 R22, [R1+0x26d0] ;  /* 0x0026d00001167983 */ /* 0x000ee20000300a00 */
[----:B------:R-:W-:-:S03]  /*a3e80*/  MOV R17, R16 ;  /* 0x0000001000117202 */ /* 0x000fc60000000f00 */
[----:B------:R-:W3:Y:S01]  /*a3e90*/  LDL.LU.64 R20, [R1+0x2690] ;  /* 0x0026900001147983 */ /* 0x000ee20000300a00 */
[----:B-1----:R-:W-:-:S05]  /*a3ea0*/  IMAD.MOV.U32 R16, RZ, RZ, R13 ;  /* 0x000000ffff107224 */ /* 0x002fca00078e000d */
[----:B------:R-:W-:Y:S04]  /*a3eb0*/  LDGSTS.E [R3+-0x3cc00], desc[UR60][R16.64], P0 ;  /* 0xc340000010037fae */ /* 0x000fe8000812187c */
[----:B------:R-:W3:Y:S01]  /*a3ec0*/  LDL.LU.64 R16, [R1+0x2650] ;  /* 0x0026500001107983 */ /* 0x000ee20000300a00 */
[-C--:B------:R-:W-:Y:S02]  /*a3ed0*/  IADD3 R9, P1, R9, R6.reuse, RZ ;  /* 0x0000000609097210 */ /* 0x080fe40007f3e0ff */
[----:B------:R-:W-:-:S03]  /*a3ee0*/  IADD3 R4, P2, R4, R6, RZ ;  /* 0x0000000604047210 */ /* 0x000fc60007f5e0ff */
[----:B------:R-:W-:Y:S01]  /*a3ef0*/  STL [R1+0x3cc4], R9 ;  /* 0x003cc40901007387 */ /* 0x000fe20000100800 */
[----:B--2---:R-:W-:Y:S01]  /*a3f00*/  IADD3.X R12, R12, R2, RZ, P1, !PT ;  /* 0x000000020c0c7210 */ /* 0x004fe20000ffe4ff */
[----:B------:R-:W-:-:S03]  /*a3f10*/  IMAD.X R5, R5, 0x1, R2, P2 ;  /* 0x0000000105057824 */ /* 0x000fc600010e0602 */
[----:B------:R-:W-:Y:S01]  /*a3f20*/  MOV R13, R12 ;  /* 0x0000000c000d7202 */ /* 0x000fe20000000f00 */
[----:B------:R1:W-:Y:S04]  /*a3f30*/  STL [R1+0x3cc0], R12 ;  /* 0x003cc00c01007387 */ /* 0x0003e80000100800 */
[----:B------:R-:W-:Y:S04]  /*a3f40*/  STL [R1+0x3d04], R4 ;  /* 0x003d040401007387 */ /* 0x000fe80000100800 */
[----:B------:R2:W-:Y:S01]  /*a3f50*/  STL [R1+0x3d00], R5 ;  /* 0x003d000501007387 */ /* 0x0005e20000100800 */
[----:B-1----:R-:W-:-:S05]  /*a3f60*/  IMAD.MOV.U32 R12, RZ, RZ, R9 ;  /* 0x000000ffff0c7224 */ /* 0x002fca00078e0009 */
[----:B------:R-:W-:Y:S04]  /*a3f70*/  LDGSTS.E [R3+-0x3c800], desc[UR60][R12.64], P0 ;  /* 0xc38000000c037fae */ /* 0x000fe8000812187c */
[----:B------:R1:W-:Y:S01]  /*a3f80*/  LDGSTS.E [R3+-0x3c400], desc[UR60][R4.64], P0 ;  /* 0xc3c0000004037fae */ /* 0x0003e2000812187c */
[----:B----4-:R-:W-:-:S03]  /*a3f90*/  IADD3 R161, P1, R88, R6, RZ ;  /* 0x0000000658a17210 */ /* 0x010fc60007f3e0ff */
[----:B------:R-:W4:Y:S04]  /*a3fa0*/  LDL.LU.64 R12, [R1+0x2610] ;  /* 0x00261000010c7983 */ /* 0x000f280000300a00 */
[----:B--2---:R-:W2:Y:S01]  /*a3fb0*/  LDL.LU.64 R4, [R1+0x2608] ;  /* 0x0026080001047983 */ /* 0x004ea20000300a00 */
[----:B------:R-:W-:Y:S02]  /*a3fc0*/  IADD3.X R178, R89, R2, RZ, P1, !PT ;  /* 0x0000000259b27210 */ /* 0x000fe40000ffe4ff */
[-C--:B------:R-:W-:Y:S01]  /*a3fd0*/  IADD3 R159, P1, R90, R6.reuse, RZ ;  /* 0x000000065a9f7210 */ /* 0x080fe20007f3e0ff */
[----:B------:R-:W2:Y:S04]  /*a3fe0*/  LDL.LU.64 R88, [R1+0x2600] ;  /* 0x0026000001587983 */ /* 0x000ea80000300a00 */
[----:B------:R-:W-:Y:S01]  /*a3ff0*/  IMAD.X R160, R91, 0x1, R2, P1 ;  /* 0x000000015ba07824 */ /* 0x000fe200008e0602 */
[----:B------:R-:W-:Y:S01]  /*a4000*/  IADD3 R157, P1, R86, R6, RZ ;  /* 0x00000006569d7210 */ /* 0x000fe20007f3e0ff */
[----:B------:R-:W2:Y:S03]  /*a4010*/  LDL.LU.64 R90, [R1+0x25f8] ;  /* 0x0025f800015a7983 */ /* 0x000ea60000300a00 */
[----:B------:R-:W-:-:S02]  /*a4020*/  IADD3.X R158, R87, R2, RZ, P1, !PT ;  /* 0x00000002579e7210 */ /* 0x000fc40000ffe4ff */
[-C--:B------:R-:W-:Y:S01]  /*a4030*/  IADD3 R155, P1, R10, R6.reuse, RZ ;  /* 0x000000060a9b7210 */ /* 0x080fe20007f3e0ff */
[----:B------:R-:W2:Y:S04]  /*a4040*/  LDL.LU.64 R86, [R1+0x25f0] ;  /* 0x0025f00001567983 */ /* 0x000ea80000300a00 */
[----:B------:R-:W-:Y:S02]  /*a4050*/  IMAD.X R156, R11, 0x1, R2, P1 ;  /* 0x000000010b9c7824 */ /* 0x000fe400008e0602 */
[----:B------:R-:W2:Y:S01]  /*a4060*/  LDL.LU.64 R10, [R1+0x25e8] ;  /* 0x0025e800010a7983 */ /* 0x000ea20000300a00 */
[----:B------:R-:W-:-:S04]  /*a4070*/  IADD3 R153, P1, R84, R6, RZ ;  /* 0x0000000654997210 */ /* 0x000fc80007f3e0ff */
[----:B------:R-:W-:Y:S02]  /*a4080*/  IADD3.X R154, R85, R2, RZ, P1, !PT ;  /* 0x00000002559a7210 */ /* 0x000fe40000ffe4ff */
[----:B---3--:R-:W-:-:S05]  /*a4090*/  IADD3 R151, P1, R14, R6, RZ ;  /* 0x000000060e977210 */ /* 0x008fca0007f3e0ff */
[----:B------:R-:W-:Y:S01]  /*a40a0*/  IMAD.X R152, R15, 0x1, R2, P1 ;  /* 0x000000010f987824 */ /* 0x000fe200008e0602 */
[----:B------:R-:W-:Y:S01]  /*a40b0*/  IADD3 R149, P1, R22, R6, RZ ;  /* 0x0000000616957210 */ /* 0x000fe20007f3e0ff */
[----:B------:R-:W3:Y:S04]  /*a40c0*/  LDL.LU.64 R14, [R1+0x25e0] ;  /* 0x0025e000010e7983 */ /* 0x000ee80000300a00 */
[----:B------:R-:W3:Y:S01]  /*a40d0*/  LDL.LU.64 R84, [R1+0x25d8] ;  /* 0x0025d80001547983 */ /* 0x000ee20000300a00 */
[----:B------:R-:W-:Y:S02]  /*a40e0*/  IADD3.X R150, R23, R2, RZ, P1, !PT ;  /* 0x0000000217967210 */ /* 0x000fe40000ffe4ff */
[----:B------:R-:W-:-:S05]  /*a40f0*/  IADD3 R147, P1, R20, R6, RZ ;  /* 0x0000000614937210 */ /* 0x000fca0007f3e0ff */
[----:B------:R-:W-:Y:S02]  /*a4100*/  IMAD.X R148, R21, 0x1, R2, P1 ;  /* 0x0000000115947824 */ /* 0x000fe400008e0602 */
[----:B------:R-:W3:Y:S01]  /*a4110*/  LDL.LU.64 R20, [R1+0x25d0] ;  /* 0x0025d00001147983 */ /* 0x000ee20000300a00 */
[----:B------:R-:W-:-:S04]  /*a4120*/  IADD3 R145, P1, R16, R6, RZ ;  /* 0x0000000610917210 */ /* 0x000fc80007f3e0ff */
[----:B------:R-:W-:Y:S02]  /*a4130*/  IADD3.X R146, R17, R2, RZ, P1, !PT ;  /* 0x0000000211927210 */ /* 0x000fe40000ffe4ff */
[----:B------:R-:W3:Y:S04]  /*a4140*/  LDL.LU.64 R16, [R1+0x25c8] ;  /* 0x0025c80001107983 */ /* 0x000ee80000300a00 */
[----:B------:R-:W3:Y:S01]  /*a4150*/  LDL.LU.64 R22, [R1+0x24e0] ;  /* 0x0024e00001167983 */ /* 0x000ee20000300a00 */
[----:B----4-:R-:W-:-:S05]  /*a4160*/  IADD3 R143, P1, R12, R6, RZ ;  /* 0x000000060c8f7210 */ /* 0x010fca0007f3e0ff */
[----:B------:R-:W-:Y:S01]  /*a4170*/  IMAD.X R144, R13, 0x1, R2, P1 ;  /* 0x000000010d907824 */ /* 0x000fe200008e0602 */
[----:B--2---:R-:W-:-:S04]  /*a4180*/  IADD3 R141, P1, R4, R6, RZ ;  /* 0x00000006048d7210 */ /* 0x004fc80007f3e0ff */
[----:B------:R-:W-:Y:S02]  /*a4190*/  IADD3.X R142, R5, R2, RZ, P1, !PT ;  /* 0x00000002058e7210 */ /* 0x000fe40000ffe4ff */
[----:B------:R-:W2:Y:S04]  /*a41a0*/  LDL.LU.64 R4, [R1+0x25c0] ;  /* 0x0025c00001047983 */ /* 0x000ea80000300a00 */
[----:B------:R-:W4:Y:S01]  /*a41b0*/  LDL.LU.64 R12, [R1+0x25b8] ;  /* 0x0025b800010c7983 */ /* 0x000f220000300a00 */
[----:B------:R-:W-:-:S05]  /*a41c0*/  IADD3 R139, P1, R88, R6, RZ ;  /* 0x00000006588b7210 */ /* 0x000fca0007f3e0ff */
[----:B------:R-:W-:Y:S01]  /*a41d0*/  IMAD.X R140, R89, 0x1, R2, P1 ;  /* 0x00000001598c7824 */ /* 0x000fe200008e0602 */
[----:B------:R-:W-:Y:S01]  /*a41e0*/  IADD3 R137, P1, R90, R6, RZ ;  /* 0x000000065a897210 */ /* 0x000fe20007f3e0ff */
[----:B------:R-:W4:Y:S04]  /*a41f0*/  LDL.LU.64 R88, [R1+0x25b0] ;  /* 0x0025b00001587983 */ /* 0x000f280000300a00 */
[----:B------:R-:W4:Y:S01]  /*a4200*/  LDL.LU.64 R94, [R1+0x25a8] ;  /* 0x0025a800015e7983 */ /* 0x000f220000300a00 */
[----:B------:R-:W-:Y:S02]  /*a4210*/  IADD3.X R138, R91, R2, RZ, P1, !PT ;  /* 0x000000025b8a7210 */ /* 0x000fe40000ffe4ff */
[----:B------:R-:W-:-:S05]  /*a4220*/  IADD3 R135, P1, R86, R6, RZ ;  /* 0x0000000656877210 */ /* 0x000fca0007f3e0ff */
[----:B------:R-:W-:Y:S02]  /*a4230*/  IMAD.X R136, R87, 0x1, R2, P1 ;  /* 0x0000000157887824 */ /* 0x000fe400008e0602 */
[----:B------:R-:W4:Y:S01]  /*a4240*/  LDL.LU.64 R86, [R1+0x25a0] ;  /* 0x0025a00001567983 */ /* 0x000f220000300a00 */
[----:B------:R-:W-:-:S03]  /*a4250*/  IADD3 R133, P1, R10, R6, RZ ;  /* 0x000000060a857210 */ /* 0x000fc60007f3e0ff */
[----:B------:R-:W4:Y:S01]  /*a4260*/  LDL.LU.64 R92, [R1+0x2598] ;  /* 0x00259800015c7983 */ /* 0x000f220000300a00 */
[----:B------:R-:W-:-:S03]  /*a4270*/  IADD3.X R134, R11, R2, RZ, P1, !PT ;  /* 0x000000020b867210 */ /* 0x000fc60000ffe4ff */
[----:B------:R-:W4:Y:S01]  /*a4280*/  LDL.LU.64 R10, [R1+0x2590] ;  /* 0x00259000010a7983 */ /* 0x000f220000300a00 */
[----:B---3--:R-:W-:-:S05]  /*a4290*/  IADD3 R131, P1, R14, R6, RZ ;  /* 0x000000060e837210 */ /* 0x008fca0007f3e0ff */
[--C-:B------:R-:W-:Y:S01]  /*a42a0*/  IMAD.X R132, R15, 0x1, R2.reuse, P1 ;  /* 0x000000010f847824 */ /* 0x100fe200008e0602 */
[----:B------:R-:W-:Y:S01]  /*a42b0*/  IADD3 R129, P1, R84, R6, RZ ;  /* 0x0000000654817210 */ /* 0x000fe20007f3e0ff */
[----:B------:R-:W3:Y:S04]  /*a42c0*/  LDL.LU.64 R14, [R1+0x2588] ;  /* 0x00258800010e7983 */ /* 0x000ee80000300a00 */
[----:B------:R-:W3:Y:S01]  /*a42d0*/  LDL.LU.64 R90, [R1+0x2580] ;  /* 0x00258000015a7983 */ /* 0x000ee20000300a00 */
[----:B------:R-:W-:Y:S02]  /*a42e0*/  IADD3.X R130, R85, R2, RZ, P1, !PT ;  /* 0x0000000255827210 */ /* 0x000fe40000ffe4ff */
[-C--:B------:R-:W-:Y:S01]  /*a42f0*/  IADD3 R127, P1, R20, R6.reuse, RZ ;  /* 0x00000006147f7210 */ /* 0x080fe20007f3e0ff */
[----:B------:R-:W3:Y:S04]  /*a4300*/  LDL.LU.64 R84, [R1+0x2578] ;  /* 0x0025780001547983 */ /* 0x000ee80000300a00 */
[----:B------:R-:W-:Y:S01]  /*a4310*/  IMAD.X R128, R21, 0x1, R2, P1 ;  /* 0x0000000115807824 */ /* 0x000fe200008e0602 */
[----:B------:R-:W-:-:S04]  /*a4320*/  IADD3 R125, P1, R16, R6, RZ ;  /* 0x00000006107d7210 */ /* 0x000fc80007f3e0ff */
[----:B------:R-:W-:Y:S02]  /*a4330*/  IADD3.X R126, R17, R2, RZ, P1, !PT ;  /* 0x00000002117e7210 */ /* 0x000fe40000ffe4ff */
[-C--:B------:R-:W-:Y:S01]  /*a4340*/  IADD3 R20, P1, R22, R6.reuse, RZ ;  /* 0x0000000616147210 */ /* 0x080fe20007f3e0ff */
[----:B------:R-:W3:Y:S04]  /*a4350*/  LDL.LU.64 R16, [R1+0x2570] ;  /* 0x0025700001107983 */ /* 0x000ee80000300a00 */
[----:B------:R-:W-:Y:S02]  /*a4360*/  IMAD.X R21, R23, 0x1, R2, P1 ;  /* 0x0000000117157824 */ /* 0x000fe400008e0602 */
[----:B------:R-:W3:Y:S01]  /*a4370*/  LDL.LU.64 R22, [R1+0x2568] ;  /* 0x0025680001167983 */ /* 0x000ee20000300a00 */
[----:B--2---:R-:W-:-:S04]  /*a4380*/  IADD3 R124, P1, R4, R6, RZ ;  /* 0x00000006047c7210 */ /* 0x004fc80007f3e0ff */
[----:B-1----:R-:W-:Y:S02]  /*a4390*/  IADD3.X R4, R5, R2, RZ, P1, !PT ;  /* 0x0000000205047210 */ /* 0x002fe40000ffe4ff */
[----:B----4-:R-:W-:-:S05]  /*a43a0*/  IADD3 R123, P1, R12, R6, RZ ;  /* 0x000000060c7b7210 */ /* 0x010fca0007f3e0ff */
[--C-:B------:R-:W-:Y:S01]  /*a43b0*/  IMAD.X R9, R13, 0x1, R2.reuse, P1 ;  /* 0x000000010d097824 */ /* 0x100fe200008e0602 */
[----:B------:R-:W-:Y:S01]  /*a43c0*/  IADD3 R121, P1, R88, R6, RZ ;  /* 0x0000000658797210 */ /* 0x000fe20007f3e0ff */
[----:B------:R-:W2:Y:S03]  /*a43d0*/  LDL.LU.64 R12, [R1+0x2560] ;  /* 0x00256000010c7983 */ /* 0x000ea60000300a00 */
[----:B------:R-:W-:Y:S02]  /*a43e0*/  IADD3.X R122, R89, R2, RZ, P1, !PT ;  /* 0x00000002597a7210 */ /* 0x000fe40000ffe4ff */
[-C--:B------:R-:W-:Y:S01]  /*a43f0*/  IADD3 R119, P1, R94, R6.reuse, RZ ;  /* 0x000000065e777210 */ /* 0x080fe20007f3e0ff */
[----:B------:R-:W4:Y:S04]  /*a4400*/  LDL.LU.64 R88, [R1+0x2558] ;  /* 0x0025580001587983 */ /* 0x000f280000300a00 */
[----:B------:R-:W-:Y:S01]  /*a4410*/  IMAD.X R120, R95, 0x1, R2, P1 ;  /* 0x000000015f787824 */ /* 0x000fe200008e0602 */
[----:B------:R-:W-:-:S04]  /*a4420*/  IADD3 R117, P1, R86, R6, RZ ;  /* 0x0000000656757210 */ /* 0x000fc80007f3e0ff */
[----:B------:R-:W-:Y:S02]  /*a4430*/  IADD3.X R118, R87, R2, RZ, P1, !PT ;  /* 0x0000000257767210 */ /* 0x000fe40000ffe4ff */
[-C--:B------:R-:W-:Y:S01]  /*a4440*/  IADD3 R115, P1, R92, R6.reuse, RZ ;  /* 0x000000065c737210 */ /* 0x080fe20007f3e0ff */
[----:B------:R-:W4:Y:S04]  /*a4450*/  LDL.LU.64 R86, [R1+0x2550] ;  /* 0x0025500001567983 */ /* 0x000f280000300a00 */
[----:B------:R-:W-:Y:S01]  /*a4460*/  IMAD.X R116, R93, 0x1, R2, P1 ;  /* 0x000000015d747824 */ /* 0x000fe200008e0602 */
[----:B------:R-:W-:-:S04]  /*a4470*/  IADD3 R113, P1, R10, R6, RZ ;  /* 0x000000060a717210 */ /* 0x000fc80007f3e0ff */
[----:B------:R-:W-:Y:S02]  /*a4480*/  IADD3.X R114, R11, R2, RZ, P1, !PT ;  /* 0x000000020b727210 */ /* 0x000fe40000ffe4ff */
[----:B------:R-:W4:Y:S01]  /*a4490*/  LDL.LU.64 R10, [R1+0x2548] ;  /* 0x00254800010a7983 */ /* 0x000f220000300a00 */
[----:B---3--:R-:W-:-:S05]  /*a44a0*/  IADD3 R111, P1, R14, R6, RZ ;  /* 0x000000060e6f7210 */ /* 0x008fca0007f3e0ff */
[----:B------:R-:W-:Y:S01]  /*a44b0*/  IMAD.X R112, R15, 0x1, R2, P1 ;  /* 0x000000010f707824 */ /* 0x000fe200008e0602 */
[----:B------:R-:W-:-:S04]  /*a44c0*/  IADD3 R14, P1, R90, R6, RZ ;  /* 0x000000065a0e7210 */ /* 0x000fc80007f3e0ff */
[----:B------:R-:W-:Y:S02]  /*a44d0*/  IADD3.X R15, R91, R2, RZ, P1, !PT ;  /* 0x000000025b0f7210 */ /* 0x000fe40000ffe4ff */
[----:B------:R-:W-:-:S05]  /*a44e0*/  IADD3 R109, P1, R84, R6, RZ ;  /* 0x00000006546d7210 */ /* 0x000fca0007f3e0ff */
[----:B------:R-:W-:Y:S02]  /*a44f0*/  IMAD.X R110, R85, 0x1, R2, P1 ;  /* 0x00000001556e7824 */ /* 0x000fe400008e0602 */
[----:B------:R-:W3:Y:S01]  /*a4500*/  LDL.LU.64 R84, [R1+0x2540] ;  /* 0x0025400001547983 */ /* 0x000ee20000300a00 */
[----:B------:R-:W-:-:S04]  /*a4510*/  IADD3 R107, P1, R16, R6, RZ ;  /* 0x00000006106b7210 */ /* 0x000fc80007f3e0ff */
[----:B------:R-:W-:Y:S02]  /*a4520*/  IADD3.X R108, R17, R2, RZ, P1, !PT ;  /* 0x00000002116c7210 */ /* 0x000fe40000ffe4ff */
[----:B------:R-:W-:-:S05]  /*a4530*/  IADD3 R16, P1, R22, R6, RZ ;  /* 0x0000000616107210 */ /* 0x000fca0007f3e0ff */
[----:B------:R-:W-:Y:S02]  /*a4540*/  IMAD.X R17, R23, 0x1, R2, P1 ;  /* 0x0000000117117824 */ /* 0x000fe400008e0602 */
[----:B------:R-:W3:Y:S04]  /*a4550*/  LDL.LU.64 R22, [R1+0x2538] ;  /* 0x0025380001167983 */ /* 0x000ee80000300a00 */
[----:B------:R-:W3:Y:S04]  /*a4560*/  LDL.LU.64 R92, [R1+0x2530] ;  /* 0x00253000015c7983 */ /* 0x000ee80000300a00 */
[----:B------:R-:W3:Y:S01]  /*a4570*/  LDL.LU.64 R190, [R1+0x2528] ;  /* 0x0025280001be7983 */ /* 0x000ee20000300a00 */
[----:B--2---:R-:W-:-:S04]  /*a4580*/  IADD3 R105, P1, R12, R6, RZ ;  /* 0x000000060c697210 */ /* 0x004fc80007f3e0ff */
[----:B------:R-:W-:Y:S02]  /*a4590*/  IADD3.X R106, R13, R2, RZ, P1, !PT ;  /* 0x000000020d6a7210 */ /* 0x000fe40000ffe4ff */
[----:B----4-:R-:W-:-:S05]  /*a45a0*/  IADD3 R12, P1, R88, R6, RZ ;  /* 0x00000006580c7210 */ /* 0x010fca0007f3e0ff */
[----:B------:R-:W-:Y:S01]  /*a45b0*/  IMAD.X R13, R89, 0x1, R2, P1 ;  /* 0x00000001590d7824 */ /* 0x000fe200008e0602 */
[----:B------:R-:W-:-:S04]  /*a45c0*/  IADD3 R103, P1, R86, R6, RZ ;  /* 0x0000000656677210 */ /* 0x000fc80007f3e0ff */
[----:B------:R-:W-:Y:S02]  /*a45d0*/  IADD3.X R104, R87, R2, RZ, P1, !PT ;  /* 0x0000000257687210 */ /* 0x000fe40000ffe4ff */
[----:B------:R-:W-:-:S05]  /*a45e0*/  IADD3 R101, P1, R10, R6, RZ ;  /* 0x000000060a657210 */ /* 0x000fca0007f3e0ff */
[----:B------:R-:W-:Y:S02]  /*a45f0*/  IMAD.X R102, R11, 0x1, R2, P1 ;  /* 0x000000010b667824 */ /* 0x000fe400008e0602 */
[----:B------:R-:W2:Y:S04]  /*a4600*/  LDL.LU.64 R10, [R1+0x2520] ;  /* 0x00252000010a7983 */ /* 0x000ea80000300a00 */
[----:B------:R-:W4:Y:S04]  /*a4610*/  LDL.LU.64 R90, [R1+0x2510] ;  /* 0x00251000015a7983 */ /* 0x000f280000300a00 */
[----:B------:R-:W4:Y:S04]  /*a4620*/  LDL.LU.64 R88, [R1+0x2508] ;  /* 0x0025080001587983 */ /* 0x000f280000300a00 */
[----:B------:R-:W4:Y:S01]  /*a4630*/  LDL.LU.64 R86, [R1+0x2500] ;  /* 0x0025000001567983 */ /* 0x000f220000300a00 */
[----:B---3--:R-:W-:-:S04]  /*a4640*/  IADD3 R99, P1, R84, R6, RZ ;  /* 0x0000000654637210 */ /* 0x008fc80007f3e0ff */
[----:B------:R-:W-:Y:S02]  /*a4650*/  IADD3.X R100, R85, R2, RZ, P1, !PT ;  /* 0x0000000255647210 */ /* 0x000fe40000ffe4ff */
[----:B------:R-:W3:Y:S01]  /*a4660*/  LDL.LU.64 R84, [R1+0x24f8] ;  /* 0x0024f80001547983 */ /* 0x000ee20000300a00 */
[----:B------:R-:W-:-:S05]  /*a4670*/  IADD3 R97, P1, R22, R6, RZ ;  /* 0x0000000616617210 */ /* 0x000fca0007f3e0ff */
[----:B------:R-:W-:Y:S02]  /*a4680*/  IMAD.X R98, R23, 0x1, R2, P1 ;  /* 0x0000000117627824 */ /* 0x000fe400008e0602 */
[----:B------:R-:W3:Y:S04]  /*a4690*/  LDL.LU.64 R22, [R1+0x24f0] ;  /* 0x0024f00001167983 */ /* 0x000ee80000300a00 */
[----:B------:R-:W3:Y:S04]  /*a46a0*/  LDL.LU.64 R186, [R1+0x24e8] ;  /* 0x0024e80001ba7983 */ /* 0x000ee80000300a00 */
[----:B------:R-:W3:Y:S01]  /*a46b0*/  LDL.LU.64 R182, [R1+0x2518] ;  /* 0x0025180001b67983 */ /* 0x000ee20000300a00 */
[----:B------:R-:W-:-:S04]  /*a46c0*/  IADD3 R95, P1, R92, R6, RZ ;  /* 0x000000065c5f7210 */ /* 0x000fc80007f3e0ff */
[----:B------:R-:W-:Y:S02]  /*a46d0*/  IADD3.X R96, R93, R2, RZ, P1, !PT ;  /* 0x000000025d607210 */ /* 0x000fe40000ffe4ff */
[----:B------:R-:W-:-:S05]  /*a46e0*/  IADD3 R93, P1, R190, R6, RZ ;  /* 0x00000006be5d7210 */ /* 0x000fca0007f3e0ff */
[----:B------:R-:W-:Y:S02]  /*a46f0*/  IMAD.X R94, R191, 0x1, R2, P1 ;  /* 0x00000001bf5e7824 */ /* 0x000fe400008e0602 */
        /* <DEDUP_REMOVED lines=13> */
[----:B--2---:R-:W-:-:S04]  /*a47d0*/  IADD3 R5, P1, R10, R6, RZ ;  /* 0x000000060a057210 */ /* 0x004fc80007f3e0ff */
[----:B------:R-:W-:Y:S02]  /*a47e0*/  IADD3.X R92, R11, R2, RZ, P1, !PT ;  /* 0x000000020b5c7210 */ /* 0x000fe40000ffe4ff */
[----:B----4-:R-:W-:-:S05]  /*a47f0*/  IADD3 R10, P1, R90, R6, RZ ;  /* 0x000000065a0a7210 */ /* 0x010fca0007f3e0ff */
[----:B------:R-:W-:Y:S01]  /*a4800*/  IMAD.X R11, R91, 0x1, R2, P1 ;  /* 0x000000015b0b7824 */ /* 0x000fe200008e0602 */
[----:B------:R-:W-:-:S04]  /*a4810*/  IADD3 R90, P1, R88, R6, RZ ;  /* 0x00000006585a7210 */ /* 0x000fc80007f3e0ff */
[----:B------:R-:W-:Y:S02]  /*a4820*/  IADD3.X R91, R89, R2, RZ, P1, !PT ;  /* 0x00000002595b7210 */ /* 0x000fe40000ffe4ff */
[----:B------:R-:W-:-:S05]  /*a4830*/  IADD3 R88, P1, R86, R6, RZ ;  /* 0x0000000656587210 */ /* 0x000fca0007f3e0ff */
[----:B------:R-:W-:Y:S01]  /*a4840*/  IMAD.X R89, R87, 0x1, R2, P1 ;  /* 0x0000000157597824 */ /* 0x000fe200008e0602 */
[----:B---3--:R-:W-:-:S04]  /*a4850*/  IADD3 R86, P1, R84, R6, RZ ;  /* 0x0000000654567210 */ /* 0x008fc80007f3e0ff */
[----:B------:R-:W-:Y:S02]  /*a4860*/  IADD3.X R87, R85, R2, RZ, P1, !PT ;  /* 0x0000000255577210 */ /* 0x000fe40000ffe4ff */
[----:B------:R-:W-:-:S05]  /*a4870*/  IADD3 R84, P1, R22, R6, RZ ;  /* 0x0000000616547210 */ /* 0x000fca0007f3e0ff */
[----:B------:R-:W-:Y:S01]  /*a4880*/  IMAD.X R85, R23, 0x1, R2, P1 ;  /* 0x0000000117557824 */ /* 0x000fe200008e0602 */
        /* <DEDUP_REMOVED lines=9> */
[----:B------:R-:W-:Y:S02]  /*a4920*/  MOV R150, R147 ;  /* 0x0000009300967202 */ /* 0x000fe40000000f00 */
[----:B------:R-:W-:Y:S01]  /*a4930*/  MOV R182, R161 ;  /* 0x000000a100b67202 */ /* 0x000fe20000000f00 */
[----:B------:R-:W-:Y:S01]  /*a4940*/  IMAD.MOV.U32 R147, RZ, RZ, R144 ;  /* 0x000000ffff937224 */ /* 0x000fe200078e0090 */
[----:B------:R-:W-:Y:S01]  /*a4950*/  MOV R144, R141 ;  /* 0x0000008d00907202 */ /* 0x000fe20000000f00 */
[----:B------:R-:W-:-:S02]  /*a4960*/  IMAD.MOV.U32 R161, RZ, RZ, R158 ;  /* 0x000000ffffa17224 */ /* 0x000fc400078e009e */
[----:B------:R-:W-:Y:S01]  /*a4970*/  IMAD.MOV.U32 R141, RZ, RZ, R138 ;  /* 0x000000ffff8d7224 */ /* 0x000fe200078e008a */
[----:B------:R-:W-:Y:S02]  /*a4980*/  MOV R158, R155 ;  /* 0x0000009b009e7202 */ /* 0x000fe40000000f00 */
[----:B------:R-:W-:Y:S01]  /*a4990*/  MOV R138, R135 ;  /* 0x00000087008a7202 */ /* 0x000fe20000000f00 */
[----:B------:R-:W-:Y:S01]  /*a49a0*/  IMAD.MOV.U32 R135, RZ, RZ, R132 ;  /* 0x000000ffff877224 */ /* 0x000fe200078e0084 */
[----:B------:R-:W-:Y:S01]  /*a49b0*/  STL.64 [R1+0x2850], R182 ;  /* 0x002850b601007387 */ /* 0x000fe20000100a00 */
[----:B------:R-:W-:Y:S01]  /*a49c0*/  IMAD.MOV.U32 R155, RZ, RZ, R152 ;  /* 0x000000ffff9b7224 */ /* 0x000fe200078e0098 */
[----:B------:R-:W-:Y:S02]  /*a49d0*/  MOV R132, R129 ;  /* 0x0000008100847202 */ /* 0x000fe40000000f00 */
[----:B------:R-:W-:Y:S01]  /*a49e0*/  STL.64 [R1+0x2810], R178 ;  /* 0x002810b201007387 */ /* 0x000fe20000100a00 */
[----:B------:R-:W-:Y:S01]  /*a49f0*/  MOV R152, R149 ;  /* 0x0000009500987202 */ /* 0x000fe20000000f00 */
[----:B------:R-:W-:-:S02]  /*a4a00*/  IMAD.MOV.U32 R129, RZ, RZ, R126 ;  /* 0x000000ffff817224 */ /* 0x000fc400078e007e */
[----:B------:R-:W-:Y:S01]  /*a4a10*/  STL.64 [R1+0x27d0], R160 ;  /* 0x0027d0a001007387 */ /* 0x000fe20000100a00 */
[----:B------:R-:W-:-:S03]  /*a4a20*/  MOV R126, R124 ;  /* 0x0000007c007e7202 */ /* 0x000fc60000000f00 */
[----:B------:R-:W-:Y:S01]  /*a4a30*/  STL.64 [R1+0x2790], R158 ;  /* 0x0027909e01007387 */ /* 0x000fe20000100a00 */
[----:B------:R-:W-:Y:S01]  /*a4a40*/  IMAD.MOV.U32 R149, RZ, RZ, R146 ;  /* 0x000000ffff957224 */ /* 0x000fe200078e0092 */
[----:B------:R-:W-:Y:S02]  /*a4a50*/  MOV R124, R123 ;  /* 0x0000007b007c7202 */ /* 0x000fe40000000f00 */
[----:B------:R-:W-:Y:S01]  /*a4a60*/  STL.64 [R1+0x2750], R156 ;  /* 0x0027509c01007387 */ /* 0x000fe20000100a00 */
[----:B------:R-:W-:Y:S02]  /*a4a70*/  MOV R146, R143 ;  /* 0x0000008f00927202 */ /* 0x000fe40000000f00 */
[----:B------:R-:W-:Y:S01]  /*a4a80*/  MOV R123, R122 ;  /* 0x0000007a007b7202 */ /* 0x000fe20000000f00 */
[----:B------:R-:W-:Y:S01]  /*a4a90*/  STL.64 [R1+0x2710], R154 ;  /* 0x0027109a01007387 */ /* 0x000fe20000100a00 */
[----:B------:R-:W-:-:S03]  /*a4aa0*/  IMAD.MOV.U32 R122, RZ, RZ, R121 ;  /* 0x000000ffff7a7224 */ /* 0x000fc600078e0079 */
[----:B------:R-:W-:Y:S01]  /*a4ab0*/  STL.64 [R1+0x26d0], R152 ;  /* 0x0026d09801007387 */ /* 0x000fe20000100a00 */
[----:B------:R-:W-:Y:S01]  /*a4ac0*/  IMAD.MOV.U32 R143, RZ, RZ, R140 ;  /* 0x000000ffff8f7224 */ /* 0x000fe200078e008c */
[----:B------:R-:W-:Y:S02]  /*a4ad0*/  MOV R121, R120 ;  /* 0x0000007800797202 */ /* 0x000fe40000000f00 */
[----:B------:R-:W-:Y:S01]  /*a4ae0*/  STL.64 [R1+0x2690], R150 ;  /* 0x0026909601007387 */ /* 0x000fe20000100a00 */
[----:B------:R-:W-:Y:S01]  /*a4af0*/  MOV R140, R137 ;  /* 0x00000089008c7202 */ /* 0x000fe20000000f00 */
[----:B------:R-:W-:Y:S02]  /*a4b00*/  IMAD.MOV.U32 R120, RZ, RZ, R119 ;  /* 0x000000ffff787224 */ /* 0x000fe400078e0077 */
[----:B------:R-:W-:Y:S01]  /*a4b10*/  STL.64 [R1+0x2650], R148 ;  /* 0x0026509401007387 */ /* 0x000fe20000100a00 */
[----:B------:R-:W-:-:S03]  /*a4b20*/  MOV R119, R118 ;  /* 0x0000007600777202 */ /* 0x000fc60000000f00 */
[----:B------:R-:W-:Y:S01]  /*a4b30*/  STL.64 [R1+0x2610], R146 ;  /* 0x0026109201007387 */ /* 0x000fe20000100a00 */
[----:B------:R-:W-:Y:S02]  /*a4b40*/  IMAD.MOV.U32 R137, RZ, RZ, R134 ;  /* 0x000000ffff897224 */ /* 0x000fe400078e0086 */
[----:B------:R-:W-:Y:S01]  /*a4b50*/  IMAD.MOV.U32 R118, RZ, RZ, R117 ;  /* 0x000000ffff767224 */ /* 0x000fe200078e0075 */
        /* <DEDUP_REMOVED lines=17> */
[----:B------:R-:W-:-:S03]  /*a4c70*/  MOV R111, R110 ;  /* 0x0000006e006f7202 */ /* 0x000fc60000000f00 */
[----:B------:R-:W-:Y:S01]  /*a4c80*/  STL.64 [R1+0x25d0], R130 ;  /* 0x0025d08201007387 */ /* 0x000fe20000100a00 */
[----:B------:R-:W-:-:S03]  /*a4c90*/  IMAD.MOV.U32 R110, RZ, RZ, R109 ;  /* 0x000000ffff6e7224 */ /* 0x000fc600078e006d */
[----:B------:R-:W-:Y:S01]  /*a4ca0*/  STL.64 [R1+0x25c8], R128 ;  /* 0x0025c88001007387 */ /* 0x000fe20000100a00 */
[----:B------:R-:W-:-:S03]  /*a4cb0*/  MOV R109, R108 ;  /* 0x0000006c006d7202 */ /* 0x000fc60000000f00 */
[----:B------:R-:W-:Y:S01]  /*a4cc0*/  STL.64 [R1+0x25c0], R126 ;  /* 0x0025c07e01007387 */ /* 0x000fe20000100a00 */
[----:B------:R-:W-:-:S03]  /*a4cd0*/  IMAD.MOV.U32 R108, RZ, RZ, R107 ;  /* 0x000000ffff6c7224 */ /* 0x000fc600078e006b */
[----:B------:R-:W-:Y:S01]  /*a4ce0*/  STL.64 [R1+0x25b8], R124 ;  /* 0x0025b87c01007387 */ /* 0x000fe20000100a00 */
[----:B------:R-:W-:-:S03]  /*a4cf0*/  MOV R107, R106 ;  /* 0x0000006a006b7202 */ /* 0x000fc60000000f00 */
[----:B------:R-:W-:Y:S04]  /*a4d00*/  LDGSTS.E [R3+-0x3c000], desc[UR60][R182.64], P0 ;  /* 0xc4000000b6037fae */ /* 0x000fe8000812187c */
[----:B------:R-:W-:Y:S01]  /*a4d10*/  STL.64 [R1+0x25b0], R122 ;  /* 0x0025b07a01007387 */ /* 0x000fe20000100a00 */
[----:B------:R-:W-:-:S03]  /*a4d20*/  IMAD.MOV.U32 R106, RZ, RZ, R105 ;  /* 0x000000ffff6a7224 */ /* 0x000fc600078e0069 */
[----:B------:R-:W-:Y:S04]  /*a4d30*/  LDGSTS.E [R3+-0x3bc00], desc[UR60][R178.64], P0 ;  /* 0xc4400000b2037fae */ /* 0x000fe8000812187c */
        /* <DEDUP_REMOVED lines=15> */
[----:B------:R1:W-:Y:S01]  /*a4e30*/  STL.64 [R1+0x2580], R14 ;  /* 0x0025800e01007387 */ /* 0x0003e20000100a00 */
        /* <DEDUP_REMOVED lines=8> */
[----:B------:R2:W-:Y:S01]  /*a4ec0*/  STL.64 [R1+0x2568], R16 ;  /* 0x0025681001007387 */ /* 0x0005e20000100a00 */
        /* <DEDUP_REMOVED lines=9> */
[----:B------:R-:W-:Y:S01]  /*a4f60*/  IMAD.MOV.U32 R94, RZ, RZ, R93 ;  /* 0x000000ffff5e7224 */ /* 0x000fe200078e005d */
[----:B------:R-:W-:Y:S02]  /*a4f70*/  MOV R4, R5 ;  /* 0x0000000500047202 */ /* 0x000fe40000000f00 */
[----:B------:R-:W-:Y:S04]  /*a4f80*/  LDGSTS.E [R3+-0x38c00], desc[UR60][R138.64], P0 ;  /* 0xc74000008a037fae */ /* 0x000fe8000812187c */
[----:B------:R-:W-:Y:S01]  /*a4f90*/  STL.64 [R1+0x2548], R102 ;  /* 0x0025486601007387 */ /* 0x000fe20000100a00 */
[----:B------:R-:W-:-:S03]  /*a4fa0*/  IMAD.MOV.U32 R5, RZ, RZ, R92 ;  /* 0x000000ffff057224 */ /* 0x000fc600078e005c */
[----:B------:R-:W-:Y:S04]  /*a4fb0*/  LDGSTS.E [R3+-0x38800], desc[UR60][R136.64], P0 ;  /* 0xc780000088037fae */ /* 0x000fe8000812187c */
[----:B------:R-:W-:Y:S04]  /*a4fc0*/  STL.64 [R1+0x2540], R100 ;  /* 0x0025406401007387 */ /* 0x000fe80000100a00 */
[----:B------:R-:W-:Y:S04]  /*a4fd0*/  LDGSTS.E [R3+-0x38400], desc[UR60][R134.64], P0 ;  /* 0xc7c0000086037fae */ /* 0x000fe8000812187c */
[----:B------:R-:W-:Y:S04]  /*a4fe0*/  STL.64 [R1+0x2538], R98 ;  /* 0x0025386201007387 */ /* 0x000fe80000100a00 */
[----:B------:R-:W-:Y:S04]  /*a4ff0*/  LDGSTS.E [R3+-0x20000], desc[UR60][R132.64], P0 ;  /* 0xe000000084037fae */ /* 0x000fe8000812187c */
[----:B------:R-:W-:Y:S04]  /*a5000*/  STL.64 [R1+0x2530], R96 ;  /* 0x0025306001007387 */ /* 0x000fe80000100a00 */
[----:B------:R-:W-:Y:S04]  /*a5010*/  LDGSTS.E [R3+-0x1fc00], desc[UR60][R130.64], P0 ;  /* 0xe040000082037fae */ /* 0x000fe8000812187c */
[----:B------:R-:W-:Y:S04]  /*a5020*/  STL.64 [R1+0x2528], R94 ;  /* 0x0025285e01007387 */ /* 0x000fe80000100a00 */
[----:B------:R-:W-:Y:S04]  /*a5030*/  LDGSTS.E [R3+-0x1f800], desc[UR60][R128.64], P0 ;  /* 0xe080000080037fae */ /* 0x000fe8000812187c */
[----:B------:R4:W-:Y:S04]  /*a5040*/  STL.64 [R1+0x2520], R4 ;  /* 0x0025200401007387 */ /* 0x0009e80000100a00 */
[----:B------:R-:W-:Y:S04]  /*a5050*/  LDGSTS.E [R3+-0x1f400], desc[UR60][R126.64], P0 ;  /* 0xe0c000007e037fae */ /* 0x000fe8000812187c */
[----:B------:R-:W-:Y:S04]  /*a5060*/  STL.64 [R1+0x24e0], R20 ;  /* 0x0024e01401007387 */ /* 0x000fe80000100a00 */
[----:B------:R-:W-:Y:S04]  /*a5070*/  LDGSTS.E [R3+-0x1f000], desc[UR60][R124.64], P0 ;  /* 0xe10000007c037fae */ /* 0x000fe8000812187c */
[----:B------:R4:W-:Y:S01]  /*a5080*/  STL.64 [R1+0x2510], R10 ;  /* 0x0025100a01007387 */ /* 0x0009e20000100a00 */
[----:B------:R-:W-:Y:S01]  /*a5090*/  MOV R92, R19 ;  /* 0x00000013005c7202 */ /* 0x000fe20000000f00 */
[----:B------:R-:W-:-:S02]  /*a50a0*/  IMAD.MOV.U32 R93, RZ, RZ, R83 ;  /* 0x000000ffff5d7224 */ /* 0x000fc400078e0053 */
        /* <DEDUP_REMOVED lines=24> */
[----:B-1----:R-:W4:Y:S04]  /*a5230*/  LDL.LU R15, [R1+0x393c] ;  /* 0x00393c00010f7983 */ /* 0x002f280000300800 */
[----:B------:R-:W4:Y:S04]  /*a5240*/  LDL.LU R9, [R1+0x397c] ;  /* 0x00397c0001097983 */ /* 0x000f280000300800 */
[----:B--2---:R-:W2:Y:S04]  /*a5250*/  LDL.LU R17, [R1+0x3938] ;  /* 0x0039380001117983 */ /* 0x004ea80000300800 */
[----:B------:R-:W-:Y:S04]  /*a5260*/  LDGSTS.E [R3+-0x1a400], desc[UR60][R4.64], P0 ;  /* 0xe5c0000004037fae */ /* 0x000fe8000812187c */
[----:B---3--:R-:W3:Y:S04]  /*a5270*/  LDL.LU R12, [R1+0x3978] ;  /* 0x00397800010c7983 */ /* 0x008ee80000300800 */
[----:B------:R-:W3:Y:S04]  /*a5280*/  LDL.LU R13, [R1+0x39bc] ;  /* 0x0039bc00010d7983 */ /* 0x000ee80000300800 */
[----:B------:R-:W-:Y:S04]  /*a5290*/  LDGSTS.E [R3+-0x1a000], desc[UR60][R92.64], P0 ;  /* 0xe60000005c037fae */ /* 0x000fe8000812187c */
[----:B------:R-:W-:Y:S04]  /*a52a0*/  LDGSTS.E [R3+-0x19c00], desc[UR60][R10.64], P0 ;  /* 0xe64000000a037fae */ /* 0x000fe8000812187c */
[----:B------:R-:W-:Y:S04]  /*a52b0*/  LDGSTS.E [R3+-0x19800], desc[UR60][R90.64], P0 ;  /* 0xe68000005a037fae */ /* 0x000fe8000812187c */
[----:B------:R-:W-:Y:S04]  /*a52c0*/  LDGSTS.E [R3+-0x19400], desc[UR60][R88.64], P0 ;  /* 0xe6c0000058037fae */ /* 0x000fe8000812187c */
[----:B------:R-:W-:Y:S04]  /*a52d0*/  LDGSTS.E [R3+-0x19000], desc[UR60][R86.64], P0 ;  /* 0xe700000056037fae */ /* 0x000fe8000812187c */
[----:B------:R-:W-:Y:S04]  /*a52e0*/  LDGSTS.E [R3+-0x18c00], desc[UR60][R84.64], P0 ;  /* 0xe740000054037fae */ /* 0x000fe8000812187c */
[----:B------:R-:W-:Y:S04]  /*a52f0*/  LDGSTS.E [R3+-0x18800], desc[UR60][R22.64], P0 ;  /* 0xe780000016037fae */ /* 0x000fe8000812187c */
[----:B----4-:R-:W4:Y:S04]  /*a5300*/  LDL.LU R4, [R1+0x39fc] ;  /* 0x0039fc0001047983 */ /* 0x010f280000300800 */
[----:B------:R-:W4:Y:S04]  /*a5310*/  LDL.LU R19, [R1+0x39b8] ;  /* 0x0039b80001137983 */ /* 0x000f280000300800 */
[----:B------:R1:W-:Y:S04]  /*a5320*/  LDGSTS.E [R3+-0x18400], desc[UR60][R20.64], P0 ;  /* 0xe7c0000014037fae */ /* 0x0003e8000812187c */
[----:B------:R-:W4:Y:S04]  /*a5330*/  LDL.LU R10, [R1+0x39f8] ;  /* 0x0039f800010a7983 */ /* 0x000f280000300800 */
[----:B------:R-:W4:Y:S04]  /*a5340*/  LDL.LU R11, [R1+0x3a38] ;  /* 0x003a3800010b7983 */ /* 0x000f280000300800 */
[----:B------:R-:W4:Y:S04]  /*a5350*/  LDL.LU R5, [R1+0x3a3c] ;  /* 0x003a3c0001057983 */ /* 0x000f280000300800 */
[----:B------:R-:W4:Y:S04]  /*a5360*/  LDL.LU R16, [R1+0x3a78] ;  /* 0x003a780001107983 */ /* 0x000f280000300800 */
[----:B------:R-:W4:Y:S01]  /*a5370*/  LDL.LU R14, [R1+0x3a7c] ;  /* 0x003a7c00010e7983 */ /* 0x000f220000300800 */
[----:B-1----:R-:W-:-:S04]  /*a5380*/  LOP3.LUT R3, R7, 0x10, RZ, 0x3c, !PT ;  /* 0x0000001007037812 */ /* 0x002fc800078e3cff */
[----:B------:R-:W-:Y:S02]  /*a5390*/  IADD3 R3, R3, 0x100000, R8 ;  /* 0x0010000003037810 */ /* 0x000fe40007ffe008 */
[-C--:B------:R-:W-:Y:S02]  /*a53a0*/  IADD3 R15, P1, R15, R6.reuse, RZ ;  /* 0x000000060f0f7210 */ /* 0x080fe40007f3e0ff */
[----:B------:R-:W-:Y:S02]  /*a53b0*/  IADD3 R9, P2, R9, R6, RZ ;  /* 0x0000000609097210 */ /* 0x000fe40007f5e0ff */
[----:B--2---:R-:W-:Y:S02]  /*a53c0*/  IADD3.X R17, R17, R2, RZ, P1, !PT ;  /* 0x0000000211117210 */ /* 0x004fe40000ffe4ff */
[----:B------:R-:W-:Y:S01]  /*a53d0*/  MOV R20, R15 ;  /* 0x0000000f00147202 */ /* 0x000fe20000000f00 */
[----:B---3--:R-:W-:Y:S01]  /*a53e0*/  IMAD.X R12, R12, 0x1, R2, P2 ;  /* 0x000000010c0c7824 */ /* 0x008fe200010e0602 */
[----:B------:R1:W-:Y:S01]  /*a53f0*/  STL [R1+0x393c], R15 ;  /* 0x00393c0f01007387 */ /* 0x0003e20000100800 */
[----:B------:R-:W-:-:S03]  /*a5400*/  IMAD.MOV.U32 R21, RZ, RZ, R17 ;  /* 0x000000ffff157224 */ /* 0x000fc600078e0011 */
[----:B------:R-:W-:Y:S04]  /*a5410*/  STL [R1+0x397c], R9 ;  /* 0x00397c0901007387 */ /* 0x000fe80000100800 */
[----:B------:R2:W-:Y:S04]  /*a5420*/  STL [R1+0x3938], R17 ;  /* 0x0039381101007387 */ /* 0x0005e80000100800 */
[----:B------:R-:W-:Y:S04]  /*a5430*/  LDGSTS.E [R3+-0x3ff80], desc[UR60][R20.64], P0 ;  /* 0xc008000014037fae */ /* 0x000fe8000812187c */
[----:B-1----:R-:W3:Y:S04]  /*a5440*/  LDL.LU R15, [R1+0x3abc] ;  /* 0x003abc00010f7983 */ /* 0x002ee80000300800 */
[----:B------:R1:W-:Y:S04]  /*a5450*/  STL [R1+0x3978], R12 ;  /* 0x0039780c01007387 */ /* 0x0003e80000100800 */
[----:B------:R-:W3:Y:S04]  /*a5460*/  LDL.LU R20, [R1+0x3afc] ;  /* 0x003afc0001147983 */ /* 0x000ee80000300800 */
[----:B--2---:R-:W2:Y:S04]  /*a5470*/  LDL.LU R17, [R1+0x3ab8] ;  /* 0x003ab80001117983 */ /* 0x004ea80000300800 */
[----:B------:R-:W2:Y:S01]  /*a5480*/  LDL.LU R21, [R1+0x3af8] ;  /* 0x003af80001157983 */ /* 0x000ea20000300800 */
[----:B------:R-:W-:-:S02]  /*a5490*/  IADD3 R13, P1, R13, R6, RZ ;  /* 0x000000060d0d7210 */ /* 0x000fc40007f3e0ff */
[----:B----4-:R-:W-:Y:S02]  /*a54a0*/  IADD3 R4, P2, R4, R6, RZ ;  /* 0x0000000604047210 */ /* 0x010fe40007f5e0ff */
[----:B------:R-:W-:Y:S01]  /*a54b0*/  MOV R22, R9 ;  /* 0x0000000900167202 */ /* 0x000fe20000000f00 */
[----:B------:R-:W-:Y:S01]  /*a54c0*/  IMAD.MOV.U32 R23, RZ, RZ, R12 ;  /* 0x000000ffff177224 */ /* 0x000fe200078e000c */
[----:B------:R-:W-:Y:S01]  /*a54d0*/  IADD3.X R19, R19, R2, RZ, P1, !PT ;  /* 0x0000000213137210 */ /* 0x000fe20000ffe4ff */
[----:B------:R-:W4:Y:S01]  /*a54e0*/  LDL.LU R9, [R1+0x3b3c] ;  /* 0x003b3c0001097983 */ /* 0x000f220000300800 */
[----:B------:R-:W-:-:S03]  /*a54f0*/  IMAD.X R10, R10, 0x1, R2, P2 ;  /* 0x000000010a0a7824 */ /* 0x000fc600010e0602 */
[----:B-1----:R-:W4:Y:S04]  /*a5500*/  LDL.LU R12, [R1+0x3b7c] ;  /* 0x003b7c00010c7983 */ /* 0x002f280000300800 */
[----:B------:R1:W-:Y:S04]  /*a5510*/  STL [R1+0x39bc], R13 ;  /* 0x0039bc0d01007387 */ /* 0x0003e80000100800 */
[----:B------:R1:W-:Y:S04]  /*a5520*/  STL [R1+0x39b8], R19 ;  /* 0x0039b81301007387 */ /* 0x0003e80000100800 */
[----:B------:R1:W-:Y:S04]  /*a5530*/  LDGSTS.E [R3+-0x3fb80], desc[UR60][R22.64], P0 ;  /* 0xc048000016037fae */ /* 0x0003e8000812187c */
[----:B------:R1:W-:Y:S04]  /*a5540*/  STL [R1+0x39fc], R4 ;  /* 0x0039fc0401007387 */ /* 0x0003e80000100800 */
[----:B------:R1:W-:Y:S02]  /*a5550*/  STL [R1+0x39f8], R10 ;  /* 0x0039f80a01007387 */ /* 0x0003e40000100800 */
[----:B-1----:R-:W-:-:S02]  /*a5560*/  MOV R22, R13 ;  /* 0x0000000d00167202 */ /* 0x002fc40000000f00 */
[----:B------:R-:W4:Y:S01]  /*a5570*/  LDL.LU R13, [R1+0x3b38] ;  /* 0x003b3800010d7983 */ /* 0x000f220000300800 */
[----:B------:R-:W-:-:S03]  /*a5580*/  IMAD.MOV.U32 R23, RZ, RZ, R19 ;  /* 0x000000ffff177224 */ /* 0x000fc600078e0013 */
[----:B------:R-:W4:Y:S01]  /*a5590*/  LDL.LU R19, [R1+0x3b78] ;  /* 0x003b780001137983 */ /* 0x000f220000300800 */
[-C--:B------:R-:W-:Y:S02]  /*a55a0*/  IADD3 R5, P1, R5, R6.reuse, RZ ;  /* 0x0000000605057210 */ /* 0x080fe40007f3e0ff */
[----:B------:R-:W-:Y:S01]  /*a55b0*/  IADD3 R14, P2, R14, R6, RZ ;  /* 0x000000060e0e7210 */ /* 0x000fe20007f5e0ff */
[----:B------:R1:W-:Y:S01]  /*a55c0*/  LDGSTS.E [R3+-0x3f780], desc[UR60][R22.64], P0 ;  /* 0xc088000016037fae */ /* 0x0003e2000812187c */
[----:B------:R-:W-:-:S03]  /*a55d0*/  IADD3.X R11, R11, R2, RZ, P1, !PT ;  /* 0x000000020b0b7210 */ /* 0x000fc60000ffe4ff */
[----:B------:R-:W-:Y:S01]  /*a55e0*/  IMAD.X R16, R16, 0x1, R2, P2 ;  /* 0x0000000110107824 */ /* 0x000fe200010e0602 */
[----:B-1----:R-:W-:Y:S01]  /*a55f0*/  MOV R22, R4 ;  /* 0x0000000400167202 */ /* 0x002fe20000000f00 */
[----:B------:R-:W-:Y:S01]  /*a5600*/  IMAD.MOV.U32 R23, RZ, RZ, R10 ;  /* 0x000000ffff177224 */ /* 0x000fe200078e000a */
[----:B------:R-:W4:Y:S04]  /*a5610*/  LDL.LU R4, [R1+0x3bcc] ;  /* 0x003bcc0001047983 */ /* 0x000f280000300800 */
[----:B------:R-:W4:Y:S04]  /*a5620*/  LDL.LU R10, [R1+0x3c0c] ;  /* 0x003c0c00010a7983 */ /* 0x000f280000300800 */
        /* <DEDUP_REMOVED lines=8> */
[----:B------:R-:W4:Y:S04]  /*a56b0*/  LDL.LU R11, [R1+0x3c08] ;  /* 0x003c0800010b7983 */ /* 0x000f280000300800 */
[----:B------:R1:W-:Y:S02]  /*a56c0*/  LDGSTS.E [R3+-0x3ef80], desc[UR60][R22.64], P0 ;  /* 0xc108000016037fae */ /* 0x0003e4000812187c */
[----:B-1----:R-:W-:Y:S01]  /*a56d0*/  MOV R22, R14 ;  /* 0x0000000e00167202 */ /* 0x002fe20000000f00 */
[----:B------:R-:W-:Y:S01]  /*a56e0*/  IMAD.MOV.U32 R23, RZ, RZ, R16 ;  /* 0x000000ffff177224 */ /* 0x000fe200078e0010 */
[----:B------:R-:W4:Y:S04]  /*a56f0*/  LDL.LU R14, [R1+0x3c4c] ;  /* 0x003c4c00010e7983 */ /* 0x000f280000300800 */
[----:B------:R-:W4:Y:S04]  /*a5700*/  LDL.LU R16, [R1+0x3c8c] ;  /* 0x003c8c0001107983 */ /* 0x000f280000300800 */
[----:B------:R1:W-:Y:S01]  /*a5710*/  LDGSTS.E [R3+-0x3eb80], desc[UR60][R22.64], P0 ;  /* 0xc148000016037fae */ /* 0x0003e2000812187c */
[----:B---3--:R-:W-:-:S02]  /*a5720*/  IADD3 R15, P1, R15, R6, RZ ;  /* 0x000000060f0f7210 */ /* 0x008fc40007f3e0ff */
[----:B------:R-:W-:Y:S02]  /*a5730*/  IADD3 R20, P2, R20, R6, RZ ;  /* 0x0000000614147210 */ /* 0x000fe40007f5e0ff */
[----:B--2---:R-:W-:Y:S01]  /*a5740*/  IADD3.X R17, R17, R2, RZ, P1, !PT ;  /* 0x0000000211117210 */ /* 0x004fe20000ffe4ff */
[----:B------:R2:W-:Y:S02]  /*a5750*/  STL [R1+0x3abc], R15 ;  /* 0x003abc0f01007387 */ /* 0x0005e40000100800 */
[----:B------:R-:W-:Y:S02]  /*a5760*/  IMAD.X R21, R21, 0x1, R2, P2 ;  /* 0x0000000115157824 */ /* 0x000fe400010e0602 */
[----:B------:R3:W-:Y:S04]  /*a5770*/  STL [R1+0x3ab8], R17 ;  /* 0x003ab81101007387 */ /* 0x0007e80000100800 */
[----:B------:R4:W-:Y:S01]  /*a5780*/  STL [R1+0x3afc], R20 ;  /* 0x003afc1401007387 */ /* 0x0009e20000100800 */
[----:B-1----:R-:W-:-:S03]  /*a5790*/  MOV R22, R15 ;  /* 0x0000000f00167202 */ /* 0x002fc60000000f00 */
[----:B------:R1:W-:Y:S04]  /*a57a0*/  STL [R1+0x3af8], R21 ;  /* 0x003af81501007387 */ /* 0x0003e80000100800 */
[----:B--2---:R-:W2:Y:S01]  /*a57b0*/  LDL.LU R15, [R1+0x3c48] ;  /* 0x003c4800010f7983 */ /* 0x004ea20000300800 */
[----:B------:R-:W-:-:S03]  /*a57c0*/  IMAD.MOV.U32 R23, RZ, RZ, R17 ;  /* 0x000000ffff177224 */ /* 0x000fc600078e0011 */
[----:B---3--:R-:W3:Y:S01]  /*a57d0*/  LDL.LU R17, [R1+0x3c88] ;  /* 0x003c880001117983 */ /* 0x008ee20000300800 */
[-C--:B----4-:R-:W-:Y:S02]  /*a57e0*/  IADD3 R9, P1, R9, R6.reuse, RZ ;  /* 0x0000000609097210 */ /* 0x090fe40007f3e0ff */
[----:B------:R-:W-:Y:S01]  /*a57f0*/  IADD3 R12, P2, R12, R6, RZ ;  /* 0x000000060c0c7210 */ /* 0x000fe20007f5e0ff */
[----:B------:R-:W-:Y:S04]  /*a5800*/  LDGSTS.E [R3+-0x3e780], desc[UR60][R22.64], P0 ;  /* 0xc188000016037fae */ /* 0x000fe8000812187c */
[----:B------:R4:W-:Y:S04]  /*a5810*/  LDGSTS.E [R3+-0x3e380], desc[UR60][R20.64], P0 ;  /* 0xc1c8000014037fae */ /* 0x0009e8000812187c */
[----:B------:R-:W-:Y:S01]  /*a5820*/  STL [R1+0x3b3c], R9 ;  /* 0x003b3c0901007387 */ /* 0x000fe20000100800 */
[----:B------:R-:W-:Y:S01]  /*a5830*/  IADD3.X R13, R13, R2, RZ, P1, !PT ;  /* 0x000000020d0d7210 */ /* 0x000fe20000ffe4ff */
[----:B------:R-:W-:Y:S01]  /*a5840*/  IMAD.X R19, R19, 0x1, R2, P2 ;  /* 0x0000000113137824 */ /* 0x000fe200010e0602 */
[----:B----4-:R-:W-:-:S03]  /*a5850*/  MOV R20, R9 ;  /* 0x0000000900147202 */ /* 0x010fc60000000f00 */
[----:B-1----:R-:W-:Y:S01]  /*a5860*/  IMAD.MOV.U32 R21, RZ, RZ, R13 ;  /* 0x000000ffff157224 */ /* 0x002fe200078e000d */
[----:B------:R1:W-:Y:S04]  /*a5870*/  STL [R1+0x3b38], R13 ;  /* 0x003b380d01007387 */ /* 0x0003e80000100800 */
[----:B------:R-:W-:Y:S04]  /*a5880*/  STL [R1+0x3b7c], R12 ;  /* 0x003b7c0c01007387 */ /* 0x000fe80000100800 */
[----:B------:R4:W-:Y:S04]  /*a5890*/  LDGSTS.E [R3+-0x3df80], desc[UR60][R20.64], P0 ;  /* 0xc208000014037fae */ /* 0x0009e8000812187c */
[----:B-1----:R-:W3:Y:S04]  /*a58a0*/  LDL.LU R13, [R1+0x3ccc] ;  /* 0x003ccc00010d7983 */ /* 0x002ee80000300800 */
[----:B------:R1:W-:Y:S04]  /*a58b0*/  STL [R1+0x3b78], R19 ;  /* 0x003b781301007387 */ /* 0x0003e80000100800 */
[----:B------:R-:W3:Y:S01]  /*a58c0*/  LDL.LU R9, [R1+0x3d0c] ;  /* 0x003d0c0001097983 */ /* 0x000ee20000300800 */
[----:B----4-:R-:W-:Y:S01]  /*a58d0*/  IMAD.MOV.U32 R21, RZ, RZ, R19 ;  /* 0x000000ffff157224 */ /* 0x010fe200078e0013 */
[----:B------:R-:W-:-:S02]  /*a58e0*/  MOV R20, R12 ;  /* 0x0000000c00147202 */ /* 0x000fc40000000f00 */
[----:B-1----:R-:W4:Y:S04]  /*a58f0*/  LDL.LU R19, [R1+0x3cc8] ;  /* 0x003cc80001137983 */ /* 0x002f280000300800 */
[----:B------:R-:W4:Y:S01]  /*a5900*/  LDL.LU R12, [R1+0x3d08] ;  /* 0x003d0800010c7983 */ /* 0x000f220000300800 */
[-C--:B------:R-:W-:Y:S02]  /*a5910*/  IADD3 R4, P1, R4, R6.reuse, RZ ;  /* 0x0000000604047210 */ /* 0x080fe40007f3e0ff */
[----:B------:R-:W-:Y:S01]  /*a5920*/  IADD3 R10, P2, R10, R6, RZ ;  /* 0x000000060a0a7210 */ /* 0x000fe20007f5e0ff */
[----:B------:R1:W-:Y:S04]  /*a5930*/  LDGSTS.E [R3+-0x3db80], desc[UR60][R20.64], P0 ;  /* 0xc248000014037fae */ /* 0x0003e8000812187c */
[----:B------:R-:W-:Y:S01]  /*a5940*/  STL [R1+0x3bcc], R4 ;  /* 0x003bcc0401007387 */ /* 0x000fe20000100800 */
[----:B------:R-:W-:Y:S01]  /*a5950*/  IADD3.X R5, R5, R2, RZ, P1, !PT ;  /* 0x0000000205057210 */ /* 0x000fe20000ffe4ff */
[----:B------:R-:W-:-:S04]  /*a5960*/  IMAD.X R11, R11, 0x1, R2, P2 ;  /* 0x000000010b0b7824 */ /* 0x000fc800010e0602 */
[----:B------:R1:W-:Y:S02]  /*a5970*/  STL [R1+0x3bc8], R5 ;  /* 0x003bc80501007387 */ /* 0x0003e40000100800 */
[----:B-1----:R-:W-:Y:S01]  /*a5980*/  MOV R20, R4 ;  /* 0x0000000400147202 */ /* 0x002fe20000000f00 */
[----:B------:R-:W-:Y:S01]  /*a5990*/  IMAD.MOV.U32 R21, RZ, RZ, R5 ;  /* 0x000000ffff157224 */ /* 0x000fe200078e0005 */
[----:B------:R-:W-:Y:S04]  /*a59a0*/  STL [R1+0x3c0c], R10 ;  /* 0x003c0c0a01007387 */ /* 0x000fe80000100800 */
[----:B------:R1:W-:Y:S04]  /*a59b0*/  LDGSTS.E [R3+-0x3d780], desc[UR60][R20.64], P0 ;  /* 0xc288000014037fae */ /* 0x0003e8000812187c */
[----:B------:R-:W4:Y:S04]  /*a59c0*/  LDL.LU.64 R4, [R1+0x2848] ;  /* 0x0028480001047983 */ /* 0x000f280000300a00 */
[----:B------:R1:W-:Y:S04]  /*a59d0*/  STL [R1+0x3c08], R11 ;  /* 0x003c080b01007387 */ /* 0x0003e80000100800 */
[----:B------:R-:W4:Y:S04]  /*a59e0*/  LDL.LU.64 R90, [R1+0x2808] ;  /* 0x00280800015a7983 */ /* 0x000f280000300a00 */
[----:B------:R-:W4:Y:S04]  /*a59f0*/  LDL.LU.64 R86, [R1+0x27c8] ;  /* 0x0027c80001567983 */ /* 0x000f280000300a00 */
[----:B------:R-:W-:Y:S01]  /*a5a00*/  LDGSTS.E [R3+-0x3d380], desc[UR60][R10.64], P0 ;  /* 0xc2c800000a037fae */ /* 0x000fe2000812187c */
[----:B------:R-:W-:-:S02]  /*a5a10*/  IADD3 R14, P1, R14, R6, RZ ;  /* 0x000000060e0e7210 */ /* 0x000fc40007f3e0ff */
[----:B------:R-:W-:Y:S01]  /*a5a20*/  IADD3 R16, P2, R16, R6, RZ ;  /* 0x0000000610107210 */ /* 0x000fe20007f5e0ff */
[----:B-1----:R-:W4:Y:S04]  /*a5a30*/  LDL.LU.64 R10, [R1+0x2788] ;  /* 0x00278800010a7983 */ /* 0x002f280000300a00 */
[----:B------:R-:W-:Y:S01]  /*a5a40*/  STL [R1+0x3c4c], R14 ;  /* 0x003c4c0e01007387 */ /* 0x000fe20000100800 */
[----:B--2---:R-:W-:-:S05]  /*a5a50*/  IADD3.X R15, R15, R2, RZ, P1, !PT ;  /* 0x000000020f0f7210 */ /* 0x004fca0000ffe4ff */
[----:B------:R1:W-:Y:S01]  /*a5a60*/  STL [R1+0x3c48], R15 ;  /* 0x003c480f01007387 */ /* 0x0003e20000100800 */
[----:B---3--:R-:W-:-:S03]  /*a5a70*/  IMAD.X R17, R17, 0x1, R2, P2 ;  /* 0x0000000111117824 */ /* 0x008fc600010e0602 */
[----:B------:R-:W-:Y:S04]  /*a5a80*/  STL [R1+0x3c8c], R16 ;  /* 0x003c8c1001007387 */ /* 0x000fe80000100800 */
[----:B------:R-:W2:Y:S04]  /*a5a90*/  LDL.LU.64 R92, [R1+0x2748] ;  /* 0x00274800015c7983 */ /* 0x000ea80000300a00 */
[----:B------:R-:W-:Y:S04]  /*a5aa0*/  LDGSTS.E [R3+-0x3cf80], desc[UR60][R14.64], P0 ;  /* 0xc30800000e037fae */ /* 0x000fe8000812187c */
[----:B------:R3:W-:Y:S04]  /*a5ab0*/  STL [R1+0x3c88], R17 ;  /* 0x003c881101007387 */ /* 0x0007e80000100800 */
[----:B------:R-:W-:Y:S04]  /*a5ac0*/  LDGSTS.E [R3+-0x3cb80], desc[UR60][R16.64], P0 ;  /* 0xc348000010037fae */ /* 0x000fe8000812187c */
[----:B-1----:R-:W2:Y:S04]  /*a5ad0*/  LDL.LU.64 R14, [R1+0x2708] ;  /* 0x00270800010e7983 */ /* 0x002ea80000300a00 */
[----:B------:R-:W2:Y:S04]  /*a5ae0*/  LDL.LU.64 R84, [R1+0x26c8] ;  /* 0x0026c80001547983 */ /* 0x000ea80000300a00 */
[----:B------:R-:W2:Y:S04]  /*a5af0*/  LDL.LU.64 R22, [R1+0x2688] ;  /* 0x0026880001167983 */ /* 0x000ea80000300a00 */
[----:B---3--:R-:W3:Y:S01]  /*a5b00*/  LDL.LU.64 R16, [R1+0x2648] ;  /* 0x0026480001107983 */ /* 0x008ee20000300a00 */
[----:B------:R-:W-:-:S02]  /*a5b10*/  IADD3 R13, P1, R13, R6, RZ ;  /* 0x000000060d0d7210 */ /* 0x000fc40007f3e0ff */
[----:B------:R-:W-:Y:S02]  /*a5b20*/  IADD3 R9, P2, R9, R6, RZ ;  /* 0x0000000609097210 */ /* 0x000fe40007f5e0ff */
[----:B------:R-:W-:Y:S02]  /*a5b30*/  MOV R20, R13 ;  /* 0x0000000d00147202 */ /* 0x000fe40000000f00 */
[----:B----4-:R-:W-:Y:S01]  /*a5b40*/  IADD3.X R19, R19, R2, RZ, P1, !PT ;  /* 0x0000000213137210 */ /* 0x010fe20000ffe4ff */
[----:B------:R-:W-:Y:S01]  /*a5b50*/  IMAD.X R12, R12, 0x1, R2, P2 ;  /* 0x000000010c0c7824 */ /* 0x000fe200010e0602 */
[----:B------:R1:W-:Y:S03]  /*a5b60*/  STL [R1+0x3ccc], R13 ;  /* 0x003ccc0d01007387 */ /* 0x0003e60000100800 */
[----:B------:R-:W-:Y:S01]  /*a5b70*/  IMAD.MOV.U32 R21, RZ, RZ, R19 ;  /* 0x000000ffff157224 */ /* 0x000fe200078e0013 */
[----:B------:R-:W-:Y:S04]  /*a5b80*/  STL [R1+0x3cc8], R19 ;  /* 0x003cc81301007387 */ /* 0x000fe80000100800 */
[----:B------:R-:W-:Y:S04]  /*a5b90*/  STL [R1+0x3d0c], R9 ;  /* 0x003d0c0901007387 */ /* 0x000fe80000100800 */
[----:B------:R4:W-:Y:S04]  /*a5ba0*/  STL [R1+0x3d08], R12 ;  /* 0x003d080c01007387 */ /* 0x0009e80000100800 */
[----:B------:R3:W-:Y:S01]  /*a5bb0*/  LDGSTS.E [R3+-0x3c780], desc[UR60][R20.64], P0 ;  /* 0xc388000014037fae */ /* 0x0007e2000812187c */
[----:B-1----:R-:W-:Y:S01]  /*a5bc0*/  MOV R13, R12 ;  /* 0x0000000c000d7202 */ /* 0x002fe20000000f00 */
[----:B----4-:R-:W-:-:S02]  /*a5bd0*/  IMAD.MOV.U32 R12, RZ, RZ, R9 ;  /* 0x000000ffff0c7224 */ /* 0x010fc400078e0009 */
[----:B------:R-:W4:Y:S04]  /*a5be0*/  LDL.LU.64 R20, [R1+0x24d8] ;  /* 0x0024d80001147983 */ /* 0x000f280000300a00 */
[----:B------:R1:W-:Y:S01]  /*a5bf0*/  LDGSTS.E [R3+-0x3c380], desc[UR60][R12.64], P0 ;  /* 0xc3c800000c037fae */ /* 0x0003e2000812187c */
[----:B------:R-:W-:-:S04]  /*a5c00*/  IADD3 R178, P1, R4, R6, RZ ;  /* 0x0000000604b27210 */ /* 0x000fc80007f3e0ff */
[----:B------:R-:W-:Y:S02]  /*a5c10*/  IADD3.X R4, R5, R2, RZ, P1, !PT ;  /* 0x0000000205047210 */ /* 0x000fe40000ffe4ff */
[-C--:B------:R-:W-:Y:S01]  /*a5c20*/  IADD3 R161, P1, R90, R6.reuse, RZ ;  /* 0x000000065aa17210 */ /* 0x080fe20007f3e0ff */
[----:B------:R-:W4:Y:S04]  /*a5c30*/  LDL.LU.64 R12, [R1+0x24a0] ;  /* 0x0024a000010c7983 */ /* 0x000f280000300a00 */
[----:B------:R-:W4:Y:S01]  /*a5c40*/  LDL.LU.64 R88, [R1+0x2468] ;  /* 0x0024680001587983 */ /* 0x000f220000300a00 */
[----:B------:R-:W-:Y:S01]  /*a5c50*/  IMAD.X R9, R91, 0x1, R2, P1 ;  /* 0x000000015b097824 */ /* 0x000fe200008e0602 */
[----:B------:R-:W-:Y:S02]  /*a5c60*/  IADD3 R159, P1, R86, R6, RZ ;  /* 0x00000006569f7210 */ /* 0x000fe40007f3e0ff */
[----:B------:R-:W4:Y:S02]  /*a5c70*/  LDL.LU.64 R90, [R1+0x2430] ;  /* 0x00243000015a7983 */ /* 0x000f240000300a00 */
[----:B------:R-:W-:-:S02]  /*a5c80*/  IADD3.X R160, R87, R2, RZ, P1, !PT ;  /* 0x0000000257a07210 */ /* 0x000fc40000ffe4ff */
[-C--:B------:R-:W-:Y:S01]  /*a5c90*/  IADD3 R157, P1, R10, R6.reuse, RZ ;  /* 0x000000060a9d7210 */ /* 0x080fe20007f3e0ff */
[----:B------:R-:W4:Y:S04]  /*a5ca0*/  LDL.LU.64 R86, [R1+0x2408] ;  /* 0x0024080001567983 */ /* 0x000f280000300a00 */
[----:B------:R-:W-:Y:S02]  /*a5cb0*/  IMAD.X R158, R11, 0x1, R2, P1 ;  /* 0x000000010b9e7824 */ /* 0x000fe400008e0602 */
[----:B------:R-:W4:Y:S01]  /*a5cc0*/  LDL.LU.64 R10, [R1+0x2400] ;  /* 0x00240000010a7983 */ /* 0x000f220000300a00 */
[----:B--2---:R-:W-:-:S04]  /*a5cd0*/  IADD3 R155, P1, R92, R6, RZ ;  /* 0x000000065c9b7210 */ /* 0x004fc80007f3e0ff */
[----:B------:R-:W-:Y:S02]  /*a5ce0*/  IADD3.X R156, R93, R2, RZ, P1, !PT ;  /* 0x000000025d9c7210 */ /* 0x000fe40000ffe4ff */
[----:B------:R-:W-:-:S05]  /*a5cf0*/  IADD3 R153, P1, R14, R6, RZ ;  /* 0x000000060e997210 */ /* 0x000fca0007f3e0ff */
[--C-:B------:R-:W-:Y:S01]  /*a5d00*/  IMAD.X R154, R15, 0x1, R2.reuse, P1 ;  /* 0x000000010f9a7824 */ /* 0x100fe200008e0602 */
[----:B------:R-:W-:Y:S01]  /*a5d10*/  IADD3 R151, P1, R84, R6, RZ ;  /* 0x0000000654977210 */ /* 0x000fe20007f3e0ff */
[----:B------:R-:W2:Y:S03]  /*a5d20*/  LDL.LU.64 R14, [R1+0x23f8] ;  /* 0x0023f800010e7983 */ /* 0x000ea60000300a00 */
[----:B------:R-:W-:Y:S02]  /*a5d30*/  IADD3.X R152, R85, R2, RZ, P1, !PT ;  /* 0x0000000255987210 */ /* 0x000fe40000ffe4ff */
[-C--:B------:R-:W-:Y:S01]  /*a5d40*/  IADD3 R149, P1, R22, R6.reuse, RZ ;  /* 0x0000000616957210 */ /* 0x080fe20007f3e0ff */
[----:B------:R-:W2:Y:S04]  /*a5d50*/  LDL.LU.64 R84, [R1+0x23f0] ;  /* 0x0023f00001547983 */ /* 0x000ea80000300a00 */
[----:B------:R-:W2:Y:S01]  /*a5d60*/  LDL.LU.64 R96, [R1+0x23e8] ;  /* 0x0023e80001607983 */ /* 0x000ea20000300a00 */
[----:B------:R-:W-:Y:S01]  /*a5d70*/  IMAD.X R150, R23, 0x1, R2, P1 ;  /* 0x0000000117967824 */ /* 0x000fe200008e0602 */
[----:B---3--:R-:W-:-:S04]  /*a5d80*/  IADD3 R147, P1, R16, R6, RZ ;  /* 0x0000000610937210 */ /* 0x008fc80007f3e0ff */
[----:B------:R-:W-:Y:S02]  /*a5d90*/  IADD3.X R148, R17, R2, RZ, P1, !PT ;  /* 0x0000000211947210 */ /* 0x000fe40000ffe4ff */
[----:B------:R-:W3:Y:S04]  /*a5da0*/  LDL.LU.64 R16, [R1+0x23e0] ;  /* 0x0023e00001107983 */ /* 0x000ee80000300a00 */
[----:B------:R-:W3:Y:S01]  /*a5db0*/  LDL.LU.64 R22, [R1+0x23d8] ;  /* 0x0023d80001167983 */ /* 0x000ee20000300a00 */
[----:B----4-:R-:W-:-:S05]  /*a5dc0*/  IADD3 R145, P1, R20, R6, RZ ;  /* 0x0000000614917210 */ /* 0x010fca0007f3e0ff */
[----:B------:R-:W-:Y:S02]  /*a5dd0*/  IMAD.X R146, R21, 0x1, R2, P1 ;  /* 0x0000000115927824 */ /* 0x000fe400008e0602 */
[----:B------:R-:W4:Y:S01]  /*a5de0*/  LDL.LU.64 R20, [R1+0x23d0] ;  /* 0x0023d00001147983 */ /* 0x000f220000300a00 */
[----:B------:R-:W-:-:S04]  /*a5df0*/  IADD3 R143, P1, R12, R6, RZ ;  /* 0x000000060c8f7210 */ /* 0x000fc80007f3e0ff */
[----:B------:R-:W-:Y:S02]  /*a5e00*/  IADD3.X R144, R13, R2, RZ, P1, !PT ;  /* 0x000000020d907210 */ /* 0x000fe40000ffe4ff */
[-C--:B------:R-:W-:Y:S01]  /*a5e10*/  IADD3 R141, P1, R88, R6.reuse, RZ ;  /* 0x00000006588d7210 */ /* 0x080fe20007f3e0ff */
[----:B------:R-:W4:Y:S04]  /*a5e20*/  LDL.LU.64 R12, [R1+0x22f8] ;  /* 0x0022f800010c7983 */ /* 0x000f280000300a00 */
[----:B------:R-:W-:Y:S01]  /*a5e30*/  IMAD.X R142, R89, 0x1, R2, P1 ;  /* 0x00000001598e7824 */ /* 0x000fe200008e0602 */
[----:B------:R-:W-:Y:S01]  /*a5e40*/  IADD3 R139, P1, R90, R6, RZ ;  /* 0x000000065a8b7210 */ /* 0x000fe20007f3e0ff */
[----:B------:R-:W4:Y:S04]  /*a5e50*/  LDL.LU.64 R88, [R1+0x23c8] ;  /* 0x0023c80001587983 */ /* 0x000f280000300a00 */
[----:B------:R-:W4:Y:S01]  /*a5e60*/  LDL.LU.64 R94, [R1+0x23c0] ;  /* 0x0023c000015e7983 */ /* 0x000f220000300a00 */
[----:B------:R-:W-:-:S02]  /*a5e70*/  IADD3.X R140, R91, R2, RZ, P1, !PT ;  /* 0x000000025b8c7210 */ /* 0x000fc40000ffe4ff */
[----:B------:R-:W-:-:S05]  /*a5e80*/  IADD3 R137, P1, R86, R6, RZ ;  /* 0x0000000656897210 */ /* 0x000fca0007f3e0ff */
[----:B------:R-:W-:Y:S02]  /*a5e90*/  IMAD.X R138, R87, 0x1, R2, P1 ;  /* 0x00000001578a7824 */ /* 0x000fe400008e0602 */
[----:B------:R-:W4:Y:S01]  /*a5ea0*/  LDL.LU.64 R86, [R1+0x23b8] ;  /* 0x0023b80001567983 */ /* 0x000f220000300a00 */
[----:B------:R-:W-:-:S03]  /*a5eb0*/  IADD3 R135, P1, R10, R6, RZ ;  /* 0x000000060a877210 */ /* 0x000fc60007f3e0ff */
[----:B------:R-:W4:Y:S01]  /*a5ec0*/  LDL.LU.64 R92, [R1+0x23b0] ;  /* 0x0023b000015c7983 */ /* 0x000f220000300a00 */
[----:B------:R-:W-:-:S03]  /*a5ed0*/  IADD3.X R136, R11, R2, RZ, P1, !PT ;  /* 0x000000020b887210 */ /* 0x000fc60000ffe4ff */
[----:B------:R-:W4:Y:S01]  /*a5ee0*/  LDL.LU.64 R10, [R1+0x23a8] ;  /* 0x0023a800010a7983 */ /* 0x000f220000300a00 */
[----:B--2---:R-:W-:-:S05]  /*a5ef0*/  IADD3 R133, P1, R14, R6, RZ ;  /* 0x000000060e857210 */ /* 0x004fca0007f3e0ff */
[--C-:B------:R-:W-:Y:S01]  /*a5f00*/  IMAD.X R134, R15, 0x1, R2.reuse, P1 ;  /* 0x000000010f867824 */ /* 0x100fe200008e0602 */
[----:B------:R-:W-:Y:S01]  /*a5f10*/  IADD3 R131, P1, R84, R6, RZ ;  /* 0x0000000654837210 */ /* 0x000fe20007f3e0ff */
[----:B------:R-:W2:Y:S04]  /*a5f20*/  LDL.LU.64 R14, [R1+0x23a0] ;  /* 0x0023a000010e7983 */ /* 0x000ea80000300a00 */
[----:B------:R-:W2:Y:S01]  /*a5f30*/  LDL.LU.64 R90, [R1+0x2398] ;  /* 0x00239800015a7983 */ /* 0x000ea20000300a00 */
[----:B------:R-:W-:Y:S02]  /*a5f40*/  IADD3.X R132, R85, R2, RZ, P1, !PT ;  /* 0x0000000255847210 */ /* 0x000fe40000ffe4ff */
[-C--:B------:R-:W-:Y:S01]  /*a5f50*/  IADD3 R129, P1, R96, R6.reuse, RZ ;  /* 0x0000000660817210 */ /* 0x080fe20007f3e0ff */
[----:B------:R-:W2:Y:S04]  /*a5f60*/  LDL.LU.64 R84, [R1+0x2390] ;  /* 0x0023900001547983 */ /* 0x000ea80000300a00 */
[----:B------:R-:W-:Y:S01]  /*a5f70*/  IMAD.X R130, R97, 0x1, R2, P1 ;  /* 0x0000000161827824 */ /* 0x000fe200008e0602 */
[----:B---3--:R-:W-:-:S04]  /*a5f80*/  IADD3 R127, P1, R16, R6, RZ ;  /* 0x00000006107f7210 */ /* 0x008fc80007f3e0ff */
[----:B------:R-:W-:Y:S02]  /*a5f90*/  IADD3.X R128, R17, R2, RZ, P1, !PT ;  /* 0x0000000211807210 */ /* 0x000fe40000ffe4ff */
[-C--:B------:R-:W-:Y:S01]  /*a5fa0*/  IADD3 R125, P1, R22, R6.reuse, RZ ;  /* 0x00000006167d7210 */ /* 0x080fe20007f3e0ff */
[----:B------:R-:W3:Y:S04]  /*a5fb0*/  LDL.LU.64 R16, [R1+0x2388] ;  /* 0x0023880001107983 */ /* 0x000ee80000300a00 */
[----:B------:R-:W-:Y:S02]  /*a5fc0*/  IMAD.X R126, R23, 0x1, R2, P1 ;  /* 0x00000001177e7824 */ /* 0x000fe400008e0602 */
[----:B------:R-:W3:Y:S01]  /*a5fd0*/  LDL.LU.64 R22, [R1+0x2380] ;  /* 0x0023800001167983 */ /* 0x000ee20000300a00 */
[----:B----4-:R-:W-:-:S04]  /*a5fe0*/  IADD3 R123, P1, R20, R6, RZ ;  /* 0x00000006147b7210 */ /* 0x010fc80007f3e0ff */
[----:B------:R-:W-:Y:S02]  /*a5ff0*/  IADD3.X R124, R21, R2, RZ, P1, !PT ;  /* 0x00000002157c7210 */ /* 0x000fe40000ffe4ff */
[----:B------:R-:W-:-:S05]  /*a6000*/  IADD3 R20, P1, R12, R6, RZ ;  /* 0x000000060c147210 */ /* 0x000fca0007f3e0ff */
[--C-:B------:R-:W-:Y:S01]  /*a6010*/  IMAD.X R21, R13, 0x1, R2.reuse, P1 ;  /* 0x000000010d157824 */ /* 0x100fe200008e0602 */
[----:B------:R-:W-:Y:S01]  /*a6020*/  IADD3 R121, P1, R88, R6, RZ ;  /* 0x0000000658797210 */ /* 0x000fe20007f3e0ff */
[----:B------:R-:W4:Y:S03]  /*a6030*/  LDL.LU.64 R12, [R1+0x2378] ;  /* 0x00237800010c7983 */ /* 0x000f260000300a00 */
[----:B------:R-:W-:Y:S02]  /*a6040*/  IADD3.X R122, R89, R2, RZ, P1, !PT ;  /* 0x00000002597a7210 */ /* 0x000fe40000ffe4ff */
[-C--:B------:R-:W-:Y:S01]  /*a6050*/  IADD3 R119, P1, R94, R6.reuse, RZ ;  /* 0x000000065e777210 */ /* 0x080fe20007f3e0ff */
[----:B------:R-:W1:Y:S04]  /*a6060*/  LDL.LU.64 R88, [R1+0x2370] ;  /* 0x0023700001587983 */ /* 0x000e680000300a00 */
        /* <DEDUP_REMOVED lines=9> */
[----:B--2---:R-:W-:-:S05]  /*a6100*/  IADD3 R111, P1, R14, R6, RZ ;  /* 0x000000060e6f7210 */ /* 0x004fca0007f3e0ff */
[----:B------:R-:W-:Y:S01]  /*a6110*/  IMAD.X R112, R15, 0x1, R2, P1 ;  /* 0x000000010f707824 */ /* 0x000fe200008e0602 */
[----:B------:R-:W-:-:S04]  /*a6120*/  IADD3 R14, P1, R90, R6, RZ ;  /* 0x000000065a0e7210 */ /* 0x000fc80007f3e0ff */
[----:B------:R-:W-:Y:S02]  /*a6130*/  IADD3.X R15, R91, R2, RZ, P1, !PT ;  /* 0x000000025b0f7210 */ /* 0x000fe40000ffe4ff */
[----:B------:R-:W-:-:S05]  /*a6140*/  IADD3 R109, P1, R84, R6, RZ ;  /* 0x00000006546d7210 */ /* 0x000fca0007f3e0ff */
[----:B------:R-:W-:Y:S01]  /*a6150*/  IMAD.X R110, R85, 0x1, R2, P1 ;  /* 0x00000001556e7824 */ /* 0x000fe200008e0602 */
[----:B---3--:R-:W-:Y:S01]  /*a6160*/  IADD3 R107, P1, R16, R6, RZ ;  /* 0x00000006106b7210 */ /* 0x008fe20007f3e0ff */
[----:B------:R-:W2:Y:S03]  /*a6170*/  LDL.LU.64 R84, [R1+0x2358] ;  /* 0x0023580001547983 */ /* 0x000ea60000300a00 */
[----:B------:R-:W-:Y:S02]  /*a6180*/  IADD3.X R108, R17, R2, RZ, P1, !PT ;  /* 0x00000002116c7210 */ /* 0x000fe40000ffe4ff */
[----:B------:R-:W-:-:S05]  /*a6190*/  IADD3 R16, P1, R22, R6, RZ ;  /* 0x0000000616107210 */ /* 0x000fca0007f3e0ff */
[----:B------:R-:W-:Y:S02]  /*a61a0*/  IMAD.X R17, R23, 0x1, R2, P1 ;  /* 0x0000000117117824 */ /* 0x000fe400008e0602 */
[----:B------:R-:W3:Y:S04]  /*a61b0*/  LDL.LU.64 R22, [R1+0x2350] ;  /* 0x0023500001167983 */ /* 0x000ee80000300a00 */
[----:B------:R-:W3:Y:S04]  /*a61c0*/  LDL.LU.64 R92, [R1+0x2348] ;  /* 0x00234800015c7983 */ /* 0x000ee80000300a00 */
[----:B------:R-:W3:Y:S04]  /*a61d0*/  LDL.LU.64 R190, [R1+0x2340] ;  /* 0x0023400001be7983 */ /* 0x000ee80000300a00 */
[----:B------:R-:W3:Y:S01]  /*a61e0*/  LDL.LU.64 R90, [R1+0x2338] ;  /* 0x00233800015a7983 */ /* 0x000ee20000300a00 */
[----:B----4-:R-:W-:-:S04]  /*a61f0*/  IADD3 R105, P1, R12, R6, RZ ;  /* 0x000000060c697210 */ /* 0x010fc80007f3e0ff */
[----:B------:R-:W-:Y:S02]  /*a6200*/  IADD3.X R106, R13, R2, RZ, P1, !PT ;  /* 0x000000020d6a7210 */ /* 0x000fe40000ffe4ff */
[----:B-1----:R-:W-:-:S05]  /*a6210*/  IADD3 R12, P1, R88, R6, RZ ;  /* 0x00000006580c7210 */ /* 0x002fca0007f3e0ff */
[----:B------:R-:W-:Y:S01]  /*a6220*/  IMAD.X R13, R89, 0x1, R2, P1 ;  /* 0x00000001590d7824 */ /* 0x000fe200008e0602 */
[----:B------:R-:W-:-:S04]  /*a6230*/  IADD3 R103, P1, R86, R6, RZ ;  /* 0x0000000656677210 */ /* 0x000fc80007f3e0ff */
[----:B------:R-:W-:Y:S02]  /*a6240*/  IADD3.X R104, R87, R2, RZ, P1, !PT ;  /* 0x0000000257687210 */ /* 0x000fe40000ffe4ff */
[----:B------:R-:W-:-:S05]  /*a6250*/  IADD3 R101, P1, R10, R6, RZ ;  /* 0x000000060a657210 */ /* 0x000fca0007f3e0ff */
[----:B------:R-:W-:Y:S02]  /*a6260*/  IMAD.X R102, R11, 0x1, R2, P1 ;  /* 0x000000010b667824 */ /* 0x000fe400008e0602 */
[----:B------:R-:W4:Y:S04]  /*a6270*/  LDL.LU.64 R10, [R1+0x2330] ;  /* 0x00233000010a7983 */ /* 0x000f280000300a00 */
[----:B------:R-:W4:Y:S04]  /*a6280*/  LDL.LU.64 R88, [R1+0x2328] ;  /* 0x0023280001587983 */ /* 0x000f280000300a00 */
[----:B------:R-:W4:Y:S01]  /*a6290*/  LDL.LU.64 R86, [R1+0x2320] ;  /* 0x0023200001567983 */ /* 0x000f220000300a00 */
[----:B--2---:R-:W-:-:S04]  /*a62a0*/  IADD3 R99, P1, R84, R6, RZ ;  /* 0x0000000654637210 */ /* 0x004fc80007f3e0ff */
[----:B------:R-:W-:Y:S02]  /*a62b0*/  IADD3.X R100, R85, R2, RZ, P1, !PT ;  /* 0x0000000255647210 */ /* 0x000fe40000ffe4ff */
[----:B------:R-:W2:Y:S01]  /*a62c0*/  LDL.LU.64 R84, [R1+0x2318] ;  /* 0x0023180001547983 */ /* 0x000ea20000300a00 */
[----:B---3--:R-:W-:-:S05]  /*a62d0*/  IADD3 R97, P1, R22, R6, RZ ;  /* 0x0000000616617210 */ /* 0x008fca0007f3e0ff */
[----:B------:R-:W-:Y:S02]  /*a62e0*/  IMAD.X R98, R23, 0x1, R2, P1 ;  /* 0x0000000117627824 */ /* 0x000fe400008e0602 */
[----:B------:R-:W3:Y:S04]  /*a62f0*/  LDL.LU.64 R22, [R1+0x2310] ;  /* 0x0023100001167983 */ /* 0x000ee80000300a00 */
[----:B------:R-:W3:Y:S04]  /*a6300*/  LDL.LU.64 R186, [R1+0x2308] ;  /* 0x0023080001ba7983 */ /* 0x000ee80000300a00 */
[----:B------:R-:W3:Y:S01]  /*a6310*/  LDL.LU.64 R182, [R1+0x2300] ;  /* 0x0023000001b67983 */ /* 0x000ee20000300a00 */
[----:B------:R-:W-:-:S04]  /*a6320*/  IADD3 R95, P1, R92, R6, RZ ;  /* 0x000000065c5f7210 */ /* 0x000fc80007f3e0ff */
[----:B------:R-:W-:Y:S02]  /*a6330*/  IADD3.X R96, R93, R2, RZ, P1, !PT ;  /* 0x000000025d607210 */ /* 0x000fe40000ffe4ff */
[----:B------:R-:W-:-:S05]  /*a6340*/  IADD3 R93, P1, R190, R6, RZ ;  /* 0x00000006be5d7210 */ /* 0x000fca0007f3e0ff */
[----:B------:R-:W-:Y:S01]  /*a6350*/  IMAD.X R94, R191, 0x1, R2, P1 ;  /* 0x00000001bf5e7824 */ /* 0x000fe200008e0602 */
[----:B------:R-:W-:-:S04]  /*a6360*/  IADD3 R5, P1, R90, R6, RZ ;  /* 0x000000065a057210 */ /* 0x000fc80007f3e0ff */
[----:B------:R-:W-:Y:S02]  /*a6370*/  IADD3.X R92, R91, R2, RZ, P1, !PT ;  /* 0x000000025b5c7210 */ /* 0x000fe40000ffe4ff */
[----:B----4-:R-:W-:-:S05]  /*a6380*/  IADD3 R90, P1, R10, R6, RZ ;  /* 0x000000060a5a7210 */ /* 0x010fca0007f3e0ff */
[----:B------:R-:W-:Y:S01]  /*a6390*/  IMAD.X R91, R11, 0x1, R2, P1 ;  /* 0x000000010b5b7824 */ /* 0x000fe200008e0602 */
[----:B------:R-:W-:-:S04]  /*a63a0*/  IADD3 R10, P1, R88, R6, RZ ;  /* 0x00000006580a7210 */ /* 0x000fc80007f3e0ff */
[----:B------:R-:W-:Y:S02]  /*a63b0*/  IADD3.X R11, R89, R2, RZ, P1, !PT ;  /* 0x00000002590b7210 */ /* 0x000fe40000ffe4ff */
[----:B------:R-:W-:-:S05]  /*a63c0*/  IADD3 R88, P1, R86, R6, RZ ;  /* 0x0000000656587210 */ /* 0x000fca0007f3e0ff */
[----:B------:R-:W-:Y:S02]  /*a63d0*/  IMAD.X R89, R87, 0x1, R2, P1 ;  /* 0x0000000157597824 */ /* 0x000fe400008e0602 */
[----:B------:R-:W-:Y:S01]  /*a63e0*/  IMAD.MOV.U32 R179, RZ, RZ, R9 ;  /* 0x000000ffffb37224 */ /* 0x000fe200078e0009 */
[----:B--2---:R-:W-:-:S04]  /*a63f0*/  IADD3 R86, P1, R84, R6, RZ ;  /* 0x0000000654567210 */ /* 0x004fc80007f3e0ff */
[----:B------:R-:W-:Y:S02]  /*a6400*/  IADD3.X R87, R85, R2, RZ, P1, !PT ;  /* 0x0000000255577210 */ /* 0x000fe40000ffe4ff */
[----:B---3--:R-:W-:-:S05]  /*a6410*/  IADD3 R84, P1, R22, R6, RZ ;  /* 0x0000000616547210 */ /* 0x008fca0007f3e0ff */
[----:B------:R-:W-:Y:S01]  /*a6420*/  IMAD.X R85, R23, 0x1, R2, P1 ;  /* 0x0000000117557824 */ /* 0x000fe200008e0602 */
[----:B------:R-:W-:-:S04]  /*a6430*/  IADD3 R23, P1, R186, R6, RZ ;  /* 0x00000006ba177210 */ /* 0x000fc80007f3e0ff */
[----:B------:R-:W-:Y:S02]  /*a6440*/  IADD3.X R83, R187, R2, RZ, P1, !PT ;  /* 0x00000002bb537210 */ /* 0x000fe40000ffe4ff */
[----:B------:R-:W-:Y:S02]  /*a6450*/  IADD3 R19, P1, R182, R6, RZ ;  /* 0x00000006b6137210 */ /* 0x000fe40007f3e0ff */
[----:B------:R-:W-:Y:S02]  /*a6460*/  MOV R182, R178 ;  /* 0x000000b200b67202 */ /* 0x000fe40000000f00 */
[----:B------:R-:W-:Y:S02]  /*a6470*/  MOV R178, R161 ;  /* 0x000000a100b27202 */ /* 0x000fe40000000f00 */
        /* <DEDUP_REMOVED lines=27> */
[----:B------:R-:W-:-:S02]  /*a6630*/  IMAD.X R22, R183, 0x1, R2, P1 ;  /* 0x00000001b7167824 */ /* 0x000fc400008e0602 */
[----:B------:R-:W-:Y:S02]  /*a6640*/  IMAD.MOV.U32 R134, RZ, RZ, R133 ;  /* 0x000000ffff867224 */ /* 0x000fe400078e0085 */
[----:B------:R-:W-:Y:S01]  /*a6650*/  IMAD.MOV.U32 R183, RZ, RZ, R4 ;  /* 0x000000ffffb77224 */ /* 0x000fe200078e0004 */
[----:B------:R-:W-:Y:S01]  /*a6660*/  MOV R133, R132 ;  /* 0x0000008400857202 */ /* 0x000fe20000000f00 */
[----:B------:R-:W-:Y:S01]  /*a6670*/  IMAD.MOV.U32 R132, RZ, RZ, R131 ;  /* 0x000000ffff847224 */ /* 0x000fe200078e0083 */
[----:B------:R-:W-:Y:S01]  /*a6680*/  MOV R131, R130 ;  /* 0x0000008200837202 */ /* 0x000fe20000000f00 */
[----:B------:R-:W-:Y:S01]  /*a6690*/  IMAD.MOV.U32 R130, RZ, RZ, R129 ;  /* 0x000000ffff827224 */ /* 0x000fe200078e0081 */
[----:B------:R-:W-:Y:S01]  /*a66a0*/  MOV R129, R128 ;  /* 0x0000008000817202 */ /* 0x000fe20000000f00 */
        /* <DEDUP_REMOVED lines=89> */
[----:B------:R-:W-:Y:S01]  /*a6c40*/  STL.64 [R1+0x2358], R100 ;  /* 0x0023586401007387 */ /* 0x000fe20000100a00 */
[----:B------:R-:W-:Y:S01]  /*a6c50*/  MOV R92, R90 ;  /* 0x0000005a005c7202 */ /* 0x000fe20000000f00 */
[----:B------:R-:W-:Y:S02]  /*a6c60*/  IMAD.MOV.U32 R93, RZ, RZ, R91 ;  /* 0x000000ffff5d7224 */ /* 0x000fe400078e005b */
[----:B------:R-:W-:Y:S04]  /*a6c70*/  LDGSTS.E [R3+-0x1ff80], desc[UR60][R132.64], P0 ;  /* 0xe008000084037fae */ /* 0x000fe8000812187c */
[----:B------:R-:W-:Y:S01]  /*a6c80*/  STL.64 [R1+0x2350], R98 ;  /* 0x0023506201007387 */ /* 0x000fe20000100a00 */
[----:B------:R-:W-:-:S03]  /*a6c90*/  MOV R90, R88 ;  /* 0x00000058005a7202 */ /* 0x000fc60000000f00 */
[----:B------:R-:W-:Y:S04]  /*a6ca0*/  LDGSTS.E [R3+-0x1fb80], desc[UR60][R130.64], P0 ;  /* 0xe048000082037fae */ /* 0x000fe8000812187c */
[----:B------:R-:W-:Y:S01]  /*a6cb0*/  STL.64 [R1+0x2348], R96 ;  /* 0x0023486001007387 */ /* 0x000fe20000100a00 */
[----:B------:R-:W-:Y:S01]  /*a6cc0*/  IMAD.MOV.U32 R91, RZ, RZ, R89 ;  /* 0x000000ffff5b7224 */ /* 0x000fe200078e0059 */
[----:B------:R-:W-:Y:S02]  /*a6cd0*/  MOV R88, R86 ;  /* 0x0000005600587202 */ /* 0x000fe40000000f00 */
[----:B------:R-:W-:Y:S04]  /*a6ce0*/  LDGSTS.E [R3+-0x1f780], desc[UR60][R128.64], P0 ;  /* 0xe088000080037fae */ /* 0x000fe8000812187c */
[----:B------:R-:W-:Y:S01]  /*a6cf0*/  STL.64 [R1+0x2340], R94 ;  /* 0x0023405e01007387 */ /* 0x000fe20000100a00 */
[----:B------:R-:W-:Y:S01]  /*a6d00*/  IMAD.MOV.U32 R89, RZ, RZ, R87 ;  /* 0x000000ffff597224 */ /* 0x000fe200078e0057 */
[----:B------:R-:W-:-:S02]  /*a6d10*/  MOV R86, R84 ;  /* 0x0000005400567202 */ /* 0x000fc40000000f00 */
[----:B------:R-:W-:Y:S04]  /*a6d20*/  LDGSTS.E [R3+-0x1f380], desc[UR60][R126.64], P0 ;  /* 0xe0c800007e037fae */ /* 0x000fe8000812187c */
[----:B------:R4:W-:Y:S01]  /*a6d30*/  STL.64 [R1+0x2338], R4 ;  /* 0x0023380401007387 */ /* 0x0009e20000100a00 */
        /* <DEDUP_REMOVED lines=31> */
[----:B------:R-:W-:Y:S04]  /*a6f30*/  LDGSTS.E [R3+-0x1ab80], desc[UR60][R96.64], P0 ;  /* 0xe548000060037fae */ /* 0x000fe8000812187c */
[----:B------:R-:W-:Y:S04]  /*a6f40*/  LDGSTS.E [R3+-0x1a780], desc[UR60][R94.64], P0 ;  /* 0xe58800005e037fae */ /* 0x000fe8000812187c */
[----:B------:R-:W-:Y:S04]  /*a6f50*/  LDGSTS.E [R3+-0x1a380], desc[UR60][R4.64], P0 ;  /* 0xe5c8000004037fae */ /* 0x000fe8000812187c */
[----:B--2---:R-:W2:Y:S04]  /*a6f60*/  LDL.LU R17, [R1+0x3940] ;  /* 0x0039400001117983 */ /* 0x004ea80000300800 */
        /* <DEDUP_REMOVED lines=10> */
[----:B------:R-:W-:Y:S04]  /*a7010*/  LDGSTS.E [R3+-0x18780], desc[UR60][R22.64], P0 ;  /* 0xe788000016037fae */ /* 0x000fe8000812187c */
        /* <DEDUP_REMOVED lines=10> */
[----:B--2---:R-:W-:-:S03]  /*a70c0*/  IADD3.X R17, R17, R2, RZ, P1, !PT ;  /* 0x0000000211117210 */ /* 0x004fc60000ffe4ff */
[----:B---3--:R-:W-:Y:S01]  /*a70d0*/  IMAD.X R13, R13, 0x1, R2, P2 ;  /* 0x000000010d0d7824 */ /* 0x008fe200010e0602 */
[----:B------:R-:W-:Y:S04]  /*a70e0*/  STL [R1+0x3944], R15 ;  /* 0x0039440f01007387 */ /* 0x000fe80000100800 */
[----:B------:R-:W-:Y:S04]  /*a70f0*/  STL [R1+0x3984], R9 ;  /* 0x0039840901007387 */ /* 0x000fe80000100800 */
[----:B------:R1:W-:Y:S01]  /*a7100*/  STL [R1+0x3940], R17 ;  /* 0x0039401101007387 */ /* 0x0003e20000100800 */
[----:B------:R-:W-:Y:S01]  /*a7110*/  IMAD.MOV.U32 R23, RZ, RZ, R17 ;  /* 0x000000ffff177224 */ /* 0x000fe200078e0011 */
[----:B------:R-:W-:-:S02]  /*a7120*/  MOV R22, R15 ;  /* 0x0000000f00167202 */ /* 0x000fc40000000f00 */
[-C--:B------:R-:W-:Y:S02]  /*a7130*/  IADD3 R12, P1, R12, R6.reuse, RZ ;  /* 0x000000060c0c7210 */ /* 0x080fe40007f3e0ff */
[----:B----4-:R-:W-:Y:S01]  /*a7140*/  IADD3 R4, P2, R4, R6, RZ ;  /* 0x0000000604047210 */ /* 0x010fe20007f5e0ff */
[----:B------:R2:W-:Y:S04]  /*a7150*/  LDGSTS.E [R3+-0x3ff00], desc[UR60][R22.64], P0 ;  /* 0xc010000016037fae */ /* 0x0005e8000812187c */
[----:B-1----:R-:W3:Y:S04]  /*a7160*/  LDL.LU R17, [R1+0x3ac4] ;  /* 0x003ac40001117983 */ /* 0x002ee80000300800 */
[----:B------:R1:W-:Y:S04]  /*a7170*/  STL [R1+0x3980], R13 ;  /* 0x0039800d01007387 */ /* 0x0003e80000100800 */
[----:B------:R-:W4:Y:S04]  /*a7180*/  LDL.LU R15, [R1+0x3b04] ;  /* 0x003b0400010f7983 */ /* 0x000f280000300800 */
[----:B------:R-:W4:Y:S04]  /*a7190*/  LDL.LU R21, [R1+0x3ac0] ;  /* 0x003ac00001157983 */ /* 0x000f280000300800 */
[----:B------:R-:W4:Y:S01]  /*a71a0*/  LDL.LU R19, [R1+0x3b00] ;  /* 0x003b000001137983 */ /* 0x000f220000300800 */
[----:B------:R-:W-:Y:S01]  /*a71b0*/  IADD3.X R14, R14, R2, RZ, P1, !PT ;  /* 0x000000020e0e7210 */ /* 0x000fe20000ffe4ff */
[----:B------:R-:W-:Y:S01]  /*a71c0*/  IMAD.X R10, R10, 0x1, R2, P2 ;  /* 0x000000010a0a7824 */ /* 0x000fe200010e0602 */
[----:B--2---:R-:W-:Y:S01]  /*a71d0*/  MOV R22, R9 ;  /* 0x0000000900167202 */ /* 0x004fe20000000f00 */
[----:B------:R-:W-:Y:S01]  /*a71e0*/  IMAD.MOV.U32 R23, RZ, RZ, R13 ;  /* 0x000000ffff177224 */ /* 0x000fe200078e000d */
[----:B------:R-:W2:Y:S04]  /*a71f0*/  LDL.LU R9, [R1+0x3b44] ;  /* 0x003b440001097983 */ /* 0x000ea80000300800 */
[----:B-1----:R-:W2:Y:S04]  /*a7200*/  LDL.LU R13, [R1+0x3b84] ;  /* 0x003b8400010d7983 */ /* 0x002ea80000300800 */
[----:B------:R1:W-:Y:S04]  /*a7210*/  STL [R1+0x39c4], R12 ;  /* 0x0039c40c01007387 */ /* 0x0003e80000100800 */
[----:B------:R1:W-:Y:S04]  /*a7220*/  STL [R1+0x39c0], R14 ;  /* 0x0039c00e01007387 */ /* 0x0003e80000100800 */
[----:B------:R1:W-:Y:S04]  /*a7230*/  LDGSTS.E [R3+-0x3fb00], desc[UR60][R22.64], P0 ;  /* 0xc050000016037fae */ /* 0x0003e8000812187c */
[----:B------:R1:W-:Y:S04]  /*a7240*/  STL [R1+0x3a04], R4 ;  /* 0x003a040401007387 */ /* 0x0003e80000100800 */
[----:B------:R1:W-:Y:S02]  /*a7250*/  STL [R1+0x3a00], R10 ;  /* 0x003a000a01007387 */ /* 0x0003e40000100800 */
[----:B-1----:R-:W-:-:S02]  /*a7260*/  MOV R22, R12 ;  /* 0x0000000c00167202 */ /* 0x002fc40000000f00 */
[----:B------:R-:W2:Y:S01]  /*a7270*/  LDL.LU R12, [R1+0x3b40] ;  /* 0x003b4000010c7983 */ /* 0x000ea20000300800 */
[----:B------:R-:W-:-:S03]  /*a7280*/  IMAD.MOV.U32 R23, RZ, RZ, R14 ;  /* 0x000000ffff177224 */ /* 0x000fc600078e000e */
[----:B------:R-:W2:Y:S01]  /*a7290*/  LDL.LU R14, [R1+0x3b80] ;  /* 0x003b8000010e7983 */ /* 0x000ea20000300800 */
[-C--:B------:R-:W-:Y:S02]  /*a72a0*/  IADD3 R5, P1, R5, R6.reuse, RZ ;  /* 0x0000000605057210 */ /* 0x080fe40007f3e0ff */
[----:B------:R-:W-:Y:S01]  /*a72b0*/  IADD3 R16, P2, R16, R6, RZ ;  /* 0x0000000610107210 */ /* 0x000fe20007f5e0ff */
[----:B------:R1:W-:Y:S01]  /*a72c0*/  LDGSTS.E [R3+-0x3f700], desc[UR60][R22.64], P0 ;  /* 0xc090000016037fae */ /* 0x0003e2000812187c */
[----:B------:R-:W-:-:S03]  /*a72d0*/  IADD3.X R11, R11, R2, RZ, P1, !PT ;  /* 0x000000020b0b7210 */ /* 0x000fc60000ffe4ff */
[----:B------:R-:W-:Y:S01]  /*a72e0*/  IMAD.X R20, R20, 0x1, R2, P2 ;  /* 0x0000000114147824 */ /* 0x000fe200010e0602 */
[----:B-1----:R-:W-:Y:S01]  /*a72f0*/  MOV R22, R4 ;  /* 0x0000000400167202 */ /* 0x002fe20000000f00 */
[----:B------:R-:W-:Y:S01]  /*a7300*/  IMAD.MOV.U32 R23, RZ, RZ, R10 ;  /* 0x000000ffff177224 */ /* 0x000fe200078e000a */
[----:B------:R-:W2:Y:S04]  /*a7310*/  LDL.LU R4, [R1+0x3bd4] ;  /* 0x003bd40001047983 */ /* 0x000ea80000300800 */
[----:B------:R-:W2:Y:S04]  /*a7320*/  LDL.LU R10, [R1+0x3c14] ;  /* 0x003c1400010a7983 */ /* 0x000ea80000300800 */
[----:B------:R1:W-:Y:S04]  /*a7330*/  STL [R1+0x3a44], R5 ;  /* 0x003a440501007387 */ /* 0x0003e80000100800 */
[----:B------:R1:W-:Y:S04]  /*a7340*/  STL [R1+0x3a40], R11 ;  /* 0x003a400b01007387 */ /* 0x0003e80000100800 */
[----:B------:R1:W-:Y:S04]  /*a7350*/  LDGSTS.E [R3+-0x3f300], desc[UR60][R22.64], P0 ;  /* 0xc0d0000016037fae */ /* 0x0003e8000812187c */
[----:B------:R-:W-:Y:S04]  /*a7360*/  STL [R1+0x3a84], R16 ;  /* 0x003a841001007387 */ /* 0x000fe80000100800 */
[----:B------:R1:W-:Y:S02]  /*a7370*/  STL [R1+0x3a80], R20 ;  /* 0x003a801401007387 */ /* 0x0003e40000100800 */
[----:B-1----:R-:W-:-:S02]  /*a7380*/  MOV R22, R5 ;  /* 0x0000000500167202 */ /* 0x002fc40000000f00 */
[----:B------:R-:W2:Y:S01]  /*a7390*/  LDL.LU R5, [R1+0x3bd0] ;  /* 0x003bd00001057983 */ /* 0x000ea20000300800 */
[----:B------:R-:W-:-:S03]  /*a73a0*/  IMAD.MOV.U32 R23, RZ, RZ, R11 ;  /* 0x000000ffff177224 */ /* 0x000fc600078e000b */
[----:B------:R-:W2:Y:S04]  /*a73b0*/  LDL.LU R11, [R1+0x3c10] ;  /* 0x003c1000010b7983 */ /* 0x000ea80000300800 */
[----:B------:R1:W-:Y:S02]  /*a73c0*/  LDGSTS.E [R3+-0x3ef00], desc[UR60][R22.64], P0 ;  /* 0xc110000016037fae */ /* 0x0003e4000812187c */
[----:B-1----:R-:W-:Y:S01]  /*a73d0*/  MOV R22, R16 ;  /* 0x0000001000167202 */ /* 0x002fe20000000f00 */
[----:B------:R-:W-:Y:S02]  /*a73e0*/  IMAD.MOV.U32 R23, RZ, RZ, R20 ;  /* 0x000000ffff177224 */ /* 0x000fe400078e0014 */
[----:B------:R-:W2:Y:S04]  /*a73f0*/  LDL.LU R20, [R1+0x3c54] ;  /* 0x003c540001147983 */ /* 0x000ea80000300800 */
[----:B------:R-:W2:Y:S04]  /*a7400*/  LDL.LU R16, [R1+0x3c94] ;  /* 0x003c940001107983 */ /* 0x000ea80000300800 */
[----:B------:R1:W-:Y:S01]  /*a7410*/  LDGSTS.E [R3+-0x3eb00], desc[UR60][R22.64], P0 ;  /* 0xc150000016037fae */ /* 0x0003e2000812187c */
[----:B---3--:R-:W-:-:S02]  /*a7420*/  IADD3 R17, P1, R17, R6, RZ ;  /* 0x0000000611117210 */ /* 0x008fc40007f3e0ff */
[----:B----4-:R-:W-:Y:S02]  /*a7430*/  IADD3 R15, P2, R15, R6, RZ ;  /* 0x000000060f0f7210 */ /* 0x010fe40007f5e0ff */
[----:B------:R-:W-:Y:S01]  /*a7440*/  IADD3.X R21, R21, R2, RZ, P1, !PT ;  /* 0x0000000215157210 */ /* 0x000fe20000ffe4ff */
[----:B------:R-:W-:Y:S02]  /*a7450*/  STL [R1+0x3ac4], R17 ;  /* 0x003ac41101007387 */ /* 0x000fe40000100800 */
[----:B------:R-:W-:Y:S02]  /*a7460*/  IMAD.X R19, R19, 0x1, R2, P2 ;  /* 0x0000000113137824 */ /* 0x000fe400010e0602 */
[----:B------:R3:W-:Y:S04]  /*a7470*/  STL [R1+0x3ac0], R21 ;  /* 0x003ac01501007387 */ /* 0x0007e80000100800 */
[----:B------:R4:W-:Y:S01]  /*a7480*/  STL [R1+0x3b04], R15 ;  /* 0x003b040f01007387 */ /* 0x0009e20000100800 */
[----:B-1----:R-:W-:-:S03]  /*a7490*/  IMAD.MOV.U32 R23, RZ, RZ, R21 ;  /* 0x000000ffff177224 */ /* 0x002fc600078e0015 */
[----:B------:R-:W-:Y:S01]  /*a74a0*/  STL [R1+0x3b00], R19 ;  /* 0x003b001301007387 */ /* 0x000fe20000100800 */
[----:B------:R-:W-:Y:S02]  /*a74b0*/  MOV R22, R17 ;  /* 0x0000001100167202 */ /* 0x000fe40000000f00 */
[-C--:B--2---:R-:W-:Y:S02]  /*a74c0*/  IADD3 R9, P1, R9, R6.reuse, RZ ;  /* 0x0000000609097210 */ /* 0x084fe40007f3e0ff */
[----:B------:R-:W-:Y:S01]  /*a74d0*/  IADD3 R13, P2, R13, R6, RZ ;  /* 0x000000060d0d7210 */ /* 0x000fe20007f5e0ff */
[----:B------:R1:W-:Y:S04]  /*a74e0*/  LDGSTS.E [R3+-0x3e700], desc[UR60][R22.64], P0 ;  /* 0xc190000016037fae */ /* 0x0003e8000812187c */
[----:B---3--:R-:W2:Y:S04]  /*a74f0*/  LDL.LU R21, [R1+0x3c50] ;  /* 0x003c500001157983 */ /* 0x008ea80000300800 */
[----:B------:R-:W3:Y:S04]  /*a7500*/  LDL.LU R17, [R1+0x3c90] ;  /* 0x003c900001117983 */ /* 0x000ee80000300800 */
[----:B------:R-:W-:Y:S01]  /*a7510*/  STL [R1+0x3b44], R9 ;  /* 0x003b440901007387 */ /* 0x000fe20000100800 */
[----:B-1----:R-:W-:Y:S01]  /*a7520*/  MOV R22, R15 ;  /* 0x0000000f00167202 */ /* 0x002fe20000000f00 */
[----:B------:R-:W-:Y:S01]  /*a7530*/  IMAD.MOV.U32 R23, RZ, RZ, R19 ;  /* 0x000000ffff177224 */ /* 0x000fe200078e0013 */
[----:B------:R-:W-:Y:S01]  /*a7540*/  IADD3.X R12, R12, R2, RZ, P1, !PT ;  /* 0x000000020c0c7210 */ /* 0x000fe20000ffe4ff */
[----:B------:R-:W-:-:S03]  /*a7550*/  IMAD.X R14, R14, 0x1, R2, P2 ;  /* 0x000000010e0e7824 */ /* 0x000fc600010e0602 */
[----:B------:R1:W-:Y:S04]  /*a7560*/  LDGSTS.E [R3+-0x3e300], desc[UR60][R22.64], P0 ;  /* 0xc1d0000016037fae */ /* 0x0003e8000812187c */
[----:B------:R1:W-:Y:S04]  /*a7570*/  STL [R1+0x3b40], R12 ;  /* 0x003b400c01007387 */ /* 0x0003e80000100800 */
[----:B------:R-:W-:Y:S01]  /*a7580*/  STL [R1+0x3b84], R13 ;  /* 0x003b840d01007387 */ /* 0x000fe20000100800 */
[----:B----4-:R-:W-:Y:S01]  /*a7590*/  MOV R15, R14 ;  /* 0x0000000e000f7202 */ /* 0x010fe20000000f00 */
[----:B-1----:R-:W-:Y:S01]  /*a75a0*/  IMAD.MOV.U32 R23, RZ, RZ, R12 ;  /* 0x000000ffff177224 */ /* 0x002fe200078e000c */
[----:B------:R-:W-:Y:S01]  /*a75b0*/  MOV R22, R9 ;  /* 0x0000000900167202 */ /* 0x000fe20000000f00 */
[----:B------:R-:W4:Y:S04]  /*a75c0*/  LDL.LU R12, [R1+0x3cd4] ;  /* 0x003cd400010c7983 */ /* 0x000f280000300800 */
[----:B------:R1:W-:Y:S04]  /*a75d0*/  STL [R1+0x3b80], R14 ;  /* 0x003b800e01007387 */ /* 0x0003e80000100800 */
[----:B------:R-:W4:Y:S01]  /*a75e0*/  LDL.LU R9, [R1+0x3d14] ;  /* 0x003d140001097983 */ /* 0x000f220000300800 */
[----:B------:R-:W-:-:S02]  /*a75f0*/  IADD3 R4, P1, R4, R6, RZ ;  /* 0x0000000604047210 */ /* 0x000fc40007f3e0ff */
[----:B------:R-:W-:Y:S01]  /*a7600*/  IADD3 R10, P2, R10, R6, RZ ;  /* 0x000000060a0a7210 */ /* 0x000fe20007f5e0ff */
[----:B------:R-:W-:Y:S01]  /*a7610*/  LDGSTS.E [R3+-0x3df00], desc[UR60][R22.64], P0 ;  /* 0xc210000016037fae */ /* 0x000fe2000812187c */
[----:B-1----:R-:W-:-:S03]  /*a7620*/  IMAD.MOV.U32 R14, RZ, RZ, R13 ;  /* 0x000000ffff0e7224 */ /* 0x002fc600078e000d */
[----:B------:R-:W4:Y:S04]  /*a7630*/  LDL.LU R13, [R1+0x3cd0] ;  /* 0x003cd000010d7983 */ /* 0x000f280000300800 */
[----:B------:R-:W4:Y:S04]  /*a7640*/  LDL.LU R19, [R1+0x3d10] ;  /* 0x003d100001137983 */ /* 0x000f280000300800 */
[----:B------:R-:W-:Y:S04]  /*a7650*/  STL [R1+0x3bd4], R4 ;  /* 0x003bd40401007387 */ /* 0x000fe80000100800 */
[----:B------:R1:W-:Y:S01]  /*a7660*/  LDGSTS.E [R3+-0x3db00], desc[UR60][R14.64], P0 ;  /* 0xc25000000e037fae */ /* 0x0003e2000812187c */
[----:B------:R-:W-:Y:S01]  /*a7670*/  IADD3.X R5, R5, R2, RZ, P1, !PT ;  /* 0x0000000205057210 */ /* 0x000fe20000ffe4ff */
[----:B------:R-:W-:-:S04]  /*a7680*/  IMAD.X R11, R11, 0x1, R2, P2 ;  /* 0x000000010b0b7824 */ /* 0x000fc800010e0602 */
[----:B------:R1:W-:Y:S04]  /*a7690*/  STL [R1+0x3bd0], R5 ;  /* 0x003bd00501007387 */ /* 0x0003e80000100800 */
[----:B------:R-:W-:Y:S01]  /*a76a0*/  STL [R1+0x3c14], R10 ;  /* 0x003c140a01007387 */ /* 0x000fe20000100800 */
[----:B-1----:R-:W-:Y:S01]  /*a76b0*/  IMAD.MOV.U32 R15, RZ, RZ, R5 ;  /* 0x000000ffff0f7224 */ /* 0x002fe200078e0005 */
[----:B------:R-:W-:-:S05]  /*a76c0*/  MOV R14, R4 ;  /* 0x00000004000e7202 */ /* 0x000fca0000000f00 */
[----:B------:R1:W-:Y:S04]  /*a76d0*/  LDGSTS.E [R3+-0x3d700], desc[UR60][R14.64], P0 ;  /* 0xc29000000e037fae */ /* 0x0003e8000812187c */
[----:B------:R-:W4:Y:S04]  /*a76e0*/  LDL.LU.64 R4, [R1+0x2840] ;  /* 0x0028400001047983 */ /* 0x000f280000300a00 */
[----:B------:R1:W-:Y:S04]  /*a76f0*/  STL [R1+0x3c10], R11 ;  /* 0x003c100b01007387 */ /* 0x0003e80000100800 */
[----:B------:R-:W4:Y:S04]  /*a7700*/  LDL.LU.64 R84, [R1+0x2800] ;  /* 0x0028000001547983 */ /* 0x000f280000300a00 */
[----:B------:R-:W-:Y:S01]  /*a7710*/  LDGSTS.E [R3+-0x3d300], desc[UR60][R10.64], P0 ;  /* 0xc2d000000a037fae */ /* 0x000fe2000812187c */
[----:B------:R-:W-:-:S03]  /*a7720*/  IADD3 R20, P1, R20, R6, RZ ;  /* 0x0000000614147210 */ /* 0x000fc60007f3e0ff */
[----:B------:R-:W4:Y:S01]  /*a7730*/  LDL.LU.64 R14, [R1+0x27c0] ;  /* 0x0027c000010e7983 */ /* 0x000f220000300a00 */
[----:B------:R-:W-:-:S03]  /*a7740*/  IADD3 R16, P2, R16, R6, RZ ;  /* 0x0000000610107210 */ /* 0x000fc60007f5e0ff */
[----:B-1----:R-:W4:Y:S04]  /*a7750*/  LDL.LU.64 R10, [R1+0x2780] ;  /* 0x00278000010a7983 */ /* 0x002f280000300a00 */
[----:B------:R-:W-:Y:S01]  /*a7760*/  STL [R1+0x3c54], R20 ;  /* 0x003c541401007387 */ /* 0x000fe20000100800 */
[----:B--2---:R-:W-:Y:S01]  /*a7770*/  IADD3.X R21, R21, R2, RZ, P1, !PT ;  /* 0x0000000215157210 */ /* 0x004fe20000ffe4ff */
[----:B---3--:R-:W-:-:S04]  /*a7780*/  IMAD.X R17, R17, 0x1, R2, P2 ;  /* 0x0000000111117824 */ /* 0x008fc800010e0602 */
[----:B------:R-:W-:Y:S04]  /*a7790*/  STL [R1+0x3c50], R21 ;  /* 0x003c501501007387 */ /* 0x000fe80000100800 */
[----:B------:R-:W-:Y:S04]  /*a77a0*/  STL [R1+0x3c94], R16 ;  /* 0x003c941001007387 */ /* 0x000fe80000100800 */
[----:B------:R-:W2:Y:S04]  /*a77b0*/  LDL.LU.64 R92, [R1+0x2740] ;  /* 0x00274000015c7983 */ /* 0x000ea80000300a00 */
[----:B------:R1:W-:Y:S04]  /*a77c0*/  STL [R1+0x3c90], R17 ;  /* 0x003c901101007387 */ /* 0x0003e80000100800 */
[----:B------:R-:W3:Y:S04]  /*a77d0*/  LDL.LU.64 R22, [R1+0x2700] ;  /* 0x0027000001167983 */ /* 0x000ee80000300a00 */
[----:B------:R-:W-:Y:S04]  /*a77e0*/  LDGSTS.E [R3+-0x3cf00], desc[UR60][R20.64], P0 ;  /* 0xc310000014037fae */ /* 0x000fe8000812187c */
[----:B------:R3:W-:Y:S04]  /*a77f0*/  LDGSTS.E [R3+-0x3cb00], desc[UR60][R16.64], P0 ;  /* 0xc350000010037fae */ /* 0x0007e8000812187c */
[----:B-1----:R-:W3:Y:S04]  /*a7800*/  LDL.LU.64 R16, [R1+0x26c0] ;  /* 0x0026c00001107983 */ /* 0x002ee80000300a00 */
[----:B------:R-:W3:Y:S04]  /*a7810*/  LDL.LU.64 R90, [R1+0x2680] ;  /* 0x00268000015a7983 */ /* 0x000ee80000300a00 */
[----:B------:R-:W3:Y:S01]  /*a7820*/  LDL.LU.64 R20, [R1+0x2640] ;  /* 0x0026400001147983 */ /* 0x000ee20000300a00 */
[----:B----4-:R-:W-:-:S02]  /*a7830*/  IADD3 R12, P1, R12, R6, RZ ;  /* 0x000000060c0c7210 */ /* 0x010fc40007f3e0ff */
[----:B------:R-:W-:-:S03]  /*a7840*/  IADD3 R9, P2, R9, R6, RZ ;  /* 0x0000000609097210 */ /* 0x000fc60007f5e0ff */
[----:B------:R-:W-:Y:S01]  /*a7850*/  STL [R1+0x3cd4], R12 ;  /* 0x003cd40c01007387 */ /* 0x000fe20000100800 */
[----:B------:R-:W-:Y:S01]  /*a7860*/  IADD3.X R13, R13, R2, RZ, P1, !PT ;  /* 0x000000020d0d7210 */ /* 0x000fe20000ffe4ff */
[----:B------:R-:W-:-:S04]  /*a7870*/  IMAD.X R19, R19, 0x1, R2, P2 ;  /* 0x0000000113137824 */ /* 0x000fc800010e0602 */
[----:B------:R1:W-:Y:S04]  /*a7880*/  STL [R1+0x3cd0], R13 ;  /* 0x003cd00d01007387 */ /* 0x0003e80000100800 */
[----:B------:R4:W-:Y:S04]  /*a7890*/  STL [R1+0x3d14], R9 ;  /* 0x003d140901007387 */ /* 0x0009e80000100800 */
[----:B------:R3:W-:Y:S04]  /*a78a0*/  LDGSTS.E [R3+-0x3c700], desc[UR60][R12.64], P0 ;  /* 0xc39000000c037fae */ /* 0x0007e8000812187c */
[----:B------:R3:W-:Y:S04]  /*a78b0*/  STL [R1+0x3d10], R19 ;  /* 0x003d101301007387 */ /* 0x0007e80000100800 */
[----:B-1----:R-:W3:Y:S01]  /*a78c0*/  LDL.LU.64 R12, [R1+0x24d0] ;  /* 0x0024d000010c7983 */ /* 0x002ee20000300a00 */
[----:B------:R-:W-:Y:S01]  /*a78d0*/  MOV R86, R9 ;  /* 0x0000000900567202 */ /* 0x000fe20000000f00 */
[----:B------:R-:W-:-:S02]  /*a78e0*/  IMAD.MOV.U32 R87, RZ, RZ, R19 ;  /* 0x000000ffff577224 */ /* 0x000fc400078e0013 */
[----:B------:R-:W3:Y:S01]  /*a78f0*/  LDL.LU.64 R88, [R1+0x2498] ;  /* 0x0024980001587983 */ /* 0x000ee20000300a00 */
[----:B------:R-:W-:-:S03]  /*a7900*/  IADD3 R178, P1, R4, R6, RZ ;  /* 0x0000000604b27210 */ /* 0x000fc60007f3e0ff */
[----:B------:R1:W-:Y:S01]  /*a7910*/  LDGSTS.E [R3+-0x3c300], desc[UR60][R86.64], P0 ;  /* 0xc3d0000056037fae */ /* 0x0003e2000812187c */
[----:B------:R-:W-:Y:S02]  /*a7920*/  IADD3.X R4, R5, R2, RZ, P1, !PT ;  /* 0x0000000205047210 */ /* 0x000fe40000ffe4ff */
[-C--:B------:R-:W-:Y:S01]  /*a7930*/  IADD3 R161, P1, R84, R6.reuse, RZ ;  /* 0x0000000654a17210 */ /* 0x080fe20007f3e0ff */
[----:B------:R-:W3:Y:S04]  /*a7940*/  LDL.LU.64 R86, [R1+0x2460] ;  /* 0x0024600001567983 */ /* 0x000ee80000300a00 */
[----:B----4-:R-:W-:Y:S02]  /*a7950*/  IMAD.X R9, R85, 0x1, R2, P1 ;  /* 0x0000000155097824 */ /* 0x010fe400008e0602 */
[----:B------:R-:W4:Y:S01]  /*a7960*/  LDL.LU.64 R84, [R1+0x2428] ;  /* 0x0024280001547983 */ /* 0x000f220000300a00 */
[----:B------:R-:W-:-:S04]  /*a7970*/  IADD3 R159, P1, R14, R6, RZ ;  /* 0x000000060e9f7210 */ /* 0x000fc80007f3e0ff */
[----:B------:R-:W-:Y:S02]  /*a7980*/  IADD3.X R160, R15, R2, RZ, P1, !PT ;  /* 0x000000020fa07210 */ /* 0x000fe40000ffe4ff */
[-C--:B------:R-:W-:Y:S01]  /*a7990*/  IADD3 R157, P1, R10, R6.reuse, RZ ;  /* 0x000000060a9d7210 */ /* 0x080fe20007f3e0ff */
[----:B------:R-:W4:Y:S04]  /*a79a0*/  LDL.LU.64 R14, [R1+0x22e0] ;  /* 0x0022e000010e7983 */ /* 0x000f280000300a00 */
[----:B------:R-:W-:Y:S02]  /*a79b0*/  IMAD.X R158, R11, 0x1, R2, P1 ;  /* 0x000000010b9e7824 */ /* 0x000fe400008e0602 */
[----:B------:R-:W4:Y:S01]  /*a79c0*/  LDL.LU.64 R10, [R1+0x22b0] ;  /* 0x0022b000010a7983 */ /* 0x000f220000300a00 */
[----:B--2---:R-:W-:-:S04]  /*a79d0*/  IADD3 R155, P1, R92, R6, RZ ;  /* 0x000000065c9b7210 */ /* 0x004fc80007f3e0ff */
[----:B------:R-:W-:Y:S02]  /*a79e0*/  IADD3.X R156, R93, R2, RZ, P1, !PT ;  /* 0x000000025d9c7210 */ /* 0x000fe40000ffe4ff */
[----:B---3--:R-:W-:-:S05]  /*a79f0*/  IADD3 R153, P1, R22, R6, RZ ;  /* 0x0000000616997210 */ /* 0x008fca0007f3e0ff */
[----:B------:R-:W-:Y:S02]  /*a7a00*/  IMAD.X R154, R23, 0x1, R2, P1 ;  /* 0x00000001179a7824 */ /* 0x000fe400008e0602 */
[----:B------:R-:W2:Y:S01]  /*a7a10*/  LDL.LU.64 R22, [R1+0x2280] ;  /* 0x0022800001167983 */ /* 0x000ea20000300a00 */
[----:B------:R-:W-:-:S04]  /*a7a20*/  IADD3 R151, P1, R16, R6, RZ ;  /* 0x0000000610977210 */ /* 0x000fc80007f3e0ff */
[----:B------:R-:W-:Y:S02]  /*a7a30*/  IADD3.X R152, R17, R2, RZ, P1, !PT ;  /* 0x0000000211987210 */ /* 0x000fe40000ffe4ff */
[-C--:B------:R-:W-:Y:S01]  /*a7a40*/  IADD3 R149, P1, R90, R6.reuse, RZ ;  /* 0x000000065a957210 */ /* 0x080fe20007f3e0ff */
[----:B------:R-:W3:Y:S04]  /*a7a50*/  LDL.LU.64 R16, [R1+0x2250] ;  /* 0x0022500001107983 */ /* 0x000ee80000300a00 */
[----:B------:R-:W3:Y:S01]  /*a7a60*/  LDL.LU.64 R96, [R1+0x2228] ;  /* 0x0022280001607983 */ /* 0x000ee20000300a00 */
[----:B------:R-:W-:Y:S01]  /*a7a70*/  IMAD.X R150, R91, 0x1, R2, P1 ;  /* 0x000000015b967824 */ /* 0x000fe200008e0602 */
[----:B------:R-:W-:-:S04]  /*a7a80*/  IADD3 R147, P1, R20, R6, RZ ;  /* 0x0000000614937210 */ /* 0x000fc80007f3e0ff */
[----:B------:R-:W-:Y:S02]  /*a7a90*/  IADD3.X R148, R21, R2, RZ, P1, !PT ;  /* 0x0000000215947210 */ /* 0x000fe40000ffe4ff */
[----:B------:R-:W3:Y:S01]  /*a7aa0*/  LDL.LU.64 R20, [R1+0x2220] ;  /* 0x0022200001147983 */ /* 0x000ee20000300a00 */
[----:B------:R-:W-:-:S05]  /*a7ab0*/  IADD3 R145, P1, R12, R6, RZ ;  /* 0x000000060c917210 */ /* 0x000fca0007f3e0ff */
[----:B------:R-:W-:Y:S02]  /*a7ac0*/  IMAD.X R146, R13, 0x1, R2, P1 ;  /* 0x000000010d927824 */ /* 0x000fe400008e0602 */
[----:B------:R-:W3:Y:S01]  /*a7ad0*/  LDL.LU.64 R12, [R1+0x2218] ;  /* 0x00221800010c7983 */ /* 0x000ee20000300a00 */
[----:B------:R-:W-:-:S03]  /*a7ae0*/  IADD3 R143, P1, R88, R6, RZ ;  /* 0x00000006588f7210 */ /* 0x000fc60007f3e0ff */
[----:B------:R-:W3:Y:S01]  /*a7af0*/  LDL.LU.64 R94, [R1+0x2210] ;  /* 0x00221000015e7983 */ /* 0x000ee20000300a00 */
[----:B------:R-:W-:-:S03]  /*a7b00*/  IADD3.X R144, R89, R2, RZ, P1, !PT ;  /* 0x0000000259907210 */ /* 0x000fc60000ffe4ff */
[----:B------:R-:W3:Y:S01]  /*a7b10*/  LDL.LU.64 R88, [R1+0x2208] ;  /* 0x0022080001587983 */ /* 0x000ee20000300a00 */
[----:B------:R-:W-:-:S05]  /*a7b20*/  IADD3 R141, P1, R86, R6, RZ ;  /* 0x00000006568d7210 */ /* 0x000fca0007f3e0ff */
[----:B------:R-:W-:Y:S02]  /*a7b30*/  IMAD.X R142, R87, 0x1, R2, P1 ;  /* 0x00000001578e7824 */ /* 0x000fe400008e0602 */
[----:B------:R-:W3:Y:S01]  /*a7b40*/  LDL.LU.64 R86, [R1+0x2200] ;  /* 0x0022000001567983 */ /* 0x000ee20000300a00 */
[----:B----4-:R-:W-:-:S03]  /*a7b50*/  IADD3 R139, P1, R84, R6, RZ ;  /* 0x00000006548b7210 */ /* 0x010fc60007f3e0ff */
[----:B------:R-:W4:Y:S01]  /*a7b60*/  LDL.LU.64 R92, [R1+0x21f8] ;  /* 0x0021f800015c7983 */ /* 0x000f220000300a00 */
[----:B------:R-:W-:Y:S02]  /*a7b70*/  IADD3.X R140, R85, R2, RZ, P1, !PT ;  /* 0x00000002558c7210 */ /* 0x000fe40000ffe4ff */
[-C--:B------:R-:W-:Y:S01]  /*a7b80*/  IADD3 R137, P1, R14, R6.reuse, RZ ;  /* 0x000000060e897210 */ /* 0x080fe20007f3e0ff */
[----:B------:R-:W4:Y:S04]  /*a7b90*/  LDL.LU.64 R84, [R1+0x21f0] ;  /* 0x0021f00001547983 */ /* 0x000f280000300a00 */
[----:B------:R-:W-:Y:S01]  /*a7ba0*/  IMAD.X R138, R15, 0x1, R2, P1 ;  /* 0x000000010f8a7824 */ /* 0x000fe200008e0602 */
[----:B------:R-:W-:Y:S01]  /*a7bb0*/  IADD3 R135, P1, R10, R6, RZ ;  /* 0x000000060a877210 */ /* 0x000fe20007f3e0ff */
[----:B------:R-:W4:Y:S03]  /*a7bc0*/  LDL.LU.64 R14, [R1+0x21e8] ;  /* 0x0021e800010e7983 */ /* 0x000f260000300a00 */
[----:B------:R-:W-:-:S02]  /*a7bd0*/  IADD3.X R136, R11, R2, RZ, P1, !PT ;  /* 0x000000020b887210 */ /* 0x000fc40000ffe4ff */
[----:B------:R-:W4:Y:S04]  /*a7be0*/  LDL.LU.64 R10, [R1+0x21e0] ;  /* 0x0021e000010a7983 */ /* 0x000f280000300a00 */
[----:B------:R-:W4:Y:S01]  /*a7bf0*/  LDL.LU.64 R90, [R1+0x21d8] ;  /* 0x0021d800015a7983 */ /* 0x000f220000300a00 */
[----:B--2---:R-:W-:-:S05]  /*a7c00*/  IADD3 R133, P1, R22, R6, RZ ;  /* 0x0000000616857210 */ /* 0x004fca0007f3e0ff */
[----:B------:R-:W-:Y:S02]  /*a7c10*/  IMAD.X R134, R23, 0x1, R2, P1 ;  /* 0x0000000117867824 */ /* 0x000fe400008e0602 */
[----:B------:R-:W2:Y:S01]  /*a7c20*/  LDL.LU.64 R22, [R1+0x21d0] ;  /* 0x0021d00001167983 */ /* 0x000ea20000300a00 */
[----:B---3--:R-:W-:-:S04]  /*a7c30*/  IADD3 R131, P1, R16, R6, RZ ;  /* 0x0000000610837210 */ /* 0x008fc80007f3e0ff */
[----:B------:R-:W-:Y:S02]  /*a7c40*/  IADD3.X R132, R17, R2, RZ, P1, !PT ;  /* 0x0000000211847210 */ /* 0x000fe40000ffe4ff */
[-C--:B------:R-:W-:Y:S01]  /*a7c50*/  IADD3 R129, P1, R96, R6.reuse, RZ ;  /* 0x0000000660817210 */ /* 0x080fe20007f3e0ff */
[----:B------:R-:W3:Y:S04]  /*a7c60*/  LDL.LU.64 R16, [R1+0x21c8] ;  /* 0x0021c80001107983 */ /* 0x000ee80000300a00 */
[----:B------:R-:W-:Y:S01]  /*a7c70*/  IMAD.X R130, R97, 0x1, R2, P1 ;  /* 0x0000000161827824 */ /* 0x000fe200008e0602 */
[----:B------:R-:W-:-:S04]  /*a7c80*/  IADD3 R127, P1, R20, R6, RZ ;  /* 0x00000006147f7210 */ /* 0x000fc80007f3e0ff */
[----:B------:R-:W-:Y:S02]  /*a7c90*/  IADD3.X R128, R21, R2, RZ, P1, !PT ;  /* 0x0000000215807210 */ /* 0x000fe40000ffe4ff */
[----:B------:R-:W3:Y:S01]  /*a7ca0*/  LDL.LU.64 R20, [R1+0x21c0] ;  /* 0x0021c00001147983 */ /* 0x000ee20000300a00 */
[----:B------:R-:W-:-:S05]  /*a7cb0*/  IADD3 R125, P1, R12, R6, RZ ;  /* 0x000000060c7d7210 */ /* 0x000fca0007f3e0ff */
[----:B------:R-:W-:Y:S01]  /*a7cc0*/  IMAD.X R126, R13, 0x1, R2, P1 ;  /* 0x000000010d7e7824 */ /* 0x000fe200008e0602 */
[----:B------:R-:W-:Y:S01]  /*a7cd0*/  IADD3 R123, P1, R94, R6, RZ ;  /* 0x000000065e7b7210 */ /* 0x000fe20007f3e0ff */
[----:B------:R-:W3:Y:S03]  /*a7ce0*/  LDL.LU.64 R12, [R1+0x21b8] ;  /* 0x0021b800010c7983 */ /* 0x000ee60000300a00 */
[----:B------:R-:W-:Y:S02]  /*a7cf0*/  IADD3.X R124, R95, R2, RZ, P1, !PT ;  /* 0x000000025f7c7210 */ /* 0x000fe40000ffe4ff */
[----:B------:R-:W-:-:S05]  /*a7d00*/  IADD3 R121, P1, R88, R6, RZ ;  /* 0x0000000658797210 */ /* 0x000fca0007f3e0ff */
[----:B------:R-:W-:Y:S02]  /*a7d10*/  IMAD.X R122, R89, 0x1, R2, P1 ;  /* 0x00000001597a7824 */ /* 0x000fe400008e0602 */
[----:B------:R-:W3:Y:S01]  /*a7d20*/  LDL.LU.64 R88, [R1+0x21b0] ;  /* 0x0021b00001587983 */ /* 0x000ee20000300a00 */
[----:B------:R-:W-:-:S04]  /*a7d30*/  IADD3 R119, P1, R86, R6, RZ ;  /* 0x0000000656777210 */ /* 0x000fc80007f3e0ff */
[----:B------:R-:W-:Y:S02]  /*a7d40*/  IADD3.X R120, R87, R2, RZ, P1, !PT ;  /* 0x0000000257787210 */ /* 0x000fe40000ffe4ff */
[-C--:B----4-:R-:W-:Y:S01]  /*a7d50*/  IADD3 R117, P1, R92, R6.reuse, RZ ;  /* 0x000000065c757210 */ /* 0x090fe20007f3e0ff */
        /* <DEDUP_REMOVED lines=10> */
[----:B------:R-:W-:-:S05]  /*a7e00*/  IADD3 R14, P1, R90, R6, RZ ;  /* 0x000000065a0e7210 */ /* 0x000fca0007f3e0ff */
[----:B------:R-:W-:Y:S01]  /*a7e10*/  IMAD.X R15, R91, 0x1, R2, P1 ;  /* 0x000000015b0f7824 */ /* 0x000fe200008e0602 */
[----:B--2---:R-:W-:-:S04]  /*a7e20*/  IADD3 R109, P1, R22, R6, RZ ;  /* 0x00000006166d7210 */ /* 0x004fc80007f3e0ff */
[----:B------:R-:W-:Y:S02]  /*a7e30*/  IADD3.X R110, R23, R2, RZ, P1, !PT ;  /* 0x00000002176e7210 */ /* 0x000fe40000ffe4ff */
[----:B------:R-:W2:Y:S01]  /*a7e40*/  LDL.LU.64 R22, [R1+0x2190] ;  /* 0x0021900001167983 */ /* 0x000ea20000300a00 */
[----:B---3--:R-:W-:-:S05]  /*a7e50*/  IADD3 R107, P1, R16, R6, RZ ;  /* 0x00000006106b7210 */ /* 0x008fca0007f3e0ff */
[----:B------:R-:W-:Y:S01]  /*a7e60*/  IMAD.X R108, R17, 0x1, R2, P1 ;  /* 0x00000001116c7824 */ /* 0x000fe200008e0602 */
[----:B------:R-:W-:-:S04]  /*a7e70*/  IADD3 R16, P1, R20, R6, RZ ;  /* 0x0000000614107210 */ /* 0x000fc80007f3e0ff */
[----:B------:R-:W-:Y:S02]  /*a7e80*/  IADD3.X R17, R21, R2, RZ, P1, !PT ;  /* 0x0000000215117210 */ /* 0x000fe40000ffe4ff */
[----:B------:R-:W3:Y:S04]  /*a7e90*/  LDL.LU.64 R20, [R1+0x2188] ;  /* 0x0021880001147983 */ /* 0x000ee80000300a00 */
[----:B------:R-:W3:Y:S04]  /*a7ea0*/  LDL.LU.64 R182, [R1+0x2180] ;  /* 0x0021800001b67983 */ /* 0x000ee80000300a00 */
[----:B------:R-:W3:Y:S01]  /*a7eb0*/  LDL.LU.64 R90, [R1+0x2178] ;  /* 0x00217800015a7983 */ /* 0x000ee20000300a00 */
        /* <DEDUP_REMOVED lines=10> */
[----:B------:R-:W4:Y:S04]  /*a7f60*/  LDL.LU.64 R10, [R1+0x2170] ;  /* 0x00217000010a7983 */ /* 0x000f280000300a00 */
[----:B------:R-:W4:Y:S04]  /*a7f70*/  LDL.LU.64 R88, [R1+0x2168] ;  /* 0x0021680001587983 */ /* 0x000f280000300a00 */
[----:B------:R-:W4:Y:S04]  /*a7f80*/  LDL.LU.64 R86, [R1+0x2160] ;  /* 0x0021600001567983 */ /* 0x000f280000300a00 */
[----:B------:R-:W1:Y:S01]  /*a7f90*/  LDL.LU.64 R84, [R1+0x2158] ;  /* 0x0021580001547983 */ /* 0x000e620000300a00 */
[----:B--2---:R-:W-:-:S04]  /*a7fa0*/  IADD3 R97, P1, R22, R6, RZ ;  /* 0x0000000616617210 */ /* 0x004fc80007f3e0ff */
[----:B------:R-:W-:Y:S02]  /*a7fb0*/  IADD3.X R98, R23, R2, RZ, P1, !PT ;  /* 0x0000000217627210 */ /* 0x000fe40000ffe4ff */
[----:B------:R-:W2:Y:S01]  /*a7fc0*/  LDL.LU.64 R22, [R1+0x2150] ;  /* 0x0021500001167983 */ /* 0x000ea20000300a00 */
[----:B---3--:R-:W-:-:S05]  /*a7fd0*/  IADD3 R95, P1, R20, R6, RZ ;  /* 0x00000006145f7210 */ /* 0x008fca0007f3e0ff */
[----:B------:R-:W-:Y:S02]  /*a7fe0*/  IMAD.X R96, R21, 0x1, R2, P1 ;  /* 0x0000000115607824 */ /* 0x000fe400008e0602 */
[----:B------:R-:W3:Y:S01]  /*a7ff0*/  LDL.LU.64 R20, [R1+0x2148] ;  /* 0x0021480001147983 */ /* 0x000ee20000300a00 */
[----:B------:R-:W-:-:S03]  /*a8000*/  IADD3 R93, P1, R182, R6, RZ ;  /* 0x00000006b65d7210 */ /* 0x000fc60007f3e0ff */
[----:B------:R-:W3:Y:S01]  /*a8010*/  LDL.LU.64 R186, [R1+0x2140] ;  /* 0x0021400001ba7983 */ /* 0x000ee20000300a00 */
[----:B------:R-:W-:-:S03]  /*a8020*/  IADD3.X R94, R183, R2, RZ, P1, !PT ;  /* 0x00000002b75e7210 */ /* 0x000fc60000ffe4ff */
[----:B------:R-:W3:Y:S01]  /*a8030*/  LDL.LU.64 R182, [R1+0x2138] ;  /* 0x0021380001b67983 */ /* 0x000ee20000300a00 */
[----:B------:R-:W-:-:S05]  /*a8040*/  IADD3 R5, P1, R90, R6, RZ ;  /* 0x000000065a057210 */ /* 0x000fca0007f3e0ff */
[----:B------:R-:W-:Y:S01]  /*a8050*/  IMAD.X R92, R91, 0x1, R2, P1 ;  /* 0x000000015b5c7824 */ /* 0x000fe200008e0602 */
[----:B----4-:R-:W-:-:S04]  /*a8060*/  IADD3 R90, P1, R10, R6, RZ ;  /* 0x000000060a5a7210 */ /* 0x010fc80007f3e0ff */
[----:B------:R-:W-:Y:S02]  /*a8070*/  IADD3.X R91, R11, R2, RZ, P1, !PT ;  /* 0x000000020b5b7210 */ /* 0x000fe40000ffe4ff */
[----:B------:R-:W-:-:S05]  /*a8080*/  IADD3 R10, P1, R88, R6, RZ ;  /* 0x00000006580a7210 */ /* 0x000fca0007f3e0ff */
[----:B------:R-:W-:Y:S01]  /*a8090*/  IMAD.X R11, R89, 0x1, R2, P1 ;  /* 0x00000001590b7824 */ /* 0x000fe200008e0602 */
[----:B------:R-:W-:-:S04]  /*a80a0*/  IADD3 R88, P1, R86, R6, RZ ;  /* 0x0000000656587210 */ /* 0x000fc80007f3e0ff */
[----:B------:R-:W-:Y:S02]  /*a80b0*/  IADD3.X R89, R87, R2, RZ, P1, !PT ;  /* 0x0000000257597210 */ /* 0x000fe40000ffe4ff */
[----:B-1----:R-:W-:-:S05]  /*a80c0*/  IADD3 R86, P1, R84, R6, RZ ;  /* 0x0000000654567210 */ /* 0x002fca0007f3e0ff */
        /* <DEDUP_REMOVED lines=39> */
[----:B------:R-:W-:Y:S01]  /*a8340*/  IMAD.X R20, R183, 0x1, R2, P1 ;  /* 0x00000001b7147824 */ /* 0x000fe200008e0602 */
[----:B------:R-:W-:Y:S01]  /*a8350*/  MOV R133, R132 ;  /* 0x0000008400857202 */ /* 0x000fe20000000f00 */
[----:B------:R-:W-:Y:S02]  /*a8360*/  IMAD.MOV.U32 R183, RZ, RZ, R4 ;  /* 0x000000ffffb77224 */ /* 0x000fe400078e0004 */
[----:B------:R-:W-:Y:S01]  /*a8370*/  IMAD.MOV.U32 R132, RZ, RZ, R131 ;  /* 0x000000ffff847224 */ /* 0x000fe200078e0083 */
[----:B------:R-:W-:Y:S01]  /*a8380*/  MOV R131, R130 ;  /* 0x0000008200837202 */ /* 0x000fe20000000f00 */
[----:B------:R-:W-:Y:S01]  /*a8390*/  IMAD.MOV.U32 R130, RZ, RZ, R129 ;  /* 0x000000ffff827224 */ /* 0x000fe200078e0081 */
[----:B------:R-:W-:Y:S01]  /*a83a0*/  MOV R129, R128 ;  /* 0x0000008000817202 */ /* 0x000fe20000000f00 */
        /* <DEDUP_REMOVED lines=78> */
[----:B------:R-:W-:Y:S02]  /*a8890*/  MOV R95, R94 ;  /* 0x0000005e005f7202 */ /* 0x000fe40000000f00 */
[----:B------:R-:W-:Y:S01]  /*a88a0*/  MOV R4, R5 ;  /* 0x0000000500047202 */ /* 0x000fe20000000f00 */
[----:B------:R-:W-:Y:S04]  /*a88b0*/  LDGSTS.E [R3+-0x38f00], desc[UR60][R140.64], P0 ;  /* 0xc71000008c037fae */ /* 0x000fe8000812187c */
[----:B------:R-:W-:Y:S01]  /*a88c0*/  STL.64 [R1+0x21a8], R104 ;  /* 0x0021a86801007387 */ /* 0x000fe20000100a00 */
[----:B------:R-:W-:-:S02]  /*a88d0*/  IMAD.MOV.U32 R94, RZ, RZ, R93 ;  /* 0x000000ffff5e7224 */ /* 0x000fc400078e005d */
[----:B------:R-:W-:Y:S01]  /*a88e0*/  IMAD.MOV.U32 R5, RZ, RZ, R92 ;  /* 0x000000ffff057224 */ /* 0x000fe200078e005c */
        /* <DEDUP_REMOVED lines=24> */
[----:B------:R-:W-:-:S02]  /*a8a70*/  IMAD.MOV.U32 R85, RZ, RZ, R83 ;  /* 0x000000ffff557224 */ /* 0x000fc400078e0053 */
[----:B------:R-:W-:Y:S01]  /*a8a80*/  IMAD.MOV.U32 R22, RZ, RZ, R21 ;  /* 0x000000ffff167224 */ /* 0x000fe200078e0015 */
[----:B------:R-:W-:Y:S04]  /*a8a90*/  LDGSTS.E [R3+-0x1ef00], desc[UR60][R124.64], P0 ;  /* 0xe11000007c037fae */ /* 0x000fe8000812187c */
[----:B------:R4:W-:Y:S01]  /*a8aa0*/  STL.64 [R1+0x2168], R10 ;  /* 0x0021680a01007387 */ /* 0x0009e20000100a00 */
[----:B------:R-:W-:-:S03]  /*a8ab0*/  MOV R21, R20 ;  /* 0x0000001400157202 */ /* 0x000fc60000000f00 */
        /* <DEDUP_REMOVED lines=50> */
[----:B--2---:R-:W-:Y:S01]  /*a8de0*/  IADD3.X R17, R17, R2, RZ, P1, !PT ;  /* 0x0000000211117210 */ /* 0x004fe20000ffe4ff */
[----:B------:R-:W-:Y:S02]  /*a8df0*/  STL [R1+0x394c], R15 ;  /* 0x00394c0f01007387 */ /* 0x000fe40000100800 */
[----:B---3--:R-:W-:Y:S02]  /*a8e00*/  IMAD.X R12, R12, 0x1, R2, P2 ;  /* 0x000000010c0c7824 */ /* 0x008fe400010e0602 */
[----:B------:R-:W-:Y:S01]  /*a8e10*/  STL [R1+0x398c], R9 ;  /* 0x00398c0901007387 */ /* 0x000fe20000100800 */
[----:B------:R-:W-:-:S03]  /*a8e20*/  IMAD.MOV.U32 R23, RZ, RZ, R17 ;  /* 0x000000ffff177224 */ /* 0x000fc600078e0011 */
[----:B------:R1:W-:Y:S01]  /*a8e30*/  STL [R1+0x3948], R17 ;  /* 0x0039481101007387 */ /* 0x0003e20000100800 */
[----:B------:R-:W-:Y:S02]  /*a8e40*/  MOV R22, R15 ;  /* 0x0000000f00167202 */ /* 0x000fe40000000f00 */
        /* <DEDUP_REMOVED lines=14> */
[----:B------:R-:W-:Y:S04]  /*a8f30*/  STL [R1+0x39cc], R13 ;  /* 0x0039cc0d01007387 */ /* 0x000fe80000100800 */
[----:B------:R1:W-:Y:S04]  /*a8f40*/  STL [R1+0x39c8], R14 ;  /* 0x0039c80e01007387 */ /* 0x0003e80000100800 */
[----:B------:R1:W-:Y:S04]  /*a8f50*/  LDGSTS.E [R3+-0x3fa80], desc[UR60][R22.64], P0 ;  /* 0xc058000016037fae */ /* 0x0003e8000812187c */
[----:B------:R1:W-:Y:S04]  /*a8f60*/  STL [R1+0x3a0c], R4 ;  /* 0x003a0c0401007387 */ /* 0x0003e80000100800 */
[----:B------:R1:W-:Y:S02]  /*a8f70*/  STL [R1+0x3a08], R10 ;  /* 0x003a080a01007387 */ /* 0x0003e40000100800 */
[----:B-1----:R-:W-:-:S02]  /*a8f80*/  IMAD.MOV.U32 R23, RZ, RZ, R14 ;  /* 0x000000ffff177224 */ /* 0x002fc400078e000e */
[----:B------:R-:W2:Y:S01]  /*a8f90*/  LDL.LU R14, [R1+0x3b48] ;  /* 0x003b4800010e7983 */ /* 0x000ea20000300800 */
[----:B------:R-:W-:-:S03]  /*a8fa0*/  MOV R22, R13 ;  /* 0x0000000d00167202 */ /* 0x000fc60000000f00 */
        /* <DEDUP_REMOVED lines=13> */
[----:B------:R1:W-:Y:S04]  /*a9080*/  STL [R1+0x3a8c], R16 ;  /* 0x003a8c1001007387 */ /* 0x0003e80000100800 */
[----:B------:R4:W-:Y:S01]  /*a9090*/  STL [R1+0x3a88], R21 ;  /* 0x003a881501007387 */ /* 0x0009e20000100800 */
[----:B-1----:R-:W-:-:S03]  /*a90a0*/  MOV R22, R5 ;  /* 0x0000000500167202 */ /* 0x002fc60000000f00 */
[----:B------:R-:W2:Y:S01]  /*a90b0*/  LDL.LU R5, [R1+0x3bd8] ;  /* 0x003bd80001057983 */ /* 0x000ea20000300800 */
[----:B------:R-:W-:-:S03]  /*a90c0*/  IMAD.MOV.U32 R23, RZ, RZ, R11 ;  /* 0x000000ffff177224 */ /* 0x000fc600078e000b */
[----:B------:R-:W2:Y:S04]  /*a90d0*/  LDL.LU R11, [R1+0x3c18] ;  /* 0x003c1800010b7983 */ /* 0x000ea80000300800 */
[----:B------:R1:W-:Y:S02]  /*a90e0*/  LDGSTS.E [R3+-0x3ee80], desc[UR60][R22.64], P0 ;  /* 0xc118000016037fae */ /* 0x0003e4000812187c */
[----:B-1----:R-:W-:Y:S01]  /*a90f0*/  MOV R22, R16 ;  /* 0x0000001000167202 */ /* 0x002fe20000000f00 */
[----:B------:R-:W-:-:S05]  /*a9100*/  IMAD.MOV.U32 R23, RZ, RZ, R21 ;  /* 0x000000ffff177224 */ /* 0x000fca00078e0015 */
[----:B------:R-:W-:Y:S04]  /*a9110*/  LDGSTS.E [R3+-0x3ea80], desc[UR60][R22.64], P0 ;  /* 0xc158000016037fae */ /* 0x000fe8000812187c */
[----:B------:R-:W2:Y:S04]  /*a9120*/  LDL.LU R22, [R1+0x3c5c] ;  /* 0x003c5c0001167983 */ /* 0x000ea80000300800 */
[----:B------:R-:W2:Y:S01]  /*a9130*/  LDL.LU R16, [R1+0x3c9c] ;  /* 0x003c9c0001107983 */ /* 0x000ea20000300800 */
[-C--:B---3--:R-:W-:Y:S02]  /*a9140*/  IADD3 R17, P1, R17, R6.reuse, RZ ;  /* 0x0000000611117210 */ /* 0x088fe40007f3e0ff */
[----:B----4-:R-:W-:-:S02]  /*a9150*/  IADD3 R15, P2, R15, R6, RZ ;  /* 0x000000060f0f7210 */ /* 0x010fc40007f5e0ff */
[----:B------:R-:W-:Y:S01]  /*a9160*/  IADD3.X R20, R20, R2, RZ, P1, !PT ;  /* 0x0000000214147210 */ /* 0x000fe20000ffe4ff */
[----:B------:R-:W-:Y:S02]  /*a9170*/  STL [R1+0x3acc], R17 ;  /* 0x003acc1101007387 */ /* 0x000fe40000100800 */
[----:B------:R-:W-:Y:S02]  /*a9180*/  IMAD.X R19, R19, 0x1, R2, P2 ;  /* 0x0000000113137824 */ /* 0x000fe400010e0602 */
[----:B------:R1:W-:Y:S04]  /*a9190*/  STL [R1+0x3ac8], R20 ;  /* 0x003ac81401007387 */ /* 0x0003e80000100800 */
[----:B------:R3:W-:Y:S04]  /*a91a0*/  STL [R1+0x3b0c], R15 ;  /* 0x003b0c0f01007387 */ /* 0x0007e80000100800 */
[----:B------:R-:W-:Y:S04]  /*a91b0*/  STL [R1+0x3b08], R19 ;  /* 0x003b081301007387 */ /* 0x000fe80000100800 */
[----:B------:R-:W4:Y:S01]  /*a91c0*/  LDL.LU R23, [R1+0x3c58] ;  /* 0x003c580001177983 */ /* 0x000f220000300800 */
[----:B------:R-:W-:-:S02]  /*a91d0*/  MOV R21, R20 ;  /* 0x0000001400157202 */ /* 0x000fc40000000f00 */
[-C--:B--2---:R-:W-:Y:S01]  /*a91e0*/  IADD3 R9, P1, R9, R6.reuse, RZ ;  /* 0x0000000609097210 */ /* 0x084fe20007f3e0ff */
[----:B-1----:R-:W-:Y:S02]  /*a91f0*/  IMAD.MOV.U32 R20, RZ, RZ, R17 ;  /* 0x000000ffff147224 */ /* 0x002fe400078e0011 */
[----:B------:R-:W2:Y:S01]  /*a9200*/  LDL.LU R17, [R1+0x3c98] ;  /* 0x003c980001117983 */ /* 0x000ea20000300800 */
[----:B------:R-:W-:-:S03]  /*a9210*/  IADD3 R12, P2, R12, R6, RZ ;  /* 0x000000060c0c7210 */ /* 0x000fc60007f5e0ff */
[----:B------:R1:W-:Y:S04]  /*a9220*/  LDGSTS.E [R3+-0x3e680], desc[UR60][R20.64], P0 ;  /* 0xc198000014037fae */ /* 0x0003e8000812187c */
[----:B------:R-:W-:Y:S01]  /*a9230*/  STL [R1+0x3b4c], R9 ;  /* 0x003b4c0901007387 */ /* 0x000fe20000100800 */
[----:B------:R-:W-:Y:S01]  /*a9240*/  IADD3.X R14, R14, R2, RZ, P1, !PT ;  /* 0x000000020e0e7210 */ /* 0x000fe20000ffe4ff */
[----:B------:R-:W-:Y:S01]  /*a9250*/  IMAD.X R13, R13, 0x1, R2, P2 ;  /* 0x000000010d0d7824 */ /* 0x000fe200010e0602 */
[----:B-1----:R-:W-:Y:S01]  /*a9260*/  MOV R20, R15 ;  /* 0x0000000f00147202 */ /* 0x002fe20000000f00 */
[----:B------:R-:W-:Y:S02]  /*a9270*/  IMAD.MOV.U32 R21, RZ, RZ, R19 ;  /* 0x000000ffff157224 */ /* 0x000fe400078e0013 */
[----:B------:R1:W-:Y:S04]  /*a9280*/  STL [R1+0x3b48], R14 ;  /* 0x003b480e01007387 */ /* 0x0003e80000100800 */
[----:B------:R1:W-:Y:S01]  /*a9290*/  STL [R1+0x3b8c], R12 ;  /* 0x003b8c0c01007387 */ /* 0x0003e20000100800 */
[----:B---3--:R-:W-:-:S03]  /*a92a0*/  MOV R15, R14 ;  /* 0x0000000e000f7202 */ /* 0x008fc60000000f00 */
[----:B------:R-:W-:Y:S01]  /*a92b0*/  LDGSTS.E [R3+-0x3e280], desc[UR60][R20.64], P0 ;  /* 0xc1d8000014037fae */ /* 0x000fe2000812187c */
[----:B-1----:R-:W-:Y:S01]  /*a92c0*/  IMAD.MOV.U32 R14, RZ, RZ, R9 ;  /* 0x000000ffff0e7224 */ /* 0x002fe200078e0009 */
[-C--:B------:R-:W-:Y:S02]  /*a92d0*/  IADD3 R4, P1, R4, R6.reuse, RZ ;  /* 0x0000000604047210 */ /* 0x080fe40007f3e0ff */
[----:B------:R-:W-:Y:S02]  /*a92e0*/  IADD3 R10, P2, R10, R6, RZ ;  /* 0x000000060a0a7210 */ /* 0x000fe40007f5e0ff */
[----:B------:R-:W-:Y:S04]  /*a92f0*/  LDGSTS.E [R3+-0x3de80], desc[UR60][R14.64], P0 ;  /* 0xc21800000e037fae */ /* 0x000fe8000812187c */
[----:B------:R-:W3:Y:S04]  /*a9300*/  LDL.LU R20, [R1+0x3cdc] ;  /* 0x003cdc0001147983 */ /* 0x000ee80000300800 */
[----:B------:R1:W-:Y:S04]  /*a9310*/  STL [R1+0x3b88], R13 ;  /* 0x003b880d01007387 */ /* 0x0003e80000100800 */
[----:B------:R-:W3:Y:S04]  /*a9320*/  LDL.LU R9, [R1+0x3d1c] ;  /* 0x003d1c0001097983 */ /* 0x000ee80000300800 */
[----:B------:R-:W3:Y:S04]  /*a9330*/  LDL.LU R21, [R1+0x3cd8] ;  /* 0x003cd80001157983 */ /* 0x000ee80000300800 */
[----:B------:R-:W3:Y:S04]  /*a9340*/  LDL.LU R19, [R1+0x3d18] ;  /* 0x003d180001137983 */ /* 0x000ee80000300800 */
[----:B------:R-:W-:Y:S04]  /*a9350*/  STL [R1+0x3bdc], R4 ;  /* 0x003bdc0401007387 */ /* 0x000fe80000100800 */
[----:B------:R1:W-:Y:S01]  /*a9360*/  LDGSTS.E [R3+-0x3da80], desc[UR60][R12.64], P0 ;  /* 0xc25800000c037fae */ /* 0x0003e2000812187c */
[----:B------:R-:W-:Y:S01]  /*a9370*/  IADD3.X R5, R5, R2, RZ, P1, !PT ;  /* 0x0000000205057210 */ /* 0x000fe20000ffe4ff */
[----:B------:R-:W-:-:S04]  /*a9380*/  IMAD.X R11, R11, 0x1, R2, P2 ;  /* 0x000000010b0b7824 */ /* 0x000fc800010e0602 */
[----:B------:R1:W-:Y:S02]  /*a9390*/  STL [R1+0x3bd8], R5 ;  /* 0x003bd80501007387 */ /* 0x0003e40000100800 */
[----:B-1----:R-:W-:Y:S01]  /*a93a0*/  MOV R12, R4 ;  /* 0x00000004000c7202 */ /* 0x002fe20000000f00 */
[----:B------:R-:W-:Y:S01]  /*a93b0*/  IMAD.MOV.U32 R13, RZ, RZ, R5 ;  /* 0x000000ffff0d7224 */ /* 0x000fe200078e0005 */
[----:B------:R-:W-:Y:S04]  /*a93c0*/  STL [R1+0x3c1c], R10 ;  /* 0x003c1c0a01007387 */ /* 0x000fe80000100800 */
[----:B------:R-:W-:Y:S04]  /*a93d0*/  LDGSTS.E [R3+-0x3d680], desc[UR60][R12.64], P0 ;  /* 0xc29800000c037fae */ /* 0x000fe8000812187c */
[----:B------:R-:W3:Y:S04]  /*a93e0*/  LDL.LU.64 R4, [R1+0x2838] ;  /* 0x0028380001047983 */ /* 0x000ee80000300a00 */
[----:B------:R1:W-:Y:S04]  /*a93f0*/  STL [R1+0x3c18], R11 ;  /* 0x003c180b01007387 */ /* 0x0003e80000100800 */
[----:B------:R-:W3:Y:S04]  /*a9400*/  LDL.LU.64 R14, [R1+0x27f8] ;  /* 0x0027f800010e7983 */ /* 0x000ee80000300a00 */
[----:B------:R3:W-:Y:S04]  /*a9410*/  LDGSTS.E [R3+-0x3d280], desc[UR60][R10.64], P0 ;  /* 0xc2d800000a037fae */ /* 0x0007e8000812187c */
[----:B------:R-:W3:Y:S04]  /*a9420*/  LDL.LU.64 R12, [R1+0x27b8] ;  /* 0x0027b800010c7983 */ /* 0x000ee80000300a00 */
[----:B-1----:R-:W3:Y:S01]  /*a9430*/  LDL.LU.64 R10, [R1+0x2778] ;  /* 0x00277800010a7983 */ /* 0x002ee20000300a00 */
[----:B------:R-:W-:-:S02]  /*a9440*/  IADD3 R22, P1, R22, R6, RZ ;  /* 0x0000000616167210 */ /* 0x000fc40007f3e0ff */
[----:B------:R-:W-:-:S03]  /*a9450*/  IADD3 R16, P2, R16, R6, RZ ;  /* 0x0000000610107210 */ /* 0x000fc60007f5e0ff */
[----:B------:R-:W-:Y:S01]  /*a9460*/  STL [R1+0x3c5c], R22 ;  /* 0x003c5c1601007387 */ /* 0x000fe20000100800 */
[----:B----4-:R-:W-:-:S05]  /*a9470*/  IADD3.X R23, R23, R2, RZ, P1, !PT ;  /* 0x0000000217177210 */ /* 0x010fca0000ffe4ff */
[----:B------:R1:W-:Y:S04]  /*a9480*/  STL [R1+0x3c58], R23 ;  /* 0x003c581701007387 */ /* 0x0003e80000100800 */
[----:B------:R-:W-:Y:S01]  /*a9490*/  STL [R1+0x3c9c], R16 ;  /* 0x003c9c1001007387 */ /* 0x000fe20000100800 */
[----:B--2---:R-:W-:-:S03]  /*a94a0*/  IMAD.X R17, R17, 0x1, R2, P2 ;  /* 0x0000000111117824 */ /* 0x004fc600010e0602 */
[----:B------:R-:W2:Y:S04]  /*a94b0*/  LDL.LU.64 R92, [R1+0x2738] ;  /* 0x00273800015c7983 */ /* 0x000ea80000300a00 */
[----:B------:R-:W-:Y:S04]  /*a94c0*/  LDGSTS.E [R3+-0x3ce80], desc[UR60][R22.64], P0 ;  /* 0xc318000016037fae */ /* 0x000fe8000812187c */
[----:B------:R4:W-:Y:S04]  /*a94d0*/  STL [R1+0x3c98], R17 ;  /* 0x003c981101007387 */ /* 0x0009e80000100800 */
[----:B------:R2:W-:Y:S04]  /*a94e0*/  LDGSTS.E [R3+-0x3ca80], desc[UR60][R16.64], P0 ;  /* 0xc358000010037fae */ /* 0x0005e8000812187c */
[----:B-1----:R-:W2:Y:S04]  /*a94f0*/  LDL.LU.64 R22, [R1+0x26f8] ;  /* 0x0026f80001167983 */ /* 0x002ea80000300a00 */
[----:B----4-:R-:W4:Y:S04]  /*a9500*/  LDL.LU.64 R16, [R1+0x26b8] ;  /* 0x0026b80001107983 */ /* 0x010f280000300a00 */
[----:B------:R-:W4:Y:S04]  /*a9510*/  LDL.LU.64 R90, [R1+0x2678] ;  /* 0x00267800015a7983 */ /* 0x000f280000300a00 */
[----:B------:R-:W4:Y:S01]  /*a9520*/  LDL.LU.64 R88, [R1+0x2638] ;  /* 0x0026380001587983 */ /* 0x000f220000300a00 */
[----:B---3--:R-:W-:-:S02]  /*a9530*/  IADD3 R20, P1, R20, R6, RZ ;  /* 0x0000000614147210 */ /* 0x008fc40007f3e0ff */
[----:B------:R-:W-:Y:S02]  /*a9540*/  IADD3 R9, P2, R9, R6, RZ ;  /* 0x0000000609097210 */ /* 0x000fe40007f5e0ff */
[----:B------:R-:W-:Y:S01]  /*a9550*/  IADD3.X R21, R21, R2, RZ, P1, !PT ;  /* 0x0000000215157210 */ /* 0x000fe20000ffe4ff */
[----:B------:R-:W-:Y:S02]  /*a9560*/  STL [R1+0x3cdc], R20 ;  /* 0x003cdc1401007387 */ /* 0x000fe40000100800 */
[----:B------:R-:W-:Y:S02]  /*a9570*/  IMAD.X R19, R19, 0x1, R2, P2 ;  /* 0x0000000113137824 */ /* 0x000fe400010e0602 */
[----:B------:R1:W-:Y:S04]  /*a9580*/  STL [R1+0x3cd8], R21 ;  /* 0x003cd81501007387 */ /* 0x0003e80000100800 */
[----:B------:R3:W-:Y:S04]  /*a9590*/  STL [R1+0x3d1c], R9 ;  /* 0x003d1c0901007387 */ /* 0x0007e80000100800 */
[----:B------:R-:W-:Y:S04]  /*a95a0*/  LDGSTS.E [R3+-0x3c680], desc[UR60][R20.64], P0 ;  /* 0xc398000014037fae */ /* 0x000fe8000812187c */
[----:B------:R4:W-:Y:S04]  /*a95b0*/  STL [R1+0x3d18], R19 ;  /* 0x003d181301007387 */ /* 0x0009e80000100800 */
[----:B-1----:R-:W4:Y:S01]  /*a95c0*/  LDL.LU.64 R20, [R1+0x24c8] ;  /* 0x0024c80001147983 */ /* 0x002f220000300a00 */
[----:B------:R-:W-:Y:S01]  /*a95d0*/  MOV R84, R9 ;  /* 0x0000000900547202 */ /* 0x000fe20000000f00 */
[----:B------:R-:W-:Y:S01]  /*a95e0*/  IMAD.MOV.U32 R85, RZ, RZ, R19 ;  /* 0x000000ffff557224 */ /* 0x000fe200078e0013 */
[----:B------:R-:W-:Y:S01]  /*a95f0*/  IADD3 R178, P1, R4, R6, RZ ;  /* 0x0000000604b27210 */ /* 0x000fe20007f3e0ff */
[----:B------:R-:W4:Y:S04]  /*a9600*/  LDL.LU.64 R86, [R1+0x2490] ;  /* 0x0024900001567983 */ /* 0x000f280000300a00 */
[----:B------:R1:W-:Y:S01]  /*a9610*/  LDGSTS.E [R3+-0x3c280], desc[UR60][R84.64], P0 ;  /* 0xc3d8000054037fae */ /* 0x0003e2000812187c */
[----:B------:R-:W-:-:S02]  /*a9620*/  IADD3.X R4, R5, R2, RZ, P1, !PT ;  /* 0x0000000205047210 */ /* 0x000fc40000ffe4ff */
[----:B------:R-:W-:-:S05]  /*a9630*/  IADD3 R161, P1, R14, R6, RZ ;  /* 0x000000060ea17210 */ /* 0x000fca0007f3e0ff */
[----:B---3--:R-:W-:Y:S01]  /*a9640*/  IMAD.X R9, R15, 0x1, R2, P1 ;  /* 0x000000010f097824 */ /* 0x008fe200008e0602 */
[----:B------:R-:W3:Y:S01]  /*a9650*/  LDL.LU.64 R84, [R1+0x2458] ;  /* 0x0024580001547983 */ /* 0x000ee20000300a00 */
[----:B------:R-:W-:-:S03]  /*a9660*/  IADD3 R159, P1, R12, R6, RZ ;  /* 0x000000060c9f7210 */ /* 0x000fc60007f3e0ff */
[----:B------:R-:W3:Y:S01]  /*a9670*/  LDL.LU.64 R14, [R1+0x2420] ;  /* 0x00242000010e7983 */ /* 0x000ee20000300a00 */
[----:B------:R-:W-:Y:S02]  /*a9680*/  IADD3.X R160, R13, R2, RZ, P1, !PT ;  /* 0x000000020da07210 */ /* 0x000fe40000ffe4ff */
[-C--:B------:R-:W-:Y:S01]  /*a9690*/  IADD3 R157, P1, R10, R6.reuse, RZ ;  /* 0x000000060a9d7210 */ /* 0x080fe20007f3e0ff */
[----:B------:R-:W3:Y:S04]  /*a96a0*/  LDL.LU.64 R12, [R1+0x22d8] ;  /* 0x0022d800010c7983 */ /* 0x000ee80000300a00 */
[----:B------:R-:W-:Y:S02]  /*a96b0*/  IMAD.X R158, R11, 0x1, R2, P1 ;  /* 0x000000010b9e7824 */ /* 0x000fe400008e0602 */
[----:B------:R-:W3:Y:S01]  /*a96c0*/  LDL.LU.64 R10, [R1+0x22a8] ;  /* 0x0022a800010a7983 */ /* 0x000ee20000300a00 */
[----:B--2---:R-:W-:-:S04]  /*a96d0*/  IADD3 R155, P1, R92, R6, RZ ;  /* 0x000000065c9b7210 */ /* 0x004fc80007f3e0ff */
[----:B------:R-:W-:Y:S02]  /*a96e0*/  IADD3.X R156, R93, R2, RZ, P1, !PT ;  /* 0x000000025d9c7210 */ /* 0x000fe40000ffe4ff */
[----:B------:R-:W-:-:S05]  /*a96f0*/  IADD3 R153, P1, R22, R6, RZ ;  /* 0x0000000616997210 */ /* 0x000fca0007f3e0ff */
[--C-:B------:R-:W-:Y:S01]  /*a9700*/  IMAD.X R154, R23, 0x1, R2.reuse, P1 ;  /* 0x00000001179a7824 */ /* 0x100fe200008e0602 */
[----:B----4-:R-:W-:Y:S01]  /*a9710*/  IADD3 R151, P1, R16, R6, RZ ;  /* 0x0000000610977210 */ /* 0x010fe20007f3e0ff */
[----:B------:R-:W2:Y:S03]  /*a9720*/  LDL.LU.64 R22, [R1+0x2278] ;  /* 0x0022780001167983 */ /* 0x000ea60000300a00 */
[----:B------:R-:W-:Y:S02]  /*a9730*/  IADD3.X R152, R17, R2, RZ, P1, !PT ;  /* 0x0000000211987210 */ /* 0x000fe40000ffe4ff */
[-C--:B------:R-:W-:Y:S01]  /*a9740*/  IADD3 R149, P1, R90, R6.reuse, RZ ;  /* 0x000000065a957210 */ /* 0x080fe20007f3e0ff */
[----:B------:R-:W4:Y:S04]  /*a9750*/  LDL.LU.64 R16, [R1+0x2248] ;  /* 0x0022480001107983 */ /* 0x000f280000300a00 */
[----:B------:R-:W4:Y:S01]  /*a9760*/  LDL.LU.64 R96, [R1+0x2128] ;  /* 0x0021280001607983 */ /* 0x000f220000300a00 */
[----:B------:R-:W-:Y:S01]  /*a9770*/  IMAD.X R150, R91, 0x1, R2, P1 ;  /* 0x000000015b967824 */ /* 0x000fe200008e0602 */
[----:B------:R-:W-:-:S04]  /*a9780*/  IADD3 R147, P1, R88, R6, RZ ;  /* 0x0000000658937210 */ /* 0x000fc80007f3e0ff */
[----:B------:R-:W-:Y:S02]  /*a9790*/  IADD3.X R148, R89, R2, RZ, P1, !PT ;  /* 0x0000000259947210 */ /* 0x000fe40000ffe4ff */
[----:B------:R-:W4:Y:S01]  /*a97a0*/  LDL.LU.64 R88, [R1+0x2100] ;  /* 0x0021000001587983 */ /* 0x000f220000300a00 */
        /* <DEDUP_REMOVED lines=8> */
[----:B------:R-:W-:Y:S02]  /*a9830*/  IMAD.X R142, R85, 0x1, R2, P1 ;  /* 0x00000001558e7824 */ /* 0x000fe400008e0602 */
[----:B------:R-:W3:Y:S01]  /*a9840*/  LDL.LU.64 R84, [R1+0x2078] ;  /* 0x0020780001547983 */ /* 0x000ee20000300a00 */
[----:B------:R-:W-:-:S03]  /*a9850*/  IADD3 R139, P1, R14, R6, RZ ;  /* 0x000000060e8b7210 */ /* 0x000fc60007f3e0ff */
[----:B------:R-:W3:Y:S01]  /*a9860*/  LDL.LU.64 R92, [R1+0x2070] ;  /* 0x00207000015c7983 */ /* 0x000ee20000300a00 */
[----:B------:R-:W-:Y:S02]  /*a9870*/  IADD3.X R140, R15, R2, RZ, P1, !PT ;  /* 0x000000020f8c7210 */ /* 0x000fe40000ffe4ff */
[-C--:B------:R-:W-:Y:S01]  /*a9880*/  IADD3 R137, P1, R12, R6.reuse, RZ ;  /* 0x000000060c897210 */ /* 0x080fe20007f3e0ff */
[----:B------:R-:W3:Y:S04]  /*a9890*/  LDL.LU.64 R14, [R1+0x2068] ;  /* 0x00206800010e7983 */ /* 0x000ee80000300a00 */
[----:B------:R-:W-:Y:S01]  /*a98a0*/  IMAD.X R138, R13, 0x1, R2, P1 ;  /* 0x000000010d8a7824 */ /* 0x000fe200008e0602 */
[----:B------:R-:W-:Y:S01]  /*a98b0*/  IADD3 R135, P1, R10, R6, RZ ;  /* 0x000000060a877210 */ /* 0x000fe20007f3e0ff */
[----:B------:R-:W3:Y:S03]  /*a98c0*/  LDL.LU.64 R12, [R1+0x2060] ;  /* 0x00206000010c7983 */ /* 0x000ee60000300a00 */
[----:B------:R-:W-:-:S02]  /*a98d0*/  IADD3.X R136, R11, R2, RZ, P1, !PT ;  /* 0x000000020b887210 */ /* 0x000fc40000ffe4ff */
[----:B------:R-:W3:Y:S04]  /*a98e0*/  LDL.LU.64 R10, [R1+0x2058] ;  /* 0x00205800010a7983 */ /* 0x000ee80000300a00 */
[----:B------:R-:W3:Y:S01]  /*a98f0*/  LDL.LU.64 R90, [R1+0x1fb0] ;  /* 0x001fb000015a7983 */ /* 0x000ee20000300a00 */
[----:B--2---:R-:W-:-:S05]  /*a9900*/  IADD3 R133, P1, R22, R6, RZ ;  /* 0x0000000616857210 */ /* 0x004fca0007f3e0ff */
[--C-:B------:R-:W-:Y:S01]  /*a9910*/  IMAD.X R134, R23, 0x1, R2.reuse, P1 ;  /* 0x0000000117867824 */ /* 0x100fe200008e0602 */
[----:B----4-:R-:W-:Y:S01]  /*a9920*/  IADD3 R131, P1, R16, R6, RZ ;  /* 0x0000000610837210 */ /* 0x010fe20007f3e0ff */
[----:B------:R-:W2:Y:S03]  /*a9930*/  LDL.LU.64 R22, [R1+0x2050] ;  /* 0x0020500001167983 */ /* 0x000ea60000300a00 */
        /* <DEDUP_REMOVED lines=8> */
[----:B------:R-:W-:Y:S02]  /*a99c0*/  IMAD.X R126, R21, 0x1, R2, P1 ;  /* 0x00000001157e7824 */ /* 0x000fe400008e0602 */
[----:B------:R-:W4:Y:S01]  /*a99d0*/  LDL.LU.64 R20, [R1+0x2038] ;  /* 0x0020380001147983 */ /* 0x000f220000300a00 */
[----:B------:R-:W-:-:S04]  /*a99e0*/  IADD3 R123, P1, R94, R6, RZ ;  /* 0x000000065e7b7210 */ /* 0x000fc80007f3e0ff */
[----:B------:R-:W-:Y:S02]  /*a99f0*/  IADD3.X R124, R95, R2, RZ, P1, !PT ;  /* 0x000000025f7c7210 */ /* 0x000fe40000ffe4ff */
[----:B------:R-:W-:-:S05]  /*a9a00*/  IADD3 R121, P1, R86, R6, RZ ;  /* 0x0000000656797210 */ /* 0x000fca0007f3e0ff */
[--C-:B------:R-:W-:Y:S01]  /*a9a10*/  IMAD.X R122, R87, 0x1, R2.reuse, P1 ;  /* 0x00000001577a7824 */ /* 0x100fe200008e0602 */
[----:B---3--:R-:W-:Y:S01]  /*a9a20*/  IADD3 R119, P1, R84, R6, RZ ;  /* 0x0000000654777210 */ /* 0x008fe20007f3e0ff */
[----:B------:R-:W3:Y:S03]  /*a9a30*/  LDL.LU.64 R86, [R1+0x2030] ;  /* 0x0020300001567983 */ /* 0x000ee60000300a00 */
        /* <DEDUP_REMOVED lines=8> */
[----:B------:R-:W-:Y:S01]  /*a9ac0*/  IMAD.X R114, R13, 0x1, R2, P1 ;  /* 0x000000010d727824 */ /* 0x000fe200008e0602 */
[----:B------:R-:W-:Y:S01]  /*a9ad0*/  IADD3 R111, P1, R10, R6, RZ ;  /* 0x000000060a6f7210 */ /* 0x000fe20007f3e0ff */
[----:B------:R-:W3:Y:S03]  /*a9ae0*/  LDL.LU.64 R12, [R1+0x2018] ;  /* 0x00201800010c7983 */ /* 0x000ee60000300a00 */
[----:B------:R-:W-:-:S02]  /*a9af0*/  IADD3.X R112, R11, R2, RZ, P1, !PT ;  /* 0x000000020b707210 */ /* 0x000fc40000ffe4ff */
[----:B------:R-:W-:-:S05]  /*a9b00*/  IADD3 R10, P1, R90, R6, RZ ;  /* 0x000000065a0a7210 */ /* 0x000fca0007f3e0ff */
[----:B------:R-:W-:Y:S01]  /*a9b10*/  IMAD.X R11, R91, 0x1, R2, P1 ;  /* 0x000000015b0b7824 */ /* 0x000fe200008e0602 */
[----:B--2---:R-:W-:-:S04]  /*a9b20*/  IADD3 R109, P1, R22, R6, RZ ;  /* 0x00000006166d7210 */ /* 0x004fc80007f3e0ff */
[----:B------:R-:W-:Y:S02]  /*a9b30*/  IADD3.X R110, R23, R2, RZ, P1, !PT ;  /* 0x00000002176e7210 */ /* 0x000fe40000ffe4ff */
[-C--:B----4-:R-:W-:Y:S01]  /*a9b40*/  IADD3 R107, P1, R16, R6.reuse, RZ ;  /* 0x00000006106b7210 */ /* 0x090fe20007f3e0ff */
[----:B------:R-:W2:Y:S04]  /*a9b50*/  LDL.LU.64 R22, [R1+0x2010] ;  /* 0x0020100001167983 */ /* 0x000ea80000300a00 */
        /* <DEDUP_REMOVED lines=8> */
[----:B------:R-:W4:Y:S01]  /*a9be0*/  LDL.LU.64 R88, [R1+0x1ff0] ;  /* 0x001ff00001587983 */ /* 0x000f220000300a00 */
        /* <DEDUP_REMOVED lines=13> */
[----:B------:R-:W1:Y:S01]  /*a9cc0*/  LDL.LU.64 R22, [R1+0x1fd0] ;  /* 0x001fd00001167983 */ /* 0x000e620000300a00 */
[----:B----4-:R-:W-:-:S05]  /*a9cd0*/  IADD3 R95, P1, R20, R6, RZ ;  /* 0x00000006145f7210 */ /* 0x010fca0007f3e0ff */
[----:B------:R-:W-:Y:S02]  /*a9ce0*/  IMAD.X R96, R21, 0x1, R2, P1 ;  /* 0x0000000115607824 */ /* 0x000fe400008e0602 */
[----:B------:R-:W2:Y:S04]  /*a9cf0*/  LDL.LU.64 R20, [R1+0x1fc8] ;  /* 0x001fc80001147983 */ /* 0x000ea80000300a00 */
[----:B------:R-:W4:Y:S04]  /*a9d00*/  LDL.LU.64 R186, [R1+0x1fc0] ;  /* 0x001fc00001ba7983 */ /* 0x000f280000300a00 */
[----:B------:R-:W4:Y:S01]  /*a9d10*/  LDL.LU.64 R182, [R1+0x1fb8] ;  /* 0x001fb80001b67983 */ /* 0x000f220000300a00 */
[----:B------:R-:W-:-:S04]  /*a9d20*/  IADD3 R93, P1, R90, R6, RZ ;  /* 0x000000065a5d7210 */ /* 0x000fc80007f3e0ff */
[----:B------:R-:W-:Y:S02]  /*a9d30*/  IADD3.X R94, R91, R2, RZ, P1, !PT ;  /* 0x000000025b5e7210 */ /* 0x000fe40000ffe4ff */
[----:B------:R-:W-:-:S05]  /*a9d40*/  IADD3 R91, P1, R190, R6, RZ ;  /* 0x00000006be5b7210 */ /* 0x000fca0007f3e0ff */
[----:B------:R-:W-:Y:S01]  /*a9d50*/  IMAD.X R92, R191, 0x1, R2, P1 ;  /* 0x00000001bf5c7824 */ /* 0x000fe200008e0602 */
[----:B------:R-:W-:Y:S01]  /*a9d60*/  IADD3 R5, P1, R88, R6, RZ ;  /* 0x0000000658057210 */ /* 0x000fe20007f3e0ff */
[----:B------:R-:W-:Y:S01]  /*a9d70*/  IMAD.MOV.U32 R179, RZ, RZ, R9 ;  /* 0x000000ffffb37224 */ /* 0x000fe200078e0009 */
[----:B------:R-:W4:Y:S02]  /*a9d80*/  LDL.LU.64 R190, [R1+0x4ca0] ;  /* 0x004ca00001be7983 */ /* 0x000f240000300a00 */
[----:B------:R-:W-:Y:S02]  /*a9d90*/  IADD3.X R90, R89, R2, RZ, P1, !PT ;  /* 0x00000002595a7210 */ /* 0x000fe40000ffe4ff */
[----:B---3--:R-:W-:-:S05]  /*a9da0*/  IADD3 R88, P1, R12, R6, RZ ;  /* 0x000000060c587210 */ /* 0x008fca0007f3e0ff */
[----:B------:R-:W-:Y:S01]  /*a9db0*/  IMAD.X R89, R13, 0x1, R2, P1 ;  /* 0x000000010d597824 */ /* 0x000fe200008e0602 */
[----:B------:R-:W-:-:S04]  /*a9dc0*/  IADD3 R12, P1, R86, R6, RZ ;  /* 0x00000006560c7210 */ /* 0x000fc80007f3e0ff */
[----:B------:R-:W-:Y:S02]  /*a9dd0*/  IADD3.X R13, R87, R2, RZ, P1, !PT ;  /* 0x00000002570d7210 */ /* 0x000fe40000ffe4ff */
[----:B------:R-:W-:-:S05]  /*a9de0*/  IADD3 R86, P1, R84, R6, RZ ;  /* 0x0000000654567210 */ /* 0x000fca0007f3e0ff */
[----:B------:R-:W-:Y:S01]  /*a9df0*/  IMAD.X R87, R85, 0x1, R2, P1 ;  /* 0x0000000155577824 */ /* 0x000fe200008e0602 */
[----:B-1----:R-:W-:-:S04]  /*a9e00*/  IADD3 R84, P1, R22, R6, RZ ;  /* 0x0000000616547210 */ /* 0x002fc80007f3e0ff */
[----:B------:R-:W-:Y:S02]  /*a9e10*/  IADD3.X R85, R23, R2, RZ, P1, !PT ;  /* 0x0000000217557210 */ /* 0x000fe40000ffe4ff */
[----:B--2---:R-:W-:-:S05]  /*a9e20*/  IADD3 R23, P1, R20, R6, RZ ;  /* 0x0000000614177210 */ /* 0x004fca0007f3e0ff */
[----:B------:R-:W-:Y:S01]  /*a9e30*/  IMAD.X R83, R21, 0x1, R2, P1 ;  /* 0x0000000115537824 */ /* 0x000fe200008e0602 */
[----:B----4-:R-:W-:-:S04]  /*a9e40*/  IADD3 R21, P1, R186, R6, RZ ;  /* 0x00000006ba157210 */ /* 0x010fc80007f3e0ff */
        /* <DEDUP_REMOVED lines=123> */
[----:B------:R-:W-:Y:S02]  /*aa600*/  MOV R93, R92 ;  /* 0x0000005c005d7202 */ /* 0x000fe40000000f00 */
[----:B------:R-:W-:Y:S01]  /*aa610*/  MOV R4, R5 ;  /* 0x0000000500047202 */ /* 0x000fe20000000f00 */
        /* <DEDUP_REMOVED lines=24> */
[----:B------:R-:W-:Y:S02]  /*aa7a0*/  IMAD.MOV.U32 R85, RZ, RZ, R83 ;  /* 0x000000ffff557224 */ /* 0x000fe400078e0053 */
[----:B------:R-:W-:Y:S01]  /*aa7b0*/  IMAD.MOV.U32 R22, RZ, RZ, R21 ;  /* 0x000000ffff167224 */ /* 0x000fe200078e0015 */
[----:B------:R-:W-:Y:S04]  /*aa7c0*/  LDGSTS.E [R3+-0x1e680], desc[UR60][R120.64], P0 ;  /* 0xe198000078037fae */ /* 0x000fe8000812187c */
[----:B------:R-:W-:Y:S01]  /*aa7d0*/  STL.64 [R1+0x1fe8], R90 ;  /* 0x001fe85a01007387 */ /* 0x000fe20000100a00 */
[----:B------:R-:W-:-:S03]  /*aa7e0*/  MOV R21, R20 ;  /* 0x0000001400157202 */ /* 0x000fc60000000f00 */
        /* <DEDUP_REMOVED lines=27> */
[----:B------:R-:W4:Y:S04]  /*aa9a0*/  LDL.LU R19, [R1+0x3950] ;  /* 0x0039500001137983 */ /* 0x000f280000300800 */
[----:B------:R-:W-:Y:S04]  /*aa9b0*/  LDGSTS.E [R3+-0x19a80], desc[UR60][R12.64], P0 ;  /* 0xe65800000c037fae */ /* 0x000fe8000812187c */
[----:B--2---:R-:W2:Y:S04]  /*aa9c0*/  LDL.LU R14, [R1+0x3990] ;  /* 0x00399000010e7983 */ /* 0x004ea80000300800 */
[----:B------:R-:W2:Y:S04]  /*aa9d0*/  LDL.LU R15, [R1+0x39d4] ;  /* 0x0039d400010f7983 */ /* 0x000ea80000300800 */
[----:B------:R-:W-:Y:S04]  /*aa9e0*/  LDGSTS.E [R3+-0x19680], desc[UR60][R88.64], P0 ;  /* 0xe698000058037fae */ /* 0x000fe8000812187c */
[----:B------:R-:W-:Y:S04]  /*aa9f0*/  LDGSTS.E [R3+-0x19280], desc[UR60][R86.64], P0 ;  /* 0xe6d8000056037fae */ /* 0x000fe8000812187c */
[----:B------:R-:W-:Y:S04]  /*aaa00*/  LDGSTS.E [R3+-0x18e80], desc[UR60][R84.64], P0 ;  /* 0xe718000054037fae */ /* 0x000fe8000812187c */
[----:B---3--:R-:W3:Y:S04]  /*aaa10*/  LDL.LU R4, [R1+0x3a14] ;  /* 0x003a140001047983 */ /* 0x008ee80000300800 */
[----:B------:R-:W3:Y:S04]  /*aaa20*/  LDL.LU R16, [R1+0x39d0] ;  /* 0x0039d00001107983 */ /* 0x000ee80000300800 */
[----:B------:R-:W-:Y:S04]  /*aaa30*/  LDGSTS.E [R3+-0x18a80], desc[UR60][R22.64], P0 ;  /* 0xe758000016037fae */ /* 0x000fe8000812187c */
[----:B------:R-:W-:Y:S04]  /*aaa40*/  LDGSTS.E [R3+-0x18680], desc[UR60][R20.64], P0 ;  /* 0xe798000014037fae */ /* 0x000fe8000812187c */
[----:B------:R1:W-:Y:S04]  /*aaa50*/  LDGSTS.E [R3+-0x18280], desc[UR60][R10.64], P0 ;  /* 0xe7d800000a037fae */ /* 0x0003e8000812187c */
[----:B----4-:R-:W4:Y:S04]  /*aaa60*/  LDL.LU R12, [R1+0x3a10] ;  /* 0x003a1000010c7983 */ /* 0x010f280000300800 */
[----:B------:R-:W4:Y:S04]  /*aaa70*/  LDL.LU R13, [R1+0x3a50] ;  /* 0x003a5000010d7983 */ /* 0x000f280000300800 */
        /* <DEDUP_REMOVED lines=9> */
[----:B------:R-:W-:Y:S01]  /*aab10*/  IADD3.X R19, R19, R2, RZ, P1, !PT ;  /* 0x0000000213137210 */ /* 0x000fe20000ffe4ff */
[----:B------:R-:W-:Y:S02]  /*aab20*/  STL [R1+0x3954], R17 ;  /* 0x0039541101007387 */ /* 0x000fe40000100800 */
[----:B--2---:R-:W-:Y:S02]  /*aab30*/  IMAD.X R14, R14, 0x1, R2, P2 ;  /* 0x000000010e0e7824 */ /* 0x004fe400010e0602 */
[----:B------:R-:W-:Y:S01]  /*aab40*/  STL [R1+0x3994], R9 ;  /* 0x0039940901007387 */ /* 0x000fe20000100800 */
[----:B------:R-:W-:-:S03]  /*aab50*/  IMAD.MOV.U32 R23, RZ, RZ, R19 ;  /* 0x000000ffff177224 */ /* 0x000fc600078e0013 */
[----:B------:R1:W-:Y:S01]  /*aab60*/  STL [R1+0x3950], R19 ;  /* 0x0039501301007387 */ /* 0x0003e20000100800 */
[----:B------:R-:W-:Y:S02]  /*aab70*/  MOV R22, R17 ;  /* 0x0000001100167202 */ /* 0x000fe40000000f00 */
[-C--:B------:R-:W-:Y:S02]  /*aab80*/  IADD3 R15, P1, R15, R6.reuse, RZ ;  /* 0x000000060f0f7210 */ /* 0x080fe40007f3e0ff */
[----:B---3--:R-:W-:Y:S01]  /*aab90*/  IADD3 R4, P2, R4, R6, RZ ;  /* 0x0000000604047210 */ /* 0x008fe20007f5e0ff */
[----:B------:R2:W-:Y:S04]  /*aaba0*/  LDGSTS.E [R3+-0x3fe00], desc[UR60][R22.64], P0 ;  /* 0xc020000016037fae */ /* 0x0005e8000812187c */
[----:B-1----:R-:W3:Y:S04]  /*aabb0*/  LDL.LU R19, [R1+0x3ad0] ;  /* 0x003ad00001137983 */ /* 0x002ee80000300800 */
[----:B------:R1:W-:Y:S04]  /*aabc0*/  STL [R1+0x3990], R14 ;  /* 0x0039900e01007387 */ /* 0x0003e80000100800 */
[----:B------:R-:W3:Y:S01]  /*aabd0*/  LDL.LU R17, [R1+0x3b10] ;  /* 0x003b100001117983 */ /* 0x000ee20000300800 */
[----:B------:R-:W-:Y:S01]  /*aabe0*/  IADD3.X R16, R16, R2, RZ, P1, !PT ;  /* 0x0000000210107210 */ /* 0x000fe20000ffe4ff */
[----:B----4-:R-:W-:Y:S01]  /*aabf0*/  IMAD.X R12, R12, 0x1, R2, P2 ;  /* 0x000000010c0c7824 */ /* 0x010fe200010e0602 */
[----:B--2---:R-:W-:Y:S01]  /*aac00*/  MOV R22, R9 ;  /* 0x0000000900167202 */ /* 0x004fe20000000f00 */
[----:B------:R-:W-:Y:S01]  /*aac10*/  IMAD.MOV.U32 R23, RZ, RZ, R14 ;  /* 0x000000ffff177224 */ /* 0x000fe200078e000e */
[----:B------:R-:W2:Y:S04]  /*aac20*/  LDL.LU R9, [R1+0x3b54] ;  /* 0x003b540001097983 */ /* 0x000ea80000300800 */
        /* <DEDUP_REMOVED lines=23> */
[----:B------:R-:W-:Y:S01]  /*aada0*/  STL [R1+0x3a90], R21 ;  /* 0x003a901501007387 */ /* 0x000fe20000100800 */
[----:B-1----:R-:W-:-:S03]  /*aadb0*/  MOV R22, R5 ;  /* 0x0000000500167202 */ /* 0x002fc60000000f00 */
[----:B------:R-:W4:Y:S01]  /*aadc0*/  LDL.LU R5, [R1+0x3be0] ;  /* 0x003be00001057983 */ /* 0x000f220000300800 */
[----:B------:R-:W-:-:S03]  /*aadd0*/  IMAD.MOV.U32 R23, RZ, RZ, R13 ;  /* 0x000000ffff177224 */ /* 0x000fc600078e000d */
[----:B------:R-:W4:Y:S01]  /*aade0*/  LDL.LU R13, [R1+0x3c20] ;  /* 0x003c2000010d7983 */ /* 0x000f220000300800 */
[-C--:B------:R-:W-:Y:S02]  /*aadf0*/  IADD3 R10, P1, R10, R6.reuse, RZ ;  /* 0x000000060a0a7210 */ /* 0x080fe40007f3e0ff */
[----:B------:R-:W-:Y:S01]  /*aae00*/  IADD3 R11, P2, R11, R6, RZ ;  /* 0x000000060b0b7210 */ /* 0x000fe20007f5e0ff */
[----:B------:R1:W-:Y:S04]  /*aae10*/  LDGSTS.E [R3+-0x3ee00], desc[UR60][R22.64], P0 ;  /* 0xc120000016037fae */ /* 0x0003e8000812187c */
[----:B------:R3:W-:Y:S04]  /*aae20*/  STL [R1+0x3ad4], R10 ;  /* 0x003ad40a01007387 */ /* 0x0007e80000100800 */
[----:B------:R-:W-:Y:S01]  /*aae30*/  LDGSTS.E [R3+-0x3ea00], desc[UR60][R20.64], P0 ;  /* 0xc160000014037fae */ /* 0x000fe2000812187c */
[----:B-1----:R-:W-:-:S02]  /*aae40*/  MOV R22, R10 ;  /* 0x0000000a00167202 */ /* 0x002fc40000000f00 */
[----:B---3--:R-:W-:Y:S01]  /*aae50*/  IADD3.X R19, R19, R2, RZ, P1, !PT ;  /* 0x0000000213137210 */ /* 0x008fe20000ffe4ff */
[----:B------:R-:W-:-:S04]  /*aae60*/  IMAD.X R17, R17, 0x1, R2, P2 ;  /* 0x0000000111117824 */ /* 0x000fc800010e0602 */
[----:B------:R-:W-:Y:S04]  /*aae70*/  STL [R1+0x3ad0], R19 ;  /* 0x003ad01301007387 */ /* 0x000fe80000100800 */
[----:B------:R1:W-:Y:S01]  /*aae80*/  STL [R1+0x3b14], R11 ;  /* 0x003b140b01007387 */ /* 0x0003e20000100800 */
[----:B------:R-:W-:-:S03]  /*aae90*/  IMAD.MOV.U32 R23, RZ, RZ, R19 ;  /* 0x000000ffff177224 */ /* 0x000fc600078e0013 */
[----:B------:R-:W3:Y:S04]  /*aaea0*/  LDL.LU R20, [R1+0x3c64] ;  /* 0x003c640001147983 */ /* 0x000ee80000300800 */
[----:B------:R-:W-:Y:S04]  /*aaeb0*/  STL [R1+0x3b10], R17 ;  /* 0x003b101101007387 */ /* 0x000fe80000100800 */
[----:B------:R-:W3:Y:S04]  /*aaec0*/  LDL.LU R10, [R1+0x3ca4] ;  /* 0x003ca400010a7983 */ /* 0x000ee80000300800 */
[----:B------:R1:W-:Y:S04]  /*aaed0*/  LDGSTS.E [R3+-0x3e600], desc[UR60][R22.64], P0 ;  /* 0xc1a0000016037fae */ /* 0x0003e8000812187c */
[----:B------:R-:W3:Y:S01]  /*aaee0*/  LDL.LU R21, [R1+0x3c60] ;  /* 0x003c600001157983 */ /* 0x000ee20000300800 */
[----:B--2---:R-:W-:-:S02]  /*aaef0*/  IADD3 R9, P1, R9, R6, RZ ;  /* 0x0000000609097210 */ /* 0x004fc40007f3e0ff */
[----:B-1----:R-:W-:Y:S02]  /*aaf00*/  MOV R22, R11 ;  /* 0x0000000b00167202 */ /* 0x002fe40000000f00 */
[----:B------:R-:W2:Y:S01]  /*aaf10*/  LDL.LU R11, [R1+0x3ca0] ;  /* 0x003ca000010b7983 */ /* 0x000ea20000300800 */
[----:B----4-:R-:W-:Y:S01]  /*aaf20*/  IADD3 R14, P2, R14, R6, RZ ;  /* 0x000000060e0e7210 */ /* 0x010fe20007f5e0ff */
[----:B------:R-:W-:Y:S01]  /*aaf30*/  IMAD.MOV.U32 R23, RZ, RZ, R17 ;  /* 0x000000ffff177224 */ /* 0x000fe200078e0011 */
[----:B------:R-:W-:Y:S01]  /*aaf40*/  IADD3.X R15, R15, R2, RZ, P1, !PT ;  /* 0x000000020f0f7210 */ /* 0x000fe20000ffe4ff */
[----:B------:R-:W-:Y:S04]  /*aaf50*/  STL [R1+0x3b54], R9 ;  /* 0x003b540901007387 */ /* 0x000fe80000100800 */
[----:B------:R1:W-:Y:S01]  /*aaf60*/  LDGSTS.E [R3+-0x3e200], desc[UR60][R22.64], P0 ;  /* 0xc1e0000016037fae */ /* 0x0003e2000812187c */
[----:B------:R-:W-:-:S03]  /*aaf70*/  IMAD.X R16, R16, 0x1, R2, P2 ;  /* 0x0000000110107824 */ /* 0x000fc600010e0602 */
[----:B------:R4:W-:Y:S04]  /*aaf80*/  STL [R1+0x3b50], R15 ;  /* 0x003b500f01007387 */ /* 0x0009e80000100800 */
[----:B------:R-:W-:Y:S01]  /*aaf90*/  STL [R1+0x3ba4], R14 ;  /* 0x003ba40e01007387 */ /* 0x000fe20000100800 */
[----:B-1----:R-:W-:-:S03]  /*aafa0*/  IMAD.MOV.U32 R23, RZ, RZ, R15 ;  /* 0x000000ffff177224 */ /* 0x002fc600078e000f */
[----:B----4-:R-:W4:Y:S01]  /*aafb0*/  LDL.LU R15, [R1+0x3ce4] ;  /* 0x003ce400010f7983 */ /* 0x010f220000300800 */
[----:B------:R-:W-:-:S03]  /*aafc0*/  MOV R22, R9 ;  /* 0x0000000900167202 */ /* 0x000fc60000000f00 */
[----:B------:R1:W-:Y:S04]  /*aafd0*/  STL [R1+0x3ba0], R16 ;  /* 0x003ba01001007387 */ /* 0x0003e80000100800 */
[----:B------:R-:W4:Y:S04]  /*aafe0*/  LDL.LU R9, [R1+0x3d24] ;  /* 0x003d240001097983 */ /* 0x000f280000300800 */
[----:B------:R-:W4:Y:S01]  /*aaff0*/  LDL.LU R19, [R1+0x3ce0] ;  /* 0x003ce00001137983 */ /* 0x000f220000300800 */
[----:B------:R-:W-:Y:S02]  /*ab000*/  MOV R17, R16 ;  /* 0x0000001000117202 */ /* 0x000fe40000000f00 */
[----:B------:R-:W-:-:S02]  /*ab010*/  IADD3 R4, P1, R4, R6, RZ ;  /* 0x0000000604047210 */ /* 0x000fc40007f3e0ff */
[----:B------:R-:W-:Y:S01]  /*ab020*/  IADD3 R12, P2, R12, R6, RZ ;  /* 0x000000060c0c7210 */ /* 0x000fe20007f5e0ff */
[----:B------:R-:W-:Y:S01]  /*ab030*/  LDGSTS.E [R3+-0x3de00], desc[UR60][R22.64], P0 ;  /* 0xc220000016037fae */ /* 0x000fe2000812187c */
[----:B-1----:R-:W-:-:S03]  /*ab040*/  IMAD.MOV.U32 R16, RZ, RZ, R14 ;  /* 0x000000ffff107224 */ /* 0x002fc600078e000e */
[----:B------:R-:W4:Y:S04]  /*ab050*/  LDL.LU R14, [R1+0x3d20] ;  /* 0x003d2000010e7983 */ /* 0x000f280000300800 */
        /* <DEDUP_REMOVED lines=9> */
[----:B------:R-:W4:Y:S04]  /*ab0f0*/  LDL.LU.64 R4, [R1+0x2830] ;  /* 0x0028300001047983 */ /* 0x000f280000300a00 */
[----:B------:R1:W-:Y:S04]  /*ab100*/  STL [R1+0x3c20], R13 ;  /* 0x003c200d01007387 */ /* 0x0003e80000100800 */
[----:B------:R-:W4:Y:S04]  /*ab110*/  LDL.LU.64 R90, [R1+0x27f0] ;  /* 0x0027f000015a7983 */ /* 0x000f280000300a00 */
[----:B------:R-:W-:Y:S04]  /*ab120*/  LDGSTS.E [R3+-0x3d200], desc[UR60][R12.64], P0 ;  /* 0xc2e000000c037fae */ /* 0x000fe8000812187c */
[----:B------:R-:W4:Y:S04]  /*ab130*/  LDL.LU.64 R16, [R1+0x27b0] ;  /* 0x0027b00001107983 */ /* 0x000f280000300a00 */
[----:B------:R-:W4:Y:S04]  /*ab140*/  LDL.LU.64 R88, [R1+0x2770] ;  /* 0x0027700001587983 */ /* 0x000f280000300a00 */
[----:B-1----:R-:W4:Y:S01]  /*ab150*/  LDL.LU.64 R12, [R1+0x2730] ;  /* 0x00273000010c7983 */ /* 0x002f220000300a00 */
[----:B---3--:R-:W-:-:S02]  /*ab160*/  IADD3 R20, P1, R20, R6, RZ ;  /* 0x0000000614147210 */ /* 0x008fc40007f3e0ff */
[----:B------:R-:W-:Y:S02]  /*ab170*/  IADD3 R10, P2, R10, R6, RZ ;  /* 0x000000060a0a7210 */ /* 0x000fe40007f5e0ff */
[----:B------:R-:W-:Y:S01]  /*ab180*/  IADD3.X R21, R21, R2, RZ, P1, !PT ;  /* 0x0000000215157210 */ /* 0x000fe20000ffe4ff */
[----:B------:R-:W-:Y:S04]  /*ab190*/  STL [R1+0x3c64], R20 ;  /* 0x003c641401007387 */ /* 0x000fe80000100800 */
[----:B------:R1:W-:Y:S04]  /*ab1a0*/  STL [R1+0x3c60], R21 ;  /* 0x003c601501007387 */ /* 0x0003e80000100800 */
[----:B------:R-:W-:Y:S04]  /*ab1b0*/  STL [R1+0x3ca4], R10 ;  /* 0x003ca40a01007387 */ /* 0x000fe80000100800 */
[----:B------:R3:W-:Y:S01]  /*ab1c0*/  LDGSTS.E [R3+-0x3ce00], desc[UR60][R20.64], P0 ;  /* 0xc320000014037fae */ /* 0x0007e2000812187c */
[----:B--2---:R-:W-:-:S05]  /*ab1d0*/  IMAD.X R11, R11, 0x1, R2, P2 ;  /* 0x000000010b0b7824 */ /* 0x004fca00010e0602 */
[----:B------:R2:W-:Y:S04]  /*ab1e0*/  STL [R1+0x3ca0], R11 ;  /* 0x003ca00b01007387 */ /* 0x0005e80000100800 */
[----:B------:R-:W3:Y:S04]  /*ab1f0*/  LDL.LU.64 R22, [R1+0x26f0] ;  /* 0x0026f00001167983 */ /* 0x000ee80000300a00 */
[----:B-1----:R-:W3:Y:S04]  /*ab200*/  LDL.LU.64 R20, [R1+0x26b0] ;  /* 0x0026b00001147983 */ /* 0x002ee80000300a00 */
[----:B------:R1:W-:Y:S04]  /*ab210*/  LDGSTS.E [R3+-0x3ca00], desc[UR60][R10.64], P0 ;  /* 0xc36000000a037fae */ /* 0x0003e8000812187c */
[----:B--2---:R-:W2:Y:S01]  /*ab220*/  LDL.LU.64 R10, [R1+0x2670] ;  /* 0x00267000010a7983 */ /* 0x004ea20000300a00 */
[----:B----4-:R-:W-:-:S02]  /*ab230*/  IADD3 R15, P1, R15, R6, RZ ;  /* 0x000000060f0f7210 */ /* 0x010fc40007f3e0ff */
[----:B------:R-:W-:Y:S01]  /*ab240*/  IADD3 R9, P2, R9, R6, RZ ;  /* 0x0000000609097210 */ /* 0x000fe20007f5e0ff */
[----:B------:R-:W4:Y:S01]  /*ab250*/  LDL.LU.64 R84, [R1+0x2630] ;  /* 0x0026300001547983 */ /* 0x000f220000300a00 */
[----:B------:R-:W-:Y:S02]  /*ab260*/  IADD3.X R19, R19, R2, RZ, P1, !PT ;  /* 0x0000000213137210 */ /* 0x000fe40000ffe4ff */
[----:B------:R-:W-:Y:S01]  /*ab270*/  MOV R86, R15 ;  /* 0x0000000f00567202 */ /* 0x000fe20000000f00 */
[----:B------:R1:W-:Y:S02]  /*ab280*/  STL [R1+0x3ce4], R15 ;  /* 0x003ce40f01007387 */ /* 0x0003e40000100800 */
[----:B------:R-:W-:Y:S02]  /*ab290*/  IMAD.MOV.U32 R87, RZ, RZ, R19 ;  /* 0x000000ffff577224 */ /* 0x000fe400078e0013 */
[----:B------:R-:W-:Y:S01]  /*ab2a0*/  IMAD.X R14, R14, 0x1, R2, P2 ;  /* 0x000000010e0e7824 */ /* 0x000fe200010e0602 */
[----:B------:R-:W-:Y:S04]  /*ab2b0*/  STL [R1+0x3ce0], R19 ;  /* 0x003ce01301007387 */ /* 0x000fe80000100800 */
[----:B------:R-:W-:Y:S04]  /*ab2c0*/  STL [R1+0x3d24], R9 ;  /* 0x003d240901007387 */ /* 0x000fe80000100800 */
[----:B------:R-:W-:Y:S04]  /*ab2d0*/  LDGSTS.E [R3+-0x3c600], desc[UR60][R86.64], P0 ;  /* 0xc3a0000056037fae */ /* 0x000fe8000812187c */
[----:B------:R1:W-:Y:S04]  /*ab2e0*/  STL [R1+0x3d20], R14 ;  /* 0x003d200e01007387 */ /* 0x0003e80000100800 */
[----:B------:R-:W4:Y:S01]  /*ab2f0*/  LDL.LU.64 R86, [R1+0x24c0] ;  /* 0x0024c00001567983 */ /* 0x000f220000300a00 */
[----:B-1----:R-:W-:-:S02]  /*ab300*/  MOV R15, R14 ;  /* 0x0000000e000f7202 */ /* 0x002fc40000000f00 */
[----:B------:R-:W-:Y:S01]  /*ab310*/  IADD3 R178, P1, R4, R6, RZ ;  /* 0x0000000604b27210 */ /* 0x000fe20007f3e0ff */
[----:B------:R-:W-:Y:S01]  /*ab320*/  IMAD.MOV.U32 R14, RZ, RZ, R9 ;  /* 0x000000ffff0e7224 */ /* 0x000fe200078e0009 */
[----:B------:R-:W4:Y:S02]  /*ab330*/  LDL.LU.64 R94, [R1+0x2488] ;  /* 0x00248800015e7983 */ /* 0x000f240000300a00 */
[----:B------:R-:W-:Y:S02]  /*ab340*/  IADD3.X R4, R5, R2, RZ, P1, !PT ;  /* 0x0000000205047210 */ /* 0x000fe40000ffe4ff */
[-C--:B------:R-:W-:Y:S01]  /*ab350*/  IADD3 R161, P1, R90, R6.reuse, RZ ;  /* 0x000000065aa17210 */ /* 0x080fe20007f3e0ff */
[----:B------:R1:W-:Y:S04]  /*ab360*/  LDGSTS.E [R3+-0x3c200], desc[UR60][R14.64], P0 ;  /* 0xc3e000000e037fae */ /* 0x0003e8000812187c */
[----:B------:R-:W-:Y:S01]  /*ab370*/  IMAD.X R9, R91, 0x1, R2, P1 ;  /* 0x000000015b097824 */ /* 0x000fe200008e0602 */
[----:B------:R-:W-:Y:S01]  /*ab380*/  IADD3 R159, P1, R16, R6, RZ ;  /* 0x00000006109f7210 */ /* 0x000fe20007f3e0ff */
[----:B------:R-:W4:Y:S03]  /*ab390*/  LDL.LU.64 R14, [R1+0x2450] ;  /* 0x00245000010e7983 */ /* 0x000f260000300a00 */
[----:B------:R-:W-:-:S02]  /*ab3a0*/  IADD3.X R160, R17, R2, RZ, P1, !PT ;  /* 0x0000000211a07210 */ /* 0x000fc40000ffe4ff */
[-C--:B------:R-:W-:Y:S01]  /*ab3b0*/  IADD3 R157, P1, R88, R6.reuse, RZ ;  /* 0x00000006589d7210 */ /* 0x080fe20007f3e0ff */
[----:B------:R-:W4:Y:S04]  /*ab3c0*/  LDL.LU.64 R92, [R1+0x2418] ;  /* 0x00241800015c7983 */ /* 0x000f280000300a00 */
[----:B------:R-:W4:Y:S01]  /*ab3d0*/  LDL.LU.64 R16, [R1+0x22d0] ;  /* 0x0022d00001107983 */ /* 0x000f220000300a00 */
[----:B------:R-:W-:Y:S01]  /*ab3e0*/  IMAD.X R158, R89, 0x1, R2, P1 ;  /* 0x00000001599e7824 */ /* 0x000fe200008e0602 */
[----:B------:R-:W-:-:S04]  /*ab3f0*/  IADD3 R155, P1, R12, R6, RZ ;  /* 0x000000060c9b7210 */ /* 0x000fc80007f3e0ff */
[----:B------:R-:W-:Y:S02]  /*ab400*/  IADD3.X R156, R13, R2, RZ, P1, !PT ;  /* 0x000000020d9c7210 */ /* 0x000fe40000ffe4ff */
[----:B------:R-:W4:Y:S04]  /*ab410*/  LDL.LU.64 R12, [R1+0x22a0] ;  /* 0x0022a000010c7983 */ /* 0x000f280000300a00 */
[----:B------:R-:W4:Y:S04]  /*ab420*/  LDL.LU.64 R90, [R1+0x2270] ;  /* 0x00227000015a7983 */ /* 0x000f280000300a00 */
[----:B------:R-:W4:Y:S01]  /*ab430*/  LDL.LU.64 R88, [R1+0x2240] ;  /* 0x0022400001587983 */ /* 0x000f220000300a00 */
[----:B---3--:R-:W-:-:S05]  /*ab440*/  IADD3 R153, P1, R22, R6, RZ ;  /* 0x0000000616997210 */ /* 0x008fca0007f3e0ff */
[----:B------:R-:W-:Y:S01]  /*ab450*/  IMAD.X R154, R23, 0x1, R2, P1 ;  /* 0x00000001179a7824 */ /* 0x000fe200008e0602 */
[----:B------:R-:W-:-:S04]  /*ab460*/  IADD3 R151, P1, R20, R6, RZ ;  /* 0x0000000614977210 */ /* 0x000fc80007f3e0ff */
[----:B------:R-:W-:Y:S02]  /*ab470*/  IADD3.X R152, R21, R2, RZ, P1, !PT ;  /* 0x0000000215987210 */ /* 0x000fe40000ffe4ff */
[----:B--2---:R-:W-:-:S05]  /*ab480*/  IADD3 R22, P1, R10, R6, RZ ;  /* 0x000000060a167210 */ /* 0x004fca0007f3e0ff */
[----:B------:R-:W-:Y:S01]  /*ab490*/  IMAD.X R23, R11, 0x1, R2, P1 ;  /* 0x000000010b177824 */ /* 0x000fe200008e0602 */
[----:B----4-:R-:W-:Y:S01]  /*ab4a0*/  IADD3 R20, P1, R84, R6, RZ ;  /* 0x0000000654147210 */ /* 0x010fe20007f3e0ff */
[----:B------:R-:W2:Y:S03]  /*ab4b0*/  LDL.LU.64 R10, [R1+0x2120] ;  /* 0x00212000010a7983 */ /* 0x000ea60000300a00 */
[----:B------:R-:W-:Y:S02]  /*ab4c0*/  IADD3.X R21, R85, R2, RZ, P1, !PT ;  /* 0x0000000255157210 */ /* 0x000fe40000ffe4ff */
[----:B------:R-:W3:Y:S04]  /*ab4d0*/  LDL.LU.64 R84, [R1+0x20f8] ;  /* 0x0020f80001547983 */ /* 0x000ee80000300a00 */
[----:B------:R-:W4:Y:S01]  /*ab4e0*/  LDL.LU.64 R98, [R1+0x20d0] ;  /* 0x0020d00001627983 */ /* 0x000f220000300a00 */
[----:B------:R-:W-:-:S05]  /*ab4f0*/  IADD3 R149, P1, R86, R6, RZ ;  /* 0x0000000656957210 */ /* 0x000fca0007f3e0ff */
[----:B------:R-:W-:Y:S02]  /*ab500*/  IMAD.X R150, R87, 0x1, R2, P1 ;  /* 0x0000000157967824 */ /* 0x000fe400008e0602 */
[----:B------:R-:W4:Y:S01]  /*ab510*/  LDL.LU.64 R86, [R1+0x20a8] ;  /* 0x0020a80001567983 */ /* 0x000f220000300a00 */
[----:B------:R-:W-:-:S03]  /*ab520*/  IADD3 R147, P1, R94, R6, RZ ;  /* 0x000000065e937210 */ /* 0x000fc60007f3e0ff */
[----:B------:R-:W4:Y:S01]  /*ab530*/  LDL.LU.64 R96, [R1+0x2080] ;  /* 0x0020800001607983 */ /* 0x000f220000300a00 */
[----:B------:R-:W-:Y:S02]  /*ab540*/  IADD3.X R148, R95, R2, RZ, P1, !PT ;  /* 0x000000025f947210 */ /* 0x000fe40000ffe4ff */
[----:B------:R-:W-:-:S05]  /*ab550*/  IADD3 R145, P1, R14, R6, RZ ;  /* 0x000000060e917210 */ /* 0x000fca0007f3e0ff */
[--C-:B------:R-:W-:Y:S01]  /*ab560*/  IMAD.X R146, R15, 0x1, R2.reuse, P1 ;  /* 0x000000010f927824 */ /* 0x100fe200008e0602 */
[----:B------:R-:W-:Y:S01]  /*ab570*/  IADD3 R143, P1, R92, R6, RZ ;  /* 0x000000065c8f7210 */ /* 0x000fe20007f3e0ff */
[----:B------:R-:W4:Y:S03]  /*ab580*/  LDL.LU.64 R14, [R1+0x1f90] ;  /* 0x001f9000010e7983 */ /* 0x000f260000300a00 */
[----:B------:R-:W-:Y:S02]  /*ab590*/  IADD3.X R144, R93, R2, RZ, P1, !PT ;  /* 0x000000025d907210 */ /* 0x000fe40000ffe4ff */
[-C--:B------:R-:W-:Y:S01]  /*ab5a0*/  IADD3 R141, P1, R16, R6.reuse, RZ ;  /* 0x00000006108d7210 */ /* 0x080fe20007f3e0ff */
[----:B------:R-:W4:Y:S04]  /*ab5b0*/  LDL.LU.64 R92, [R1+0x1f70] ;  /* 0x001f7000015c7983 */ /* 0x000f280000300a00 */
[----:B------:R-:W4:Y:S01]  /*ab5c0*/  LDL.LU.64 R94, [R1+0x1f50] ;  /* 0x001f5000015e7983 */ /* 0x000f220000300a00 */
[----:B------:R-:W-:Y:S01]  /*ab5d0*/  IMAD.X R142, R17, 0x1, R2, P1 ;  /* 0x00000001118e7824 */ /* 0x000fe200008e0602 */
[----:B------:R-:W-:-:S02]  /*ab5e0*/  IADD3 R139, P1, R12, R6, RZ ;  /* 0x000000060c8b7210 */ /* 0x000fc40007f3e0ff */
[----:B------:R-:W4:Y:S02]  /*ab5f0*/  LDL.LU.64 R16, [R1+0x1f30] ;  /* 0x001f300001107983 */ /* 0x000f240000300a00 */
[----:B------:R-:W-:Y:S02]  /*ab600*/  IADD3.X R140, R13, R2, RZ, P1, !PT ;  /* 0x000000020d8c7210 */ /* 0x000fe40000ffe4ff */
[-C--:B------:R-:W-:Y:S01]  /*ab610*/  IADD3 R137, P1, R90, R6.reuse, RZ ;  /* 0x000000065a897210 */ /* 0x080fe20007f3e0ff */
[----:B------:R-:W4:Y:S04]  /*ab620*/  LDL.LU.64 R12, [R1+0x1f10] ;  /* 0x001f1000010c7983 */ /* 0x000f280000300a00 */
[----:B------:R-:W-:Y:S01]  /*ab630*/  IMAD.X R138, R91, 0x1, R2, P1 ;  /* 0x000000015b8a7824 */ /* 0x000fe200008e0602 */
[----:B------:R-:W-:Y:S01]  /*ab640*/  IADD3 R135, P1, R88, R6, RZ ;  /* 0x0000000658877210 */ /* 0x000fe20007f3e0ff */
[----:B------:R-:W4:Y:S03]  /*ab650*/  LDL.LU.64 R90, [R1+0x1ef0] ;  /* 0x001ef000015a7983 */ /* 0x000f260000300a00 */
[----:B------:R-:W-:-:S02]  /*ab660*/  IADD3.X R136, R89, R2, RZ, P1, !PT ;  /* 0x0000000259887210 */ /* 0x000fc40000ffe4ff */
[----:B------:R-:W4:Y:S01]  /*ab670*/  LDL.LU.64 R88, [R1+0x1ee8] ;  /* 0x001ee80001587983 */ /* 0x000f220000300a00 */
[----:B--2---:R-:W-:-:S05]  /*ab680*/  IADD3 R133, P1, R10, R6, RZ ;  /* 0x000000060a857210 */ /* 0x004fca0007f3e0ff */
[--C-:B------:R-:W-:Y:S01]  /*ab690*/  IMAD.X R134, R11, 0x1, R2.reuse, P1 ;  /* 0x000000010b867824 */ /* 0x100fe200008e0602 */
[----:B---3--:R-:W-:Y:S01]  /*ab6a0*/  IADD3 R131, P1, R84, R6, RZ ;  /* 0x0000000654837210 */ /* 0x008fe20007f3e0ff */
[----:B------:R-:W2:Y:S03]  /*ab6b0*/  LDL.LU.64 R10, [R1+0x1ee0] ;  /* 0x001ee000010a7983 */ /* 0x000ea60000300a00 */
[----:B------:R-:W-:Y:S02]  /*ab6c0*/  IADD3.X R132, R85, R2, RZ, P1, !PT ;  /* 0x0000000255847210 */ /* 0x000fe40000ffe4ff */
[-C--:B----4-:R-:W-:Y:S01]  /*ab6d0*/  IADD3 R129, P1, R98, R6.reuse, RZ ;  /* 0x0000000662817210 */ /* 0x090fe20007f3e0ff */
[----:B------:R-:W3:Y:S04]  /*ab6e0*/  LDL.LU.64 R84, [R1+0x1ed8] ;  /* 0x001ed80001547983 */ /* 0x000ee80000300a00 */
[----:B------:R-:W-:Y:S01]  /*ab6f0*/  IMAD.X R130, R99, 0x1, R2, P1 ;  /* 0x0000000163827824 */ /* 0x000fe200008e0602 */
[----:B------:R-:W-:-:S04]  /*ab700*/  IADD3 R127, P1, R86, R6, RZ ;  /* 0x00000006567f7210 */ /* 0x000fc80007f3e0ff */
[----:B------:R-:W-:Y:S02]  /*ab710*/  IADD3.X R128, R87, R2, RZ, P1, !PT ;  /* 0x0000000257807210 */ /* 0x000fe40000ffe4ff */
[----:B------:R-:W4:Y:S01]  /*ab720*/  LDL.LU.64 R86, [R1+0x1e50] ;  /* 0x001e500001567983 */ /* 0x000f220000300a00 */
[----:B------:R-:W-:-:S05]  /*ab730*/  IADD3 R125, P1, R96, R6, RZ ;  /* 0x00000006607d7210 */ /* 0x000fca0007f3e0ff */
[----:B------:R-:W-:Y:S01]  /*ab740*/  IMAD.X R126, R97, 0x1, R2, P1 ;  /* 0x00000001617e7824 */ /* 0x000fe200008e0602 */
[----:B------:R-:W-:-:S04]  /*ab750*/  IADD3 R123, P1, R14, R6, RZ ;  /* 0x000000060e7b7210 */ /* 0x000fc80007f3e0ff */
[----:B------:R-:W-:Y:S02]  /*ab760*/  IADD3.X R124, R15, R2, RZ, P1, !PT ;  /* 0x000000020f7c7210 */ /* 0x000fe40000ffe4ff */
[-C--:B------:R-:W-:Y:S01]  /*ab770*/  IADD3 R121, P1, R92, R6.reuse, RZ ;  /* 0x000000065c797210 */ /* 0x080fe20007f3e0ff */
[----:B------:R-:W4:Y:S04]  /*ab780*/  LDL.LU.64 R14, [R1+0x1ed0] ;  /* 0x001ed000010e7983 */ /* 0x000f280000300a00 */
[----:B------:R-:W-:Y:S01]  /*ab790*/  IMAD.X R122, R93, 0x1, R2, P1 ;  /* 0x000000015d7a7824 */ /* 0x000fe200008e0602 */
[----:B------:R-:W-:Y:S01]  /*ab7a0*/  IADD3 R119, P1, R94, R6, RZ ;  /* 0x000000065e777210 */ /* 0x000fe20007f3e0ff */
[----:B------:R-:W1:Y:S03]  /*ab7b0*/  LDL.LU.64 R92, [R1+0x1ec8] ;  /* 0x001ec800015c7983 */ /* 0x000e660000300a00 */
[----:B------:R-:W-:-:S02]  /*ab7c0*/  IADD3.X R120, R95, R2, RZ, P1, !PT ;  /* 0x000000025f787210 */ /* 0x000fc40000ffe4ff */
[----:B------:R-:W-:-:S05]  /*ab7d0*/  IADD3 R117, P1, R16, R6, RZ ;  /* 0x0000000610757210 */ /* 0x000fca0007f3e0ff */
[----:B------:R-:W-:Y:S01]  /*ab7e0*/  IMAD.X R118, R17, 0x1, R2, P1 ;  /* 0x0000000111767824 */ /* 0x000fe200008e0602 */
[----:B------:R-:W-:Y:S01]  /*ab7f0*/  IADD3 R115, P1, R12, R6, RZ ;  /* 0x000000060c737210 */ /* 0x000fe20007f3e0ff */
[----:B------:R-:W4:Y:S03]  /*ab800*/  LDL.LU.64 R16, [R1+0x1ec0] ;  /* 0x001ec00001107983 */ /* 0x000f260000300a00 */
[----:B------:R-:W-:Y:S02]  /*ab810*/  IADD3.X R116, R13, R2, RZ, P1, !PT ;  /* 0x000000020d747210 */ /* 0x000fe40000ffe4ff */
[----:B------:R-:W-:-:S05]  /*ab820*/  IADD3 R12, P1, R90, R6, RZ ;  /* 0x000000065a0c7210 */ /* 0x000fca0007f3e0ff */
[----:B------:R-:W-:Y:S01]  /*ab830*/  IMAD.X R13, R91, 0x1, R2, P1 ;  /* 0x000000015b0d7824 */ /* 0x000fe200008e0602 */
[----:B------:R-:W-:Y:S01]  /*ab840*/  IADD3 R113, P1, R88, R6, RZ ;  /* 0x0000000658717210 */ /* 0x000fe20007f3e0ff */
[----:B------:R-:W4:Y:S03]  /*ab850*/  LDL.LU.64 R90, [R1+0x1eb8] ;  /* 0x001eb800015a7983 */ /* 0x000f260000300a00 */
[----:B------:R-:W-:Y:S02]  /*ab860*/  IADD3.X R114, R89, R2, RZ, P1, !PT ;  /* 0x0000000259727210 */ /* 0x000fe40000ffe4ff */
[----:B------:R-:W4:Y:S01]  /*ab870*/  LDL.LU.64 R88, [R1+0x1eb0] ;  /* 0x001eb00001587983 */ /* 0x000f220000300a00 */
[----:B--2---:R-:W-:-:S05]  /*ab880*/  IADD3 R111, P1, R10, R6, RZ ;  /* 0x000000060a6f7210 */ /* 0x004fca0007f3e0ff */
[----:B------:R-:W-:Y:S01]  /*ab890*/  IMAD.X R112, R11, 0x1, R2, P1 ;  /* 0x000000010b707824 */ /* 0x000fe200008e0602 */
[----:B---3--:R-:W-:-:S04]  /*ab8a0*/  IADD3 R10, P1, R84, R6, RZ ;  /* 0x00000006540a7210 */ /* 0x008fc80007f3e0ff */
[----:B------:R-:W-:Y:S02]  /*ab8b0*/  IADD3.X R11, R85, R2, RZ, P1, !PT ;  /* 0x00000002550b7210 */ /* 0x000fe40000ffe4ff */
[----:B----4-:R-:W-:-:S05]  /*ab8c0*/  IADD3 R84, P1, R86, R6, RZ ;  /* 0x0000000656547210 */ /* 0x010fca0007f3e0ff */
[----:B------:R-:W-:Y:S02]  /*ab8d0*/  IMAD.X R85, R87, 0x1, R2, P1 ;  /* 0x0000000157557824 */ /* 0x000fe400008e0602 */
[----:B------:R-:W2:Y:S04]  /*ab8e0*/  LDL.LU.64 R86, [R1+0x1ea8] ;  /* 0x001ea80001567983 */ /* 0x000ea80000300a00 */
[----:B------:R-:W3:Y:S01]  /*ab8f0*/  LDL.LU.64 R98, [R1+0x1ea0] ;  /* 0x001ea00001627983 */ /* 0x000ee20000300a00 */
[----:B------:R-:W-:-:S04]  /*ab900*/  IADD3 R109, P1, R14, R6, RZ ;  /* 0x000000060e6d7210 */ /* 0x000fc80007f3e0ff */
[----:B------:R-:W-:Y:S02]  /*ab910*/  IADD3.X R110, R15, R2, RZ, P1, !PT ;  /* 0x000000020f6e7210 */ /* 0x000fe40000ffe4ff */
[----:B-1----:R-:W-:-:S05]  /*ab920*/  IADD3 R14, P1, R92, R6, RZ ;  /* 0x000000065c0e7210 */ /* 0x002fca0007f3e0ff */
[----:B------:R-:W-:Y:S01]  /*ab930*/  IMAD.X R15, R93, 0x1, R2, P1 ;  /* 0x000000015d0f7824 */ /* 0x000fe200008e0602 */
[----:B------:R-:W-:-:S04]  /*ab940*/  IADD3 R107, P1, R16, R6, RZ ;  /* 0x00000006106b7210 */ /* 0x000fc80007f3e0ff */
[----:B------:R-:W-:Y:S02]  /*ab950*/  IADD3.X R108, R17, R2, RZ, P1, !PT ;  /* 0x00000002116c7210 */ /* 0x000fe40000ffe4ff */
[----:B------:R-:W4:Y:S04]  /*ab960*/  LDL.LU.64 R16, [R1+0x1e98] ;  /* 0x001e980001107983 */ /* 0x000f280000300a00 */
[----:B------:R-:W4:Y:S04]  /*ab970*/  LDL.LU.64 R96, [R1+0x1e90] ;  /* 0x001e900001607983 */ /* 0x000f280000300a00 */
[----:B------:R-:W4:Y:S04]  /*ab980*/  LDL.LU.64 R94, [R1+0x1e88] ;  /* 0x001e8800015e7983 */ /* 0x000f280000300a00 */
[----:B------:R-:W4:Y:S01]  /*ab990*/  LDL.LU.64 R92, [R1+0x1e80] ;  /* 0x001e8000015c7983 */ /* 0x000f220000300a00 */
[----:B------:R-:W-:-:S05]  /*ab9a0*/  IADD3 R105, P1, R90, R6, RZ ;  /* 0x000000065a697210 */ /* 0x000fca0007f3e0ff */
[----:B------:R-:W-:Y:S01]  /*ab9b0*/  IMAD.X R106, R91, 0x1, R2, P1 ;  /* 0x000000015b6a7824 */ /* 0x000fe200008e0602 */
[----:B------:R-:W-:Y:S01]  /*ab9c0*/  IADD3 R103, P1, R88, R6, RZ ;  /* 0x0000000658677210 */ /* 0x000fe20007f3e0ff */
[----:B------:R-:W4:Y:S03]  /*ab9d0*/  LDL.LU.64 R90, [R1+0x1e78] ;  /* 0x001e7800015a7983 */ /* 0x000f260000300a00 */
[----:B------:R-:W-:Y:S02]  /*ab9e0*/  IADD3.X R104, R89, R2, RZ, P1, !PT ;  /* 0x0000000259687210 */ /* 0x000fe40000ffe4ff */
[----:B------:R-:W4:Y:S01]  /*ab9f0*/  LDL.LU.64 R88, [R1+0x1e70] ;  /* 0x001e700001587983 */ /* 0x000f220000300a00 */
[----:B--2---:R-:W-:-:S05]  /*aba00*/  IADD3 R101, P1, R86, R6, RZ ;  /* 0x0000000656657210 */ /* 0x004fca0007f3e0ff */
[----:B------:R-:W-:Y:S02]  /*aba10*/  IMAD.X R102, R87, 0x1, R2, P1 ;  /* 0x0000000157667824 */ /* 0x000fe400008e0602 */
[----:B------:R-:W2:Y:S04]  /*aba20*/  LDL.LU.64 R86, [R1+0x1e68] ;  /* 0x001e680001567983 */ /* 0x000ea80000300a00 */
[----:B------:R-:W2:Y:S04]  /*aba30*/  LDL.LU.64 R186, [R1+0x1e60] ;  /* 0x001e600001ba7983 */ /* 0x000ea80000300a00 */
[----:B------:R-:W2:Y:S01]  /*aba40*/  LDL.LU.64 R182, [R1+0x1e58] ;  /* 0x001e580001b67983 */ /* 0x000ea20000300a00 */
[----:B---3--:R-:W-:-:S04]  /*aba50*/  IADD3 R5, P1, R98, R6, RZ ;  /* 0x0000000662057210 */ /* 0x008fc80007f3e0ff */
[----:B------:R-:W-:Y:S02]  /*aba60*/  IADD3.X R100, R99, R2, RZ, P1, !PT ;  /* 0x0000000263647210 */ /* 0x000fe40000ffe4ff */
[----:B----4-:R-:W-:-:S05]  /*aba70*/  IADD3 R98, P1, R16, R6, RZ ;  /* 0x0000000610627210 */ /* 0x010fca0007f3e0ff */
[----:B------:R-:W-:Y:S01]  /*aba80*/  IMAD.X R99, R17, 0x1, R2, P1 ;  /* 0x0000000111637824 */ /* 0x000fe200008e0602 */
[----:B------:R-:W-:-:S04]  /*aba90*/  IADD3 R16, P1, R96, R6, RZ ;  /* 0x0000000660107210 */ /* 0x000fc80007f3e0ff */
[----:B------:R-:W-:Y:S02]  /*abaa0*/  IADD3.X R17, R97, R2, RZ, P1, !PT ;  /* 0x0000000261117210 */ /* 0x000fe40000ffe4ff */
[----:B------:R-:W-:-:S05]  /*abab0*/  IADD3 R96, P1, R94, R6, RZ ;  /* 0x000000065e607210 */ /* 0x000fca0007f3e0ff */
[----:B------:R-:W-:Y:S01]  /*abac0*/  IMAD.X R97, R95, 0x1, R2, P1 ;  /* 0x000000015f617824 */ /* 0x000fe200008e0602 */
[----:B------:R-:W-:-:S04]  /*abad0*/  IADD3 R94, P1, R92, R6, RZ ;  /* 0x000000065c5e7210 */ /* 0x000fc80007f3e0ff */
[----:B------:R-:W-:Y:S02]  /*abae0*/  IADD3.X R95, R93, R2, RZ, P1, !PT ;  /* 0x000000025d5f7210 */ /* 0x000fe40000ffe4ff */
[----:B------:R-:W-:-:S05]  /*abaf0*/  IADD3 R92, P1, R90, R6, RZ ;  /* 0x000000065a5c7210 */ /* 0x000fca0007f3e0ff */
[----:B------:R-:W-:Y:S01]  /*abb00*/  IMAD.X R93, R91, 0x1, R2, P1 ;  /* 0x000000015b5d7824 */ /* 0x000fe200008e0602 */
[----:B------:R-:W-:-:S04]  /*abb10*/  IADD3 R90, P1, R88, R6, RZ ;  /* 0x00000006585a7210 */ /* 0x000fc80007f3e0ff */
[----:B------:R-:W-:Y:S01]  /*abb20*/  IADD3.X R91, R89, R2, RZ, P1, !PT ;  /* 0x00000002595b7210 */ /* 0x000fe20000ffe4ff */
[----:B------:R-:W-:Y:S01]  /*abb30*/  IMAD.MOV.U32 R179, RZ, RZ, R9 ;  /* 0x000000ffffb37224 */ /* 0x000fe200078e0009 */
[----:B--2---:R-:W-:-:S05]  /*abb40*/  IADD3 R88, P1, R86, R6, RZ ;  /* 0x0000000656587210 */ /* 0x004fca0007f3e0ff */
        /* <DEDUP_REMOVED lines=34> */
[----:B------:R-:W2:Y:S01]  /*abd70*/  LDL.LU.64 R186, [R1+0x4c98] ;  /* 0x004c980001ba7983 */ /* 0x000ea20000300a00 */
[----:B------:R-:W-:-:S03]  /*abd80*/  MOV R135, R134 ;  /* 0x0000008600877202 */ /* 0x000fc60000000f00 */
[----:B------:R1:W-:Y:S01]  /*abd90*/  STL.64 [R1+0x2830], R182 ;  /* 0x002830b601007387 */ /* 0x0003e20000100a00 */
[----:B------:R-:W-:-:S03]  /*abda0*/  IMAD.MOV.U32 R134, RZ, RZ, R133 ;  /* 0x000000ffff867224 */ /* 0x000fc600078e0085 */
[----:B------:R3:W-:Y:S01]  /*abdb0*/  STL.64 [R1+0x27f0], R178 ;  /* 0x0027f0b201007387 */ /* 0x0007e20000100a00 */
        /* <DEDUP_REMOVED lines=51> */
[----:B------:R4:W-:Y:S01]  /*ac0f0*/  STL.64 [R1+0x1ef0], R12 ;  /* 0x001ef00c01007387 */ /* 0x0009e20000100a00 */
[----:B------:R-:W-:-:S03]  /*ac100*/  MOV R107, R106 ;  /* 0x0000006a006b7202 */ /* 0x000fc60000000f00 */
[----:B------:R-:W-:Y:S01]  /*ac110*/  STL.64 [R1+0x1ee8], R114 ;  /* 0x001ee87201007387 */ /* 0x000fe20000100a00 */
[----:B------:R-:W-:-:S03]  /*ac120*/  IMAD.MOV.U32 R106, RZ, RZ, R105 ;  /* 0x000000ffff6a7224 */ /* 0x000fc600078e0069 */
[----:B------:R-:W-:Y:S01]  /*ac130*/  STL.64 [R1+0x1ee0], R112 ;  /* 0x001ee07001007387 */ /* 0x000fe20000100a00 */
[----:B------:R-:W-:-:S03]  /*ac140*/  MOV R105, R104 ;  /* 0x0000006800697202 */ /* 0x000fc60000000f00 */
[----:B------:R4:W-:Y:S01]  /*ac150*/  STL.64 [R1+0x1ed8], R10 ;  /* 0x001ed80a01007387 */ /* 0x0009e20000100a00 */
[----:B------:R-:W-:-:S03]  /*ac160*/  IMAD.MOV.U32 R104, RZ, RZ, R103 ;  /* 0x000000ffff687224 */ /* 0x000fc600078e0067 */
        /* <DEDUP_REMOVED lines=8> */
[----:B------:R4:W-:Y:S01]  /*ac1f0*/  STL.64 [R1+0x1ec8], R14 ;  /* 0x001ec80e01007387 */ /* 0x0009e20000100a00 */
[----:B------:R-:W-:-:S03]  /*ac200*/  IMAD.MOV.U32 R5, RZ, RZ, R100 ;  /* 0x000000ffff057224 */ /* 0x000fc600078e0064 */
[----:B------:R-:W-:Y:S04]  /*ac210*/  LDGSTS.E [R3+-0x3b200], desc[UR60][R158.64], P0 ;  /* 0xc4e000009e037fae */ /* 0x000fe8000812187c */
[----:B------:R-:W-:Y:S01]  /*ac220*/  STL.64 [R1+0x1ec0], R108 ;  /* 0x001ec06c01007387 */ /* 0x000fe20000100a00 */
[----:B------:R-:W-:Y:S01]  /*ac230*/  MOV R100, R98 ;  /* 0x0000006200647202 */ /* 0x000fe20000000f00 */
[----:B------:R-:W-:Y:S02]  /*ac240*/  IMAD.MOV.U32 R101, RZ, RZ, R99 ;  /* 0x000000ffff657224 */ /* 0x000fe400078e0063 */
[----:B------:R-:W-:Y:S04]  /*ac250*/  LDGSTS.E [R3+-0x3ae00], desc[UR60][R156.64], P0 ;  /* 0xc52000009c037fae */ /* 0x000fe8000812187c */
[----:B------:R-:W-:Y:S04]  /*ac260*/  STL.64 [R1+0x1eb8], R106 ;  /* 0x001eb86a01007387 */ /* 0x000fe80000100a00 */
[----:B------:R-:W-:Y:S04]  /*ac270*/  LDGSTS.E [R3+-0x3aa00], desc[UR60][R154.64], P0 ;  /* 0xc56000009a037fae */ /* 0x000fe8000812187c */
[----:B------:R-:W-:Y:S01]  /*ac280*/  STL.64 [R1+0x1eb0], R104 ;  /* 0x001eb06801007387 */ /* 0x000fe20000100a00 */
[----:B------:R-:W-:Y:S01]  /*ac290*/  MOV R98, R96 ;  /* 0x0000006000627202 */ /* 0x000fe20000000f00 */
[----:B------:R-:W-:-:S02]  /*ac2a0*/  IMAD.MOV.U32 R99, RZ, RZ, R97 ;  /* 0x000000ffff637224 */ /* 0x000fc400078e0061 */
[----:B------:R-:W-:Y:S04]  /*ac2b0*/  LDGSTS.E [R3+-0x3a600], desc[UR60][R152.64], P0 ;  /* 0xc5a0000098037fae */ /* 0x000fe8000812187c */
[----:B------:R-:W-:Y:S01]  /*ac2c0*/  STL.64 [R1+0x1ea8], R102 ;  /* 0x001ea86601007387 */ /* 0x000fe20000100a00 */
[----:B------:R-:W-:Y:S01]  /*ac2d0*/  MOV R96, R94 ;  /* 0x0000005e00607202 */ /* 0x000fe20000000f00 */
[----:B------:R-:W-:Y:S02]  /*ac2e0*/  IMAD.MOV.U32 R97, RZ, RZ, R95 ;  /* 0x000000ffff617224 */ /* 0x000fe400078e005f */
[----:B------:R-:W-:Y:S04]  /*ac2f0*/  LDGSTS.E [R3+-0x3a200], desc[UR60][R22.64], P0 ;  /* 0xc5e0000016037fae */ /* 0x000fe8000812187c */
[----:B------:R2:W-:Y:S01]  /*ac300*/  STL.64 [R1+0x1ea0], R4 ;  /* 0x001ea00401007387 */ /* 0x0005e20000100a00 */
[----:B------:R-:W-:Y:S01]  /*ac310*/  MOV R94, R92 ;  /* 0x0000005c005e7202 */ /* 0x000fe20000000f00 */
[----:B------:R-:W-:-:S02]  /*ac320*/  IMAD.MOV.U32 R95, RZ, RZ, R93 ;  /* 0x000000ffff5f7224 */ /* 0x000fc400078e005d */
[----:B------:R-:W-:Y:S04]  /*ac330*/  LDGSTS.E [R3+-0x39e00], desc[UR60][R20.64], P0 ;  /* 0xc620000014037fae */ /* 0x000fe8000812187c */
[----:B------:R-:W-:Y:S01]  /*ac340*/  STL.64 [R1+0x1e98], R100 ;  /* 0x001e986401007387 */ /* 0x000fe20000100a00 */
[----:B------:R-:W-:Y:S01]  /*ac350*/  MOV R92, R90 ;  /* 0x0000005a005c7202 */ /* 0x000fe20000000f00 */
[----:B------:R-:W-:Y:S02]  /*ac360*/  IMAD.MOV.U32 R93, RZ, RZ, R91 ;  /* 0x000000ffff5d7224 */ /* 0x000fe400078e005b */
[----:B------:R-:W-:Y:S04]  /*ac370*/  LDGSTS.E [R3+-0x39a00], desc[UR60][R150.64], P0 ;  /* 0xc660000096037fae */ /* 0x000fe8000812187c */
[----:B------:R2:W-:Y:S04]  /*ac380*/  STL.64 [R1+0x1e90], R16 ;  /* 0x001e901001007387 */ /* 0x0005e80000100a00 */
[----:B------:R-:W-:Y:S04]  /*ac390*/  LDGSTS.E [R3+-0x39600], desc[UR60][R148.64], P0 ;  /* 0xc6a0000094037fae */ /* 0x000fe8000812187c */
[----:B------:R-:W-:Y:S01]  /*ac3a0*/  STL.64 [R1+0x1e88], R98 ;  /* 0x001e886201007387 */ /* 0x000fe20000100a00 */
[----:B------:R-:W-:Y:S01]  /*ac3b0*/  MOV R90, R88 ;  /* 0x00000058005a7202 */ /* 0x000fe20000000f00 */
[----:B------:R-:W-:-:S02]  /*ac3c0*/  IMAD.MOV.U32 R91, RZ, RZ, R89 ;  /* 0x000000ffff5b7224 */ /* 0x000fc400078e0059 */
[----:B------:R-:W-:Y:S04]  /*ac3d0*/  LDGSTS.E [R3+-0x39200], desc[UR60][R146.64], P0 ;  /* 0xc6e0000092037fae */ /* 0x000fe8000812187c */
[----:B------:R-:W-:Y:S04]  /*ac3e0*/  STL.64 [R1+0x1e80], R96 ;  /* 0x001e806001007387 */ /* 0x000fe80000100a00 */
[----:B------:R-:W-:Y:S01]  /*ac3f0*/  LDGSTS.E [R3+-0x38e00], desc[UR60][R144.64], P0 ;  /* 0xc720000090037fae */ /* 0x000fe2000812187c */
[----:B------:R-:W-:Y:S01]  /*ac400*/  MOV R88, R86 ;  /* 0x0000005600587202 */ /* 0x000fe20000000f00 */
[----:B------:R-:W-:-:S02]  /*ac410*/  IMAD.MOV.U32 R89, RZ, RZ, R87 ;  /* 0x000000ffff597224 */ /* 0x000fc400078e0057 */
[----:B------:R-:W-:Y:S04]  /*ac420*/  STL.64 [R1+0x1e78], R94 ;  /* 0x001e785e01007387 */ /* 0x000fe80000100a00 */
[----:B------:R-:W-:Y:S04]  /*ac430*/  LDGSTS.E [R3+-0x38a00], desc[UR60][R142.64], P0 ;  /* 0xc76000008e037fae */ /* 0x000fe8000812187c */
[----:B------:R-:W-:Y:S04]  /*ac440*/  STL.64 [R1+0x1e70], R92 ;  /* 0x001e705c01007387 */ /* 0x000fe80000100a00 */
[----:B------:R-:W-:Y:S01]  /*ac450*/  LDGSTS.E [R3+-0x38600], desc[UR60][R140.64], P0 ;  /* 0xc7a000008c037fae */ /* 0x000fe2000812187c */
[----:B------:R-:W-:Y:S01]  /*ac460*/  MOV R86, R19 ;  /* 0x0000001300567202 */ /* 0x000fe20000000f00 */
[----:B------:R-:W-:-:S02]  /*ac470*/  IMAD.MOV.U32 R87, RZ, RZ, R83 ;  /* 0x000000ffff577224 */ /* 0x000fc400078e0053 */
[----:B-1----:R-:W2:Y:S04]  /*ac480*/  LDL.LU.64 R182, [R1+0x4c90] ;  /* 0x004c900001b67983 */ /* 0x002ea80000300a00 */
[----:B------:R-:W-:Y:S04]  /*ac490*/  LDGSTS.E [R3+-0x38200], desc[UR60][R138.64], P0 ;  /* 0xc7e000008a037fae */ /* 0x000fe8000812187c */
[----:B------:R-:W-:Y:S04]  /*ac4a0*/  STL.64 [R1+0x1e68], R90 ;  /* 0x001e685a01007387 */ /* 0x000fe80000100a00 */
[----:B------:R-:W-:Y:S04]  /*ac4b0*/  LDGSTS.E [R3+-0x1fe00], desc[UR60][R136.64], P0 ;  /* 0xe020000088037fae */ /* 0x000fe8000812187c */
[----:B---3--:R-:W3:Y:S04]  /*ac4c0*/  LDL.LU.64 R178, [R1+0x4c88] ;  /* 0x004c880001b27983 */ /* 0x008ee80000300a00 */
[----:B------:R-:W-:Y:S04]  /*ac4d0*/  LDGSTS.E [R3+-0x1fa00], desc[UR60][R134.64], P0 ;  /* 0xe060000086037fae */ /* 0x000fe8000812187c */
[----:B------:R-:W-:Y:S04]  /*ac4e0*/  STL.64 [R1+0x1e60], R88 ;  /* 0x001e605801007387 */ /* 0x000fe80000100a00 */
[----:B------:R-:W-:Y:S04]  /*ac4f0*/  LDGSTS.E [R3+-0x1f600], desc[UR60][R132.64], P0 ;  /* 0xe0a0000084037fae */ /* 0x000fe8000812187c */
[----:B----4-:R-:W4:Y:S04]  /*ac500*/  LDL.LU.64 R160, [R1+0x4c80] ;  /* 0x004c800001a07983 */ /* 0x010f280000300a00 */
[----:B------:R-:W-:Y:S04]  /*ac510*/  LDGSTS.E [R3+-0x1f200], desc[UR60][R130.64], P0 ;  /* 0xe0e0000082037fae */ /* 0x000fe8000812187c */
[----:B------:R-:W-:Y:S04]  /*ac520*/  STL.64 [R1+0x1e58], R86 ;  /* 0x001e585601007387 */ /* 0x000fe80000100a00 */
[----:B------:R-:W-:Y:S04]  /*ac530*/  LDGSTS.E [R3+-0x1ee00], desc[UR60][R128.64], P0 ;  /* 0xe120000080037fae */ /* 0x000fe8000812187c */
[----:B------:R-:W4:Y:S04]  /*ac540*/  LDL.LU.64 R158, [R1+0x4c78] ;  /* 0x004c7800019e7983 */ /* 0x000f280000300a00 */
        /* <DEDUP_REMOVED lines=11> */
[----:B------:R-:W-:Y:S04]  /*ac600*/  LDGSTS.E [R3+-0x1d200], desc[UR60][R12.64], P0 ;  /* 0xe2e000000c037fae */ /* 0x000fe8000812187c */
        /* <DEDUP_REMOVED lines=10> */
[----:B------:R-:W4:Y:S04]  /*ac6b0*/  LDL.LU R13, [R1+0x399c] ;  /* 0x00399c00010d7983 */ /* 0x000f280000300800 */
[----:B------:R-:W-:Y:S04]  /*ac6c0*/  LDGSTS.E [R3+-0x1aa00], desc[UR60][R4.64], P0 ;  /* 0xe560000004037fae */ /* 0x000fe8000812187c */
[----:B------:R-:W-:Y:S04]  /*ac6d0*/  LDGSTS.E [R3+-0x1a600], desc[UR60][R100.64], P0 ;  /* 0xe5a0000064037fae */ /* 0x000fe8000812187c */
[----:B------:R-:W-:Y:S04]  /*ac6e0*/  LDGSTS.E [R3+-0x1a200], desc[UR60][R16.64], P0 ;  /* 0xe5e0000010037fae */ /* 0x000fe8000812187c */
[----:B------:R-:W-:Y:S04]  /*ac6f0*/  LDGSTS.E [R3+-0x19e00], desc[UR60][R98.64], P0 ;  /* 0xe620000062037fae */ /* 0x000fe8000812187c */
[----:B------:R-:W4:Y:S04]  /*ac700*/  LDL.LU R11, [R1+0x3958] ;  /* 0x00395800010b7983 */ /* 0x000f280000300800 */
[----:B------:R-:W4:Y:S04]  /*ac710*/  LDL.LU R15, [R1+0x3998] ;  /* 0x00399800010f7983 */ /* 0x000f280000300800 */
[----:B------:R-:W4:Y:S04]  /*ac720*/  LDL.LU R12, [R1+0x39dc] ;  /* 0x0039dc00010c7983 */ /* 0x000f280000300800 */
[----:B------:R-:W-:Y:S04]  /*ac730*/  LDGSTS.E [R3+-0x19a00], desc[UR60][R96.64], P0 ;  /* 0xe660000060037fae */ /* 0x000fe8000812187c */
[----:B------:R-:W-:Y:S04]  /*ac740*/  LDGSTS.E [R3+-0x19600], desc[UR60][R94.64], P0 ;  /* 0xe6a000005e037fae */ /* 0x000fe8000812187c */
[----:B------:R-:W-:Y:S04]  /*ac750*/  LDGSTS.E [R3+-0x19200], desc[UR60][R92.64], P0 ;  /* 0xe6e000005c037fae */ /* 0x000fe8000812187c */
[----:B------:R-:W-:Y:S04]  /*ac760*/  LDGSTS.E [R3+-0x18e00], desc[UR60][R90.64], P0 ;  /* 0xe72000005a037fae */ /* 0x000fe8000812187c */
[----:B------:R-:W-:Y:S04]  /*ac770*/  LDGSTS.E [R3+-0x18a00], desc[UR60][R88.64], P0 ;  /* 0xe760000058037fae */ /* 0x000fe8000812187c */
[----:B--2---:R-:W2:Y:S04]  /*ac780*/  LDL.LU R4, [R1+0x3a1c] ;  /* 0x003a1c0001047983 */ /* 0x004ea80000300800 */
[----:B------:R-:W2:Y:S04]  /*ac790*/  LDL.LU R19, [R1+0x39d8] ;  /* 0x0039d80001137983 */ /* 0x000ea80000300800 */
[----:B------:R-:W2:Y:S04]  /*ac7a0*/  LDL.LU R16, [R1+0x3a18] ;  /* 0x003a180001107983 */ /* 0x000ea80000300800 */
[----:B------:R-:W2:Y:S04]  /*ac7b0*/  LDL.LU R17, [R1+0x3a58] ;  /* 0x003a580001117983 */ /* 0x000ea80000300800 */
[----:B------:R-:W2:Y:S04]  /*ac7c0*/  LDL.LU R5, [R1+0x3a5c] ;  /* 0x003a5c0001057983 */ /* 0x000ea80000300800 */
[----:B------:R-:W2:Y:S04]  /*ac7d0*/  LDL.LU R14, [R1+0x3a98] ;  /* 0x003a9800010e7983 */ /* 0x000ea80000300800 */
[----:B------:R-:W2:Y:S04]  /*ac7e0*/  LDL.LU R10, [R1+0x3a9c] ;  /* 0x003a9c00010a7983 */ /* 0x000ea80000300800 */
[----:B------:R-:W-:Y:S04]  /*ac7f0*/  LDGSTS.E [R3+-0x18600], desc[UR60][R86.64], P0 ;  /* 0xe7a0000056037fae */ /* 0x000fe8000812187c */
[----:B------:R1:W-:Y:S02]  /*ac800*/  LDGSTS.E [R3+-0x18200], desc[UR60][R84.64], P0 ;  /* 0xe7e0000054037fae */ /* 0x0003e4000812187c */
[----:B-1----:R-:W-:-:S04]  /*ac810*/  LOP3.LUT R3, R7, 0x50, RZ, 0x3c, !PT ;  /* 0x0000005007037812 */ /* 0x002fc800078e3cff */
[----:B------:R-:W-:Y:S02]  /*ac820*/  IADD3 R3, R3, 0x100000, R8 ;  /* 0x0010000003037810 */ /* 0x000fe40007ffe008 */
[-C--:B---3--:R-:W-:Y:S02]  /*ac830*/  IADD3 R9, P1, R9, R6.reuse, RZ ;  /* 0x0000000609097210 */ /* 0x088fe40007f3e0ff */
[----:B----4-:R-:W-:-:S03]  /*ac840*/  IADD3 R13, P2, R13, R6, RZ ;  /* 0x000000060d0d7210 */ /* 0x010fc60007f5e0ff */
[----:B------:R-:W-:Y:S01]  /*ac850*/  STL [R1+0x395c], R9 ;  /* 0x00395c0901007387 */ /* 0x000fe20000100800 */
[----:B------:R-:W-:Y:S01]  /*ac860*/  IADD3.X R11, R11, R2, RZ, P1, !PT ;  /* 0x000000020b0b7210 */ /* 0x000fe20000ffe4ff */
[----:B------:R-:W-:Y:S02]  /*ac870*/  IMAD.X R15, R15, 0x1, R2, P2 ;  /* 0x000000010f0f7824 */ /* 0x000fe400010e0602 */
[----:B------:R-:W-:Y:S01]  /*ac880*/  STL [R1+0x399c], R13 ;  /* 0x00399c0d01007387 */ /* 0x000fe20000100800 */
[----:B------:R-:W-:-:S03]  /*ac890*/  MOV R84, R9 ;  /* 0x0000000900547202 */ /* 0x000fc60000000f00 */
[----:B------:R1:W-:Y:S01]  /*ac8a0*/  STL [R1+0x3958], R11 ;  /* 0x0039580b01007387 */ /* 0x0003e20000100800 */
[----:B------:R-:W-:-:S05]  /*ac8b0*/  IMAD.MOV.U32 R85, RZ, RZ, R11 ;  /* 0x000000ffff557224 */ /* 0x000fca00078e000b */
[----:B------:R3:W-:Y:S04]  /*ac8c0*/  LDGSTS.E [R3+-0x3fd80], desc[UR60][R84.64], P0 ;  /* 0xc028000054037fae */ /* 0x0007e8000812187c */
[----:B-1----:R-:W4:Y:S04]  /*ac8d0*/  LDL.LU R11, [R1+0x3adc] ;  /* 0x003adc00010b7983 */ /* 0x002f280000300800 */
[----:B------:R1:W-:Y:S04]  /*ac8e0*/  STL [R1+0x3998], R15 ;  /* 0x0039980f01007387 */ /* 0x0003e80000100800 */
[----:B------:R-:W4:Y:S01]  /*ac8f0*/  LDL.LU R9, [R1+0x3b1c] ;  /* 0x003b1c0001097983 */ /* 0x000f220000300800 */
[-C--:B------:R-:W-:Y:S01]  /*ac900*/  IADD3 R12, P1, R12, R6.reuse, RZ ;  /* 0x000000060c0c7210 */ /* 0x080fe20007f3e0ff */
[----:B---3--:R-:W-:Y:S01]  /*ac910*/  IMAD.MOV.U32 R85, RZ, RZ, R15 ;  /* 0x000000ffff557224 */ /* 0x008fe200078e000f */
[----:B------:R-:W-:Y:S01]  /*ac920*/  MOV R84, R13 ;  /* 0x0000000d00547202 */ /* 0x000fe20000000f00 */
[----:B-1----:R-:W3:Y:S04]  /*ac930*/  LDL.LU R15, [R1+0x3ad8] ;  /* 0x003ad800010f7983 */ /* 0x002ee80000300800 */
[----:B------:R-:W3:Y:S01]  /*ac940*/  LDL.LU R13, [R1+0x3b18] ;  /* 0x003b1800010d7983 */ /* 0x000ee20000300800 */
[----:B--2---:R-:W-:-:S02]  /*ac950*/  IADD3 R4, P2, R4, R6, RZ ;  /* 0x0000000604047210 */ /* 0x004fc40007f5e0ff */
[----:B------:R-:W-:Y:S01]  /*ac960*/  IADD3.X R19, R19, R2, RZ, P1, !PT ;  /* 0x0000000213137210 */ /* 0x000fe20000ffe4ff */
[----:B------:R1:W-:Y:S04]  /*ac970*/  LDGSTS.E [R3+-0x3f980], desc[UR60][R84.64], P0 ;  /* 0xc068000054037fae */ /* 0x0003e8000812187c */
[----:B------:R2:W-:Y:S01]  /*ac980*/  STL [R1+0x39dc], R12 ;  /* 0x0039dc0c01007387 */ /* 0x0005e20000100800 */
[----:B------:R-:W-:-:S03]  /*ac990*/  IMAD.X R16, R16, 0x1, R2, P2 ;  /* 0x0000000110107824 */ /* 0x000fc600010e0602 */
[----:B------:R2:W-:Y:S04]  /*ac9a0*/  STL [R1+0x39d8], R19 ;  /* 0x0039d81301007387 */ /* 0x0005e80000100800 */
[----:B------:R2:W-:Y:S04]  /*ac9b0*/  STL [R1+0x3a1c], R4 ;  /* 0x003a1c0401007387 */ /* 0x0005e80000100800 */
[----:B------:R2:W-:Y:S01]  /*ac9c0*/  STL [R1+0x3a18], R16 ;  /* 0x003a181001007387 */ /* 0x0005e20000100800 */
[----:B-1----:R-:W-:Y:S01]  /*ac9d0*/  MOV R84, R12 ;  /* 0x0000000c00547202 */ /* 0x002fe20000000f00 */
[----:B------:R-:W-:-:S02]  /*ac9e0*/  IMAD.MOV.U32 R85, RZ, RZ, R19 ;  /* 0x000000ffff557224 */ /* 0x000fc400078e0013 */
[----:B--2---:R-:W2:Y:S04]  /*ac9f0*/  LDL.LU R12, [R1+0x3b5c] ;  /* 0x003b5c00010c7983 */ /* 0x004ea80000300800 */
[----:B------:R-:W2:Y:S04]  /*aca00*/  LDL.LU R83, [R1+0x3bac] ;  /* 0x003bac0001537983 */ /* 0x000ea80000300800 */
[----:B------:R-:W2:Y:S04]  /*aca10*/  LDL.LU R19, [R1+0x3b58] ;  /* 0x003b580001137983 */ /* 0x000ea80000300800 */
[----:B------:R1:W-:Y:S02]  /*aca20*/  LDGSTS.E [R3+-0x3f580], desc[UR60][R84.64], P0 ;  /* 0xc0a8000054037fae */ /* 0x0003e4000812187c */
[----:B-1----:R-:W-:Y:S01]  /*aca30*/  MOV R84, R4 ;  /* 0x0000000400547202 */ /* 0x002fe20000000f00 */
[----:B------:R-:W-:-:S05]  /*aca40*/  IMAD.MOV.U32 R85, RZ, RZ, R16 ;  /* 0x000000ffff557224 */ /* 0x000fca00078e0010 */
[----:B------:R-:W-:Y:S04]  /*aca50*/  LDGSTS.E [R3+-0x3f180], desc[UR60][R84.64], P0 ;  /* 0xc0e8000054037fae */ /* 0x000fe8000812187c */
[----:B------:R-:W2:Y:S01]  /*aca60*/  LDL.LU R84, [R1+0x3ba8] ;  /* 0x003ba80001547983 */ /* 0x000ea20000300800 */
[-C--:B------:R-:W-:Y:S02]  /*aca70*/  IADD3 R5, P1, R5, R6.reuse, RZ ;  /* 0x0000000605057210 */ /* 0x080fe40007f3e0ff */
[----:B------:R-:W-:Y:S01]  /*aca80*/  IADD3 R10, P2, R10, R6, RZ ;  /* 0x000000060a0a7210 */ /* 0x000fe20007f5e0ff */
[----:B------:R-:W2:Y:S04]  /*aca90*/  LDL.LU R4, [R1+0x3bec] ;  /* 0x003bec0001047983 */ /* 0x000ea80000300800 */
[----:B------:R-:W2:Y:S01]  /*acaa0*/  LDL.LU R16, [R1+0x3c2c] ;  /* 0x003c2c0001107983 */ /* 0x000ea20000300800 */
[----:B------:R-:W-:Y:S01]  /*acab0*/  IADD3.X R17, R17, R2, RZ, P1, !PT ;  /* 0x0000000211117210 */ /* 0x000fe20000ffe4ff */
[----:B------:R-:W-:-:S02]  /*acac0*/  IMAD.X R14, R14, 0x1, R2, P2 ;  /* 0x000000010e0e7824 */ /* 0x000fc400010e0602 */
[----:B------:R1:W-:Y:S04]  /*acad0*/  STL [R1+0x3a5c], R5 ;  /* 0x003a5c0501007387 */ /* 0x0003e80000100800 */
[----:B------:R1:W-:Y:S04]  /*acae0*/  STL [R1+0x3a58], R17 ;  /* 0x003a581101007387 */ /* 0x0003e80000100800 */
[----:B------:R-:W-:Y:S01]  /*acaf0*/  STL [R1+0x3a9c], R10 ;  /* 0x003a9c0a01007387 */ /* 0x000fe20000100800 */
[----:B------:R-:W-:-:S03]  /*acb00*/  MOV R86, R5 ;  /* 0x0000000500567202 */ /* 0x000fc60000000f00 */
[----:B------:R1:W-:Y:S01]  /*acb10*/  STL [R1+0x3a98], R14 ;  /* 0x003a980e01007387 */ /* 0x0003e20000100800 */
[----:B------:R-:W-:-:S03]  /*acb20*/  IMAD.MOV.U32 R87, RZ, RZ, R17 ;  /* 0x000000ffff577224 */ /* 0x000fc600078e0011 */
[----:B-1----:R-:W2:Y:S04]  /*acb30*/  LDL.LU R5, [R1+0x3be8] ;  /* 0x003be80001057983 */ /* 0x002ea80000300800 */
[----:B------:R-:W2:Y:S04]  /*acb40*/  LDL.LU R17, [R1+0x3c28] ;  /* 0x003c280001117983 */ /* 0x000ea80000300800 */
[----:B------:R1:W-:Y:S02]  /*acb50*/  LDGSTS.E [R3+-0x3ed80], desc[UR60][R86.64], P0 ;  /* 0xc128000056037fae */ /* 0x0003e4000812187c */
[----:B-1----:R-:W-:Y:S01]  /*acb60*/  MOV R86, R10 ;  /* 0x0000000a00567202 */ /* 0x002fe20000000f00 */
[----:B------:R-:W-:-:S02]  /*acb70*/  IMAD.MOV.U32 R87, RZ, RZ, R14 ;  /* 0x000000ffff577224 */ /* 0x000fc400078e000e */
[----:B------:R-:W2:Y:S04]  /*acb80*/  LDL.LU R14, [R1+0x3c6c] ;  /* 0x003c6c00010e7983 */ /* 0x000ea80000300800 */
[----:B------:R-:W2:Y:S04]  /*acb90*/  LDL.LU R10, [R1+0x3cac] ;  /* 0x003cac00010a7983 */ /* 0x000ea80000300800 */
[----:B------:R1:W-:Y:S01]  /*acba0*/  LDGSTS.E [R3+-0x3e980], desc[UR60][R86.64], P0 ;  /* 0xc168000056037fae */ /* 0x0003e2000812187c */
[-C--:B----4-:R-:W-:Y:S02]  /*acbb0*/  IADD3 R11, P1, R11, R6.reuse, RZ ;  /* 0x000000060b0b7210 */ /* 0x090fe40007f3e0ff */
[----:B------:R-:W-:-:S03]  /*acbc0*/  IADD3 R9, P2, R9, R6, RZ ;  /* 0x0000000609097210 */ /* 0x000fc60007f5e0ff */
[----:B------:R-:W-:Y:S01]  /*acbd0*/  STL [R1+0x3adc], R11 ;  /* 0x003adc0b01007387 */ /* 0x000fe20000100800 */
[----:B---3--:R-:W-:Y:S01]  /*acbe0*/  IADD3.X R15, R15, R2, RZ, P1, !PT ;  /* 0x000000020f0f7210 */ /* 0x008fe20000ffe4ff */
[----:B------:R-:W-:-:S04]  /*acbf0*/  IMAD.X R13, R13, 0x1, R2, P2 ;  /* 0x000000010d0d7824 */ /* 0x000fc800010e0602 */
[----:B------:R3:W-:Y:S04]  /*acc00*/  STL [R1+0x3ad8], R15 ;  /* 0x003ad80f01007387 */ /* 0x0007e80000100800 */
[----:B------:R-:W-:Y:S01]  /*acc10*/  STL [R1+0x3b1c], R9 ;  /* 0x003b1c0901007387 */ /* 0x000fe20000100800 */
[----:B-1----:R-:W-:-:S03]  /*acc20*/  IMAD.MOV.U32 R87, RZ, RZ, R15 ;  /* 0x000000ffff577224 */ /* 0x002fc600078e000f */
[----:B------:R1:W-:Y:S01]  /*acc30*/  STL [R1+0x3b18], R13 ;  /* 0x003b180d01007387 */ /* 0x0003e20000100800 */
[----:B------:R-:W-:-:S05]  /*acc40*/  MOV R86, R11 ;  /* 0x0000000b00567202 */ /* 0x000fca0000000f00 */
[----:B------:R4:W-:Y:S04]  /*acc50*/  LDGSTS.E [R3+-0x3e580], desc[UR60][R86.64], P0 ;  /* 0xc1a8000056037fae */ /* 0x0009e8000812187c */
[----:B---3--:R-:W3:Y:S04]  /*acc60*/  LDL.LU R15, [R1+0x3c68] ;  /* 0x003c6800010f7983 */ /* 0x008ee80000300800 */
[----:B------:R-:W3:Y:S01]  /*acc70*/  LDL.LU R11, [R1+0x3ca8] ;  /* 0x003ca800010b7983 */ /* 0x000ee20000300800 */
[-C--:B--2---:R-:W-:Y:S02]  /*acc80*/  IADD3 R12, P1, R12, R6.reuse, RZ ;  /* 0x000000060c0c7210 */ /* 0x084fe40007f3e0ff */
[----:B------:R-:W-:-:S02]  /*acc90*/  IADD3 R83, P2, R83, R6, RZ ;  /* 0x0000000653537210 */ /* 0x000fc40007f5e0ff */
[----:B------:R-:W-:Y:S02]  /*acca0*/  IADD3.X R19, R19, R2, RZ, P1, !PT ;  /* 0x0000000213137210 */ /* 0x000fe40000ffe4ff */
[----:B----4-:R-:W-:Y:S01]  /*accb0*/  MOV R86, R9 ;  /* 0x0000000900567202 */ /* 0x010fe20000000f00 */
[----:B------:R-:W-:Y:S02]  /*accc0*/  IMAD.MOV.U32 R87, RZ, RZ, R13 ;  /* 0x000000ffff577224 */ /* 0x000fe400078e000d */
[----:B-1----:R-:W2:Y:S04]  /*accd0*/  LDL.LU R13, [R1+0x3cec] ;  /* 0x003cec00010d7983 */ /* 0x002ea80000300800 */
[----:B------:R-:W4:Y:S04]  /*acce0*/  LDL.LU R9, [R1+0x3d2c] ;  /* 0x003d2c0001097983 */ /* 0x000f280000300800 */
[----:B------:R-:W-:Y:S04]  /*accf0*/  STL [R1+0x3b5c], R12 ;  /* 0x003b5c0c01007387 */ /* 0x000fe80000100800 */
[----:B------:R1:W-:Y:S04]  /*acd00*/  STL [R1+0x3b58], R19 ;  /* 0x003b581301007387 */ /* 0x0003e80000100800 */
[----:B------:R1:W-:Y:S04]  /*acd10*/  LDGSTS.E [R3+-0x3e180], desc[UR60][R86.64], P0 ;  /* 0xc1e8000056037fae */ /* 0x0003e8000812187c */
[----:B------:R-:W-:Y:S01]  /*acd20*/  STL [R1+0x3bac], R83 ;  /* 0x003bac5301007387 */ /* 0x000fe20000100800 */
[----:B-1----:R-:W-:-:S02]  /*acd30*/  IMAD.MOV.U32 R87, RZ, RZ, R19 ;  /* 0x000000ffff577224 */ /* 0x002fc400078e0013 */
[----:B------:R-:W-:Y:S01]  /*acd40*/  IMAD.X R84, R84, 0x1, R2, P2 ;  /* 0x0000000154547824 */ /* 0x000fe200010e0602 */
[----:B------:R-:W-:-:S04]  /*acd50*/  MOV R86, R12 ;  /* 0x0000000c00567202 */ /* 0x000fc80000000f00 */
[----:B------:R1:W-:Y:S04]  /*acd60*/  STL [R1+0x3ba8], R84 ;  /* 0x003ba85401007387 */ /* 0x0003e80000100800 */
[----:B------:R-:W4:Y:S04]  /*acd70*/  LDL.LU R19, [R1+0x3ce8] ;  /* 0x003ce80001137983 */ /* 0x000f280000300800 */
[----:B------:R-:W4:Y:S01]  /*acd80*/  LDL.LU R12, [R1+0x3d28] ;  /* 0x003d2800010c7983 */ /* 0x000f220000300800 */
[----:B------:R-:W-:Y:S02]  /*acd90*/  IADD3 R4, P1, R4, R6, RZ ;  /* 0x0000000604047210 */ /* 0x000fe40007f3e0ff */
[----:B------:R-:W-:-:S02]  /*acda0*/  MOV R85, R84 ;  /* 0x0000005400557202 */ /* 0x000fc40000000f00 */
[----:B------:R-:W-:Y:S01]  /*acdb0*/  IADD3 R16, P2, R16, R6, RZ ;  /* 0x0000000610107210 */ /* 0x000fe20007f5e0ff */
[----:B------:R-:W-:Y:S01]  /*acdc0*/  LDGSTS.E [R3+-0x3dd80], desc[UR60][R86.64], P0 ;  /* 0xc228000056037fae */ /* 0x000fe2000812187c */
[----:B-1----:R-:W-:Y:S01]  /*acdd0*/  IMAD.MOV.U32 R84, RZ, RZ, R83 ;  /* 0x000000ffff547224 */ /* 0x002fe200078e0053 */
[----:B------:R-:W-:Y:S02]  /*acde0*/  IADD3.X R5, R5, R2, RZ, P1, !PT ;  /* 0x0000000205057210 */ /* 0x000fe40000ffe4ff */
[----:B------:R-:W-:Y:S04]  /*acdf0*/  STL [R1+0x3bec], R4 ;  /* 0x003bec0401007387 */ /* 0x000fe80000100800 */
[----:B------:R1:W-:Y:S04]  /*ace00*/  LDGSTS.E [R3+-0x3d980], desc[UR60][R84.64], P0 ;  /* 0xc268000054037fae */ /* 0x0003e8000812187c */
[----:B------:R1:W-:Y:S01]  /*ace10*/  STL [R1+0x3be8], R5 ;  /* 0x003be80501007387 */ /* 0x0003e20000100800 */
[----:B------:R-:W-:-:S03]  /*ace20*/  IMAD.X R17, R17, 0x1, R2, P2 ;  /* 0x0000000111117824 */ /* 0x000fc600010e0602 */
[----:B------:R-:W-:Y:S01]  /*ace30*/  STL [R1+0x3c2c], R16 ;  /* 0x003c2c1001007387 */ /* 0x000fe20000100800 */
[----:B-1----:R-:W-:Y:S01]  /*ace40*/  MOV R84, R4 ;  /* 0x0000000400547202 */ /* 0x002fe20000000f00 */
[----:B------:R-:W-:Y:S02]  /*ace50*/  IMAD.MOV.U32 R85, RZ, RZ, R5 ;  /* 0x000000ffff557224 */ /* 0x000fe400078e0005 */
[----:B------:R-:W4:Y:S04]  /*ace60*/  LDL.LU.64 R4, [R1+0x2828] ;  /* 0x0028280001047983 */ /* 0x000f280000300a00 */
[----:B------:R1:W-:Y:S04]  /*ace70*/  STL [R1+0x3c28], R17 ;  /* 0x003c281101007387 */ /* 0x0003e80000100800 */
[----:B------:R-:W4:Y:S01]  /*ace80*/  LDL.LU.64 R92, [R1+0x27e8] ;  /* 0x0027e800015c7983 */ /* 0x000f220000300a00 */
[----:B------:R-:W-:-:S03]  /*ace90*/  IADD3 R14, P1, R14, R6, RZ ;  /* 0x000000060e0e7210 */ /* 0x000fc60007f3e0ff */
[----:B------:R-:W4:Y:S01]  /*acea0*/  LDL.LU.64 R88, [R1+0x27a8] ;  /* 0x0027a80001587983 */ /* 0x000f220000300a00 */
[----:B------:R-:W-:-:S03]  /*aceb0*/  IADD3 R10, P2, R10, R6, RZ ;  /* 0x000000060a0a7210 */ /* 0x000fc60007f5e0ff */
[----:B------:R-:W4:Y:S04]  /*acec0*/  LDL.LU.64 R86, [R1+0x2768] ;  /* 0x0027680001567983 */ /* 0x000f280000300a00 */
[----:B------:R-:W-:Y:S04]  /*aced0*/  LDGSTS.E [R3+-0x3d580], desc[UR60][R84.64], P0 ;  /* 0xc2a8000054037fae */ /* 0x000fe8000812187c */
[----:B------:R-:W-:Y:S04]  /*acee0*/  STL [R1+0x3c6c], R14 ;  /* 0x003c6c0e01007387 */ /* 0x000fe80000100800 */
[----:B------:R-:W-:Y:S01]  /*acef0*/  LDGSTS.E [R3+-0x3d180], desc[UR60][R16.64], P0 ;  /* 0xc2e8000010037fae */ /* 0x000fe2000812187c */
[----:B---3--:R-:W-:Y:S01]  /*acf00*/  IADD3.X R15, R15, R2, RZ, P1, !PT ;  /* 0x000000020f0f7210 */ /* 0x008fe20000ffe4ff */
[----:B------:R-:W-:-:S04]  /*acf10*/  IMAD.X R11, R11, 0x1, R2, P2 ;  /* 0x000000010b0b7824 */ /* 0x000fc800010e0602 */
[----:B------:R-:W-:Y:S04]  /*acf20*/  STL [R1+0x3c68], R15 ;  /* 0x003c680f01007387 */ /* 0x000fe80000100800 */
[----:B------:R-:W-:Y:S04]  /*acf30*/  STL [R1+0x3cac], R10 ;  /* 0x003cac0a01007387 */ /* 0x000fe80000100800 */
[----:B------:R3:W-:Y:S04]  /*acf40*/  STL [R1+0x3ca8], R11 ;  /* 0x003ca80b01007387 */ /* 0x0007e80000100800 */
[----:B------:R-:W3:Y:S04]  /*acf50*/  LDL.LU.64 R84, [R1+0x2728] ;  /* 0x0027280001547983 */ /* 0x000ee80000300a00 */
[----:B-1----:R-:W3:Y:S04]  /*acf60*/  LDL.LU.64 R16, [R1+0x26e8] ;  /* 0x0026e80001107983 */ /* 0x002ee80000300a00 */
[----:B------:R-:W-:Y:S04]  /*acf70*/  LDGSTS.E [R3+-0x3cd80], desc[UR60][R14.64], P0 ;  /* 0xc32800000e037fae */ /* 0x000fe8000812187c */
[----:B------:R-:W-:Y:S01]  /*acf80*/  LDGSTS.E [R3+-0x3c980], desc[UR60][R10.64], P0 ;  /* 0xc36800000a037fae */ /* 0x000fe2000812187c */
[----:B--2---:R-:W-:-:S02]  /*acf90*/  IADD3 R13, P1, R13, R6, RZ ;  /* 0x000000060d0d7210 */ /* 0x004fc40007f3e0ff */
[----:B----4-:R-:W-:Y:S01]  /*acfa0*/  IADD3 R9, P2, R9, R6, RZ ;  /* 0x0000000609097210 */ /* 0x010fe20007f5e0ff */
[----:B---3--:R-:W2:Y:S04]  /*acfb0*/  LDL.LU.64 R10, [R1+0x26a8] ;  /* 0x0026a800010a7983 */ /* 0x008ea80000300a00 */
[----:B------:R-:W3:Y:S04]  /*acfc0*/  LDL.LU.64 R14, [R1+0x2668] ;  /* 0x00266800010e7983 */ /* 0x000ee80000300a00 */
[----:B------:R-:W-:Y:S01]  /*acfd0*/  STL [R1+0x3cec], R13 ;  /* 0x003cec0d01007387 */ /* 0x000fe20000100800 */
[----:B------:R-:W-:-:S02]  /*acfe0*/  MOV R90, R13 ;  /* 0x0000000d005a7202 */ /* 0x000fc40000000f00 */
[----:B------:R-:W-:Y:S01]  /*acff0*/  IADD3.X R19, R19, R2, RZ, P1, !PT ;  /* 0x0000000213137210 */ /* 0x000fe20000ffe4ff */
[----:B------:R-:W-:-:S04]  /*ad000*/  IMAD.X R12, R12, 0x1, R2, P2 ;  /* 0x000000010c0c7824 */ /* 0x000fc800010e0602 */
[----:B------:R-:W-:Y:S01]  /*ad010*/  STL [R1+0x3ce8], R19 ;  /* 0x003ce81301007387 */ /* 0x000fe20000100800 */
[----:B------:R-:W-:-:S03]  /*ad020*/  IMAD.MOV.U32 R91, RZ, RZ, R19 ;  /* 0x000000ffff5b7224 */ /* 0x000fc600078e0013 */
[----:B------:R-:W-:Y:S04]  /*ad030*/  STL [R1+0x3d2c], R9 ;  /* 0x003d2c0901007387 */ /* 0x000fe80000100800 */
[----:B------:R1:W-:Y:S04]  /*ad040*/  STL [R1+0x3d28], R12 ;  /* 0x003d280c01007387 */ /* 0x0003e80000100800 */
[----:B------:R-:W4:Y:S04]  /*ad050*/  LDL.LU.64 R98, [R1+0x2628] ;  /* 0x0026280001627983 */ /* 0x000f280000300a00 */
[----:B------:R1:W-:Y:S02]  /*ad060*/  LDGSTS.E [R3+-0x3c580], desc[UR60][R90.64], P0 ;  /* 0xc3a800005a037fae */ /* 0x0003e4000812187c */
[----:B-1----:R-:W-:-:S02]  /*ad070*/  IMAD.MOV.U32 R91, RZ, RZ, R12 ;  /* 0x000000ffff5b7224 */ /* 0x002fc400078e000c */
[----:B------:R-:W4:Y:S01]  /*ad080*/  LDL.LU.64 R12, [R1+0x24b8] ;  /* 0x0024b800010c7983 */ /* 0x000f220000300a00 */
[----:B------:R-:W-:-:S03]  /*ad090*/  MOV R90, R9 ;  /* 0x00000009005a7202 */ /* 0x000fc60000000f00 */
[----:B------:R-:W4:Y:S01]  /*ad0a0*/  LDL.LU.64 R96, [R1+0x2480] ;  /* 0x0024800001607983 */ /* 0x000f220000300a00 */
[----:B------:R-:W-:-:S03]  /*ad0b0*/  IADD3 R133, P1, R4, R6, RZ ;  /* 0x0000000604857210 */ /* 0x000fc60007f3e0ff */
[----:B------:R1:W-:Y:S01]  /*ad0c0*/  LDGSTS.E [R3+-0x3c180], desc[UR60][R90.64], P0 ;  /* 0xc3e800005a037fae */ /* 0x0003e2000812187c */
[----:B------:R-:W-:Y:S02]  /*ad0d0*/  IADD3.X R4, R5, R2, RZ, P1, !PT ;  /* 0x0000000205047210 */ /* 0x000fe40000ffe4ff */
[-C--:B------:R-:W-:Y:S01]  /*ad0e0*/  IADD3 R132, P1, R92, R6.reuse, RZ ;  /* 0x000000065c847210 */ /* 0x080fe20007f3e0ff */
[----:B------:R-:W4:Y:S04]  /*ad0f0*/  LDL.LU.64 R90, [R1+0x2448] ;  /* 0x00244800015a7983 */ /* 0x000f280000300a00 */
[----:B------:R-:W-:Y:S01]  /*ad100*/  IMAD.X R9, R93, 0x1, R2, P1 ;  /* 0x000000015d097824 */ /* 0x000fe200008e0602 */
[----:B------:R-:W4:Y:S01]  /*ad110*/  LDL.LU.64 R94, [R1+0x2410] ;  /* 0x00241000015e7983 */ /* 0x000f220000300a00 */
[----:B------:R-:W-:-:S03]  /*ad120*/  IADD3 R130, P1, R88, R6, RZ ;  /* 0x0000000658827210 */ /* 0x000fc60007f3e0ff */
[----:B------:R-:W4:Y:S01]  /*ad130*/  LDL.LU.64 R92, [R1+0x22c8] ;  /* 0x0022c800015c7983 */ /* 0x000f220000300a00 */
[----:B------:R-:W-:Y:S02]  /*ad140*/  IADD3.X R131, R89, R2, RZ, P1, !PT ;  /* 0x0000000259837210 */ /* 0x000fe40000ffe4ff */
[-C--:B------:R-:W-:Y:S01]  /*ad150*/  IADD3 R128, P1, R86, R6.reuse, RZ ;  /* 0x0000000656807210 */ /* 0x080fe20007f3e0ff */
[----:B------:R-:W4:Y:S04]  /*ad160*/  LDL.LU.64 R88, [R1+0x2298] ;  /* 0x0022980001587983 */ /* 0x000f280000300a00 */
[----:B------:R-:W-:Y:S02]  /*ad170*/  IMAD.X R129, R87, 0x1, R2, P1 ;  /* 0x0000000157817824 */ /* 0x000fe400008e0602 */
        /* <DEDUP_REMOVED lines=9> */
[-C--:B---3--:R-:W-:Y:S01]  /*ad210*/  IADD3 R120, P1, R14, R6.reuse, RZ ;  /* 0x000000060e787210 */ /* 0x088fe20007f3e0ff */
[----:B------:R-:W2:Y:S04]  /*ad220*/  LDL.LU.64 R10, [R1+0x20f0] ;  /* 0x0020f000010a7983 */ /* 0x000ea80000300a00 */
[----:B------:R-:W-:Y:S02]  /*ad230*/  IMAD.X R121, R15, 0x1, R2, P1 ;  /* 0x000000010f797824 */ /* 0x000fe400008e0602 */
[----:B------:R-:W3:Y:S01]  /*ad240*/  LDL.LU.64 R14, [R1+0x20c8] ;  /* 0x0020c800010e7983 */ /* 0x000ee20000300a00 */
[----:B----4-:R-:W-:-:S04]  /*ad250*/  IADD3 R118, P1, R98, R6, RZ ;  /* 0x0000000662767210 */ /* 0x010fc80007f3e0ff */
[----:B------:R-:W-:Y:S02]  /*ad260*/  IADD3.X R119, R99, R2, RZ, P1, !PT ;  /* 0x0000000263777210 */ /* 0x000fe40000ffe4ff */
[----:B------:R-:W-:-:S05]  /*ad270*/  IADD3 R116, P1, R12, R6, RZ ;  /* 0x000000060c747210 */ /* 0x000fca0007f3e0ff */
[----:B------:R-:W-:Y:S02]  /*ad280*/  IMAD.X R117, R13, 0x1, R2, P1 ;  /* 0x000000010d757824 */ /* 0x000fe400008e0602 */
[----:B------:R-:W4:Y:S01]  /*ad290*/  LDL.LU.64 R12, [R1+0x20a0] ;  /* 0x0020a000010c7983 */ /* 0x000f220000300a00 */
[----:B------:R-:W-:-:S04]  /*ad2a0*/  IADD3 R114, P1, R96, R6, RZ ;  /* 0x0000000660727210 */ /* 0x000fc80007f3e0ff */
[----:B------:R-:W-:Y:S02]  /*ad2b0*/  IADD3.X R115, R97, R2, RZ, P1, !PT ;  /* 0x0000000261737210 */ /* 0x000fe40000ffe4ff */
[----:B------:R-:W-:-:S05]  /*ad2c0*/  IADD3 R112, P1, R90, R6, RZ ;  /* 0x000000065a707210 */ /* 0x000fca0007f3e0ff */
[----:B------:R-:W-:Y:S01]  /*ad2d0*/  IMAD.X R113, R91, 0x1, R2, P1 ;  /* 0x000000015b717824 */ /* 0x000fe200008e0602 */
[----:B------:R-:W-:Y:S01]  /*ad2e0*/  IADD3 R110, P1, R94, R6, RZ ;  /* 0x000000065e6e7210 */ /* 0x000fe20007f3e0ff */
[----:B------:R-:W4:Y:S03]  /*ad2f0*/  LDL.LU.64 R90, [R1+0x1fa8] ;  /* 0x001fa800015a7983 */ /* 0x000f260000300a00 */
[----:B------:R-:W-:Y:S02]  /*ad300*/  IADD3.X R111, R95, R2, RZ, P1, !PT ;  /* 0x000000025f6f7210 */ /* 0x000fe40000ffe4ff */
[----:B------:R-:W-:-:S05]  /*ad310*/  IADD3 R108, P1, R92, R6, RZ ;  /* 0x000000065c6c7210 */ /* 0x000fca0007f3e0ff */
[----:B------:R-:W-:Y:S01]  /*ad320*/  IMAD.X R109, R93, 0x1, R2, P1 ;  /* 0x000000015d6d7824 */ /* 0x000fe200008e0602 */
[----:B------:R-:W-:-:S04]  /*ad330*/  IADD3 R106, P1, R88, R6, RZ ;  /* 0x00000006586a7210 */ /* 0x000fc80007f3e0ff */
[----:B------:R-:W-:Y:S02]  /*ad340*/  IADD3.X R107, R89, R2, RZ, P1, !PT ;  /* 0x00000002596b7210 */ /* 0x000fe40000ffe4ff */
[-C--:B------:R-:W-:Y:S01]  /*ad350*/  IADD3 R104, P1, R86, R6.reuse, RZ ;  /* 0x0000000656687210 */ /* 0x080fe20007f3e0ff */
[----:B------:R-:W1:Y:S04]  /*ad360*/  LDL.LU.64 R88, [R1+0x1f88] ;  /* 0x001f880001587983 */ /* 0x000e680000300a00 */
        /* <DEDUP_REMOVED lines=16> */
[----:B------:R-:W4:Y:S04]  /*ad470*/  LDL.LU.64 R12, [R1+0x1e30] ;  /* 0x001e3000010c7983 */ /* 0x000f280000300a00 */
[----:B------:R-:W4:Y:S04]  /*ad480*/  LDL.LU.64 R136, [R1+0x1e18] ;  /* 0x001e180001887983 */ /* 0x000f280000300a00 */
[----:B------:R-:W4:Y:S01]  /*ad490*/  LDL.LU.64 R134, [R1+0x1e00] ;  /* 0x001e000001867983 */ /* 0x000f220000300a00 */
[----:B------:R-:W-:-:S05]  /*ad4a0*/  IADD3 R92, P1, R90, R6, RZ ;  /* 0x000000065a5c7210 */ /* 0x000fca0007f3e0ff */
[----:B------:R-:W-:Y:S01]  /*ad4b0*/  IMAD.X R93, R91, 0x1, R2, P1 ;  /* 0x000000015b5d7824 */ /* 0x000fe200008e0602 */
[----:B-1----:R-:W-:-:S04]  /*ad4c0*/  IADD3 R90, P1, R88, R6, RZ ;  /* 0x00000006585a7210 */ /* 0x002fc80007f3e0ff */
[----:B------:R-:W-:Y:S02]  /*ad4d0*/  IADD3.X R91, R89, R2, RZ, P1, !PT ;  /* 0x00000002595b7210 */ /* 0x000fe40000ffe4ff */
[----:B------:R-:W-:-:S05]  /*ad4e0*/  IADD3 R88, P1, R86, R6, RZ ;  /* 0x0000000656587210 */ /* 0x000fca0007f3e0ff */
[----:B------:R-:W-:Y:S01]  /*ad4f0*/  IMAD.X R89, R87, 0x1, R2, P1 ;  /* 0x0000000157597824 */ /* 0x000fe200008e0602 */
[----:B------:R-:W-:-:S04]  /*ad500*/  IADD3 R86, P1, R84, R6, RZ ;  /* 0x0000000654567210 */ /* 0x000fc80007f3e0ff */
[----:B------:R-:W-:Y:S02]  /*ad510*/  IADD3.X R87, R85, R2, RZ, P1, !PT ;  /* 0x0000000255577210 */ /* 0x000fe40000ffe4ff */
[----:B------:R-:W-:-:S05]  /*ad520*/  IADD3 R84, P1, R16, R6, RZ ;  /* 0x0000000610547210 */ /* 0x000fca0007f3e0ff */
[----:B------:R-:W-:Y:S01]  /*ad530*/  IMAD.X R85, R17, 0x1, R2, P1 ;  /* 0x0000000111557824 */ /* 0x000fe200008e0602 */
[----:B--2---:R-:W-:-:S04]  /*ad540*/  IADD3 R16, P1, R10, R6, RZ ;  /* 0x000000060a107210 */ /* 0x004fc80007f3e0ff */
[----:B------:R-:W-:Y:S02]  /*ad550*/  IADD3.X R17, R11, R2, RZ, P1, !PT ;  /* 0x000000020b117210 */ /* 0x000fe40000ffe4ff */
[----:B---3--:R-:W-:-:S05]  /*ad560*/  IADD3 R10, P1, R14, R6, RZ ;  /* 0x000000060e0a7210 */ /* 0x008fca0007f3e0ff */
[----:B------:R-:W-:Y:S01]  /*ad570*/  IMAD.X R11, R15, 0x1, R2, P1 ;  /* 0x000000010f0b7824 */ /* 0x000fe200008e0602 */
[----:B----4-:R-:W-:-:S04]  /*ad580*/  IADD3 R14, P1, R12, R6, RZ ;  /* 0x000000060c0e7210 */ /* 0x010fc80007f3e0ff */
[----:B------:R-:W-:Y:S02]  /*ad590*/  IADD3.X R15, R13, R2, RZ, P1, !PT ;  /* 0x000000020d0f7210 */ /* 0x000fe40000ffe4ff */
[----:B------:R-:W-:-:S05]  /*ad5a0*/  IADD3 R12, P1, R136, R6, RZ ;  /* 0x00000006880c7210 */ /* 0x000fca0007f3e0ff */
[----:B------:R-:W-:Y:S01]  /*ad5b0*/  IMAD.X R13, R137, 0x1, R2, P1 ;  /* 0x00000001890d7824 */ /* 0x000fe200008e0602 */
[----:B------:R-:W-:Y:S02]  /*ad5c0*/  IADD3 R5, P1, R134, R6, RZ ;  /* 0x0000000686057210 */ /* 0x000fe40007f3e0ff */
[----:B------:R-:W-:Y:S02]  /*ad5d0*/  MOV R134, R133 ;  /* 0x0000008500867202 */ /* 0x000fe40000000f00 */
[----:B------:R-:W-:Y:S02]  /*ad5e0*/  MOV R133, R9 ;  /* 0x0000000900857202 */ /* 0x000fe40000000f00 */
[----:B------:R-:W-:Y:S01]  /*ad5f0*/  IADD3.X R19, R135, R2, RZ, P1, !PT ;  /* 0x0000000287137210 */ /* 0x000fe20000ffe4ff */
[----:B------:R-:W-:-:S05]  /*ad600*/  IMAD.MOV.U32 R135, RZ, RZ, R4 ;  /* 0x000000ffff877224 */ /* 0x000fca00078e0004 */
        /* <DEDUP_REMOVED lines=46> */
[----:B------:R-:W-:Y:S01]  /*ad8f0*/  STL.64 [R1+0x1f28], R84 ;  /* 0x001f285401007387 */ /* 0x000fe20000100a00 */
[----:B------:R-:W-:-:S03]  /*ad900*/  IMAD.MOV.U32 R4, RZ, RZ, R5 ;  /* 0x000000ffff047224 */ /* 0x000fc600078e0005 */
[----:B------:R-:W-:Y:S04]  /*ad910*/  LDGSTS.E [R3+-0x1e980], desc[UR60][R92.64], P0 ;  /* 0xe16800005c037fae */ /* 0x000fe8000812187c */
[----:B------:R-:W-:Y:S01]  /*ad920*/  STL.64 [R1+0x1f08], R16 ;  /* 0x001f081001007387 */ /* 0x000fe20000100a00 */
[----:B------:R-:W-:-:S03]  /*ad930*/  MOV R5, R19 ;  /* 0x0000001300057202 */ /* 0x000fc60000000f00 */
[----:B------:R-:W-:Y:S04]  /*ad940*/  LDGSTS.E [R3+-0x1e580], desc[UR60][R90.64], P0 ;  /* 0xe1a800005a037fae */ /* 0x000fe8000812187c */
[----:B------:R-:W2:Y:S04]  /*ad950*/  LDL.LU R19, [R1+0x4c4c] ;  /* 0x004c4c0001137983 */ /* 0x000ea80000300800 */
[----:B------:R-:W-:Y:S04]  /*ad960*/  LDGSTS.E [R3+-0x1e180], desc[UR60][R88.64], P0 ;  /* 0xe1e8000058037fae */ /* 0x000fe8000812187c */
[----:B------:R1:W-:Y:S04]  /*ad970*/  STL.64 [R1+0x1e48], R10 ;  /* 0x001e480a01007387 */ /* 0x0003e80000100a00 */
[----:B------:R-:W-:Y:S04]  /*ad980*/  LDGSTS.E [R3+-0x1dd80], desc[UR60][R86.64], P0 ;  /* 0xe228000056037fae */ /* 0x000fe8000812187c */
[----:B------:R-:W-:Y:S04]  /*ad990*/  STL.64 [R1+0x1e30], R14 ;  /* 0x001e300e01007387 */ /* 0x000fe80000100a00 */
[----:B------:R-:W-:Y:S04]  /*ad9a0*/  LDGSTS.E [R3+-0x1d980], desc[UR60][R84.64], P0 ;  /* 0xe268000054037fae */ /* 0x000fe8000812187c */
[----:B------:R3:W-:Y:S04]  /*ad9b0*/  STL.64 [R1+0x1e18], R12 ;  /* 0x001e180c01007387 */ /* 0x0007e80000100a00 */
[----:B------:R-:W-:Y:S04]  /*ad9c0*/  LDGSTS.E [R3+-0x1d580], desc[UR60][R16.64], P0 ;  /* 0xe2a8000010037fae */ /* 0x000fe8000812187c */
[----:B------:R4:W-:Y:S04]  /*ad9d0*/  STL.64 [R1+0x1e00], R4 ;  /* 0x001e000401007387 */ /* 0x0009e80000100a00 */
[----:B------:R-:W-:Y:S04]  /*ad9e0*/  LDGSTS.E [R3+-0x1d180], desc[UR60][R10.64], P0 ;  /* 0xe2e800000a037fae */ /* 0x000fe8000812187c */
[----:B------:R-:W-:Y:S04]  /*ad9f0*/  LDGSTS.E [R3+-0x1cd80], desc[UR60][R14.64], P0 ;  /* 0xe32800000e037fae */ /* 0x000fe8000812187c */
[----:B------:R-:W-:Y:S01]  /*ada00*/  LDGSTS.E [R3+-0x1c980], desc[UR60][R12.64], P0 ;  /* 0xe36800000c037fae */ /* 0x000fe2000812187c */
[----:B------:R-:W-:-:S03]  /*ada10*/  IADD3 R151, P1, R246, R6, RZ ;  /* 0x00000006f6977210 */ /* 0x000fc60007f3e0ff */
[----:B------:R4:W-:Y:S04]  /*ada20*/  LDGSTS.E [R3+-0x1c580], desc[UR60][R4.64], P0 ;  /* 0xe3a8000004037fae */ /* 0x0009e8000812187c */
[----:B-1----:R-:W2:Y:S04]  /*ada30*/  LDL.LU R11, [R1+0x3964] ;  /* 0x00396400010b7983 */ /* 0x002ea80000300800 */
[----:B------:R-:W2:Y:S04]  /*ada40*/  LDL.LU R9, [R1+0x39a4] ;  /* 0x0039a40001097983 */ /* 0x000ea80000300800 */
[----:B------:R-:W2:Y:S04]  /*ada50*/  LDL.LU R84, [R1+0x3960] ;  /* 0x0039600001547983 */ /* 0x000ea80000300800 */
[----:B---3--:R-:W3:Y:S01]  /*ada60*/  LDL.LU R13, [R1+0x39a0] ;  /* 0x0039a000010d7983 */ /* 0x008ee20000300800 */
        /* <DEDUP_REMOVED lines=32> */
[----:B------:R-:W-:-:S04]  /*adc70*/  IMAD.X R206, R207, 0x1, R2, P1 ;  /* 0x00000001cfce7824 */ /* 0x000fc800008e0602 */
[----:B------:R-:W-:Y:S01]  /*adc80*/  IMAD.MOV.U32 R207, RZ, RZ, R206 ;  /* 0x000000ffffcf7224 */ /* 0x000fe200078e00ce */
[----:B------:R-:W-:Y:S02]  /*adc90*/  MOV R206, R83 ;  /* 0x0000005300ce7202 */ /* 0x000fe40000000f00 */
[----:B------:R-:W3:Y:S04]  /*adca0*/  LDL.LU R83, [R1+0x39e0] ;  /* 0x0039e00001537983 */ /* 0x000ee80000300800 */
[----:B----4-:R-:W4:Y:S04]  /*adcb0*/  LDL.LU R5, [R1+0x39e4] ;  /* 0x0039e40001057983 */ /* 0x010f280000300800 */
[----:B------:R-:W4:Y:S04]  /*adcc0*/  LDL.LU R16, [R1+0x3a20] ;  /* 0x003a200001107983 */ /* 0x000f280000300800 */
[----:B------:R-:W4:Y:S01]  /*adcd0*/  LDL.LU R14, [R1+0x3a24] ;  /* 0x003a2400010e7983 */ /* 0x000f220000300800 */
[----:B------:R-:W-:Y:S01]  /*adce0*/  IMAD.MOV.U32 R247, RZ, RZ, R246 ;  /* 0x000000fffff77224 */ /* 0x000fe200078e00f6 */
[----:B------:R-:W-:Y:S01]  /*adcf0*/  MOV R246, R151 ;  /* 0x0000009700f67202 */ /* 0x000fe20000000f00 */
[----:B------:R-:W-:Y:S01]  /*add00*/  IMAD.MOV.U32 R241, RZ, RZ, R240 ;  /* 0x000000fffff17224 */ /* 0x000fe200078e00f0 */
[----:B------:R-:W4:Y:S01]  /*add10*/  LDL.LU R17, [R1+0x3a60] ;  /* 0x003a600001117983 */ /* 0x000f220000300800 */
[----:B------:R-:W-:Y:S01]  /*add20*/  MOV R240, R150 ;  /* 0x0000009600f07202 */ /* 0x000fe20000000f00 */
[----:B------:R-:W-:-:S02]  /*add30*/  IMAD.MOV.U32 R235, RZ, RZ, R234 ;  /* 0x000000ffffeb7224 */ /* 0x000fc400078e00ea */
[----:B------:R-:W4:Y:S01]  /*add40*/  LDL.LU R15, [R1+0x3a64] ;  /* 0x003a6400010f7983 */ /* 0x000f220000300800 */
[----:B------:R-:W-:Y:S01]  /*add50*/  MOV R234, R149 ;  /* 0x0000009500ea7202 */ /* 0x000fe20000000f00 */
[----:B------:R-:W-:Y:S01]  /*add60*/  IMAD.MOV.U32 R233, RZ, RZ, R232 ;  /* 0x000000ffffe97224 */ /* 0x000fe200078e00e8 */
[----:B------:R-:W-:Y:S01]  /*add70*/  MOV R232, R148 ;  /* 0x0000009400e87202 */ /* 0x000fe20000000f00 */
[----:B------:R-:W-:Y:S01]  /*add80*/  IMAD.MOV.U32 R231, RZ, RZ, R230 ;  /* 0x000000ffffe77224 */ /* 0x000fe200078e00e6 */
[----:B------:R-:W4:Y:S01]  /*add90*/  LDL.LU R12, [R1+0x3aa0] ;  /* 0x003aa000010c7983 */ /* 0x000f220000300800 */
[----:B------:R-:W-:Y:S01]  /*adda0*/  MOV R230, R147 ;  /* 0x0000009300e67202 */ /* 0x000fe20000000f00 */
[----:B------:R-:W-:Y:S02]  /*addb0*/  IMAD.MOV.U32 R229, RZ, RZ, R228 ;  /* 0x000000ffffe57224 */ /* 0x000fe400078e00e4 */
[----:B------:R-:W4:Y:S01]  /*addc0*/  LDL.LU R10, [R1+0x3aa4] ;  /* 0x003aa400010a7983 */ /* 0x000f220000300800 */
[----:B------:R-:W-:Y:S01]  /*addd0*/  MOV R228, R146 ;  /* 0x0000009200e47202 */ /* 0x000fe20000000f00 */
[----:B------:R-:W-:-:S02]  /*adde0*/  IMAD.MOV.U32 R227, RZ, RZ, R226 ;  /* 0x000000ffffe37224 */ /* 0x000fc400078e00e2 */
[----:B------:R-:W-:Y:S01]  /*addf0*/  LDGSTS.E [R3+-0x1c180], desc[UR60][R246.64], P0 ;  /* 0xe3e80000f6037fae */ /* 0x000fe2000812187c */
[----:B------:R-:W-:Y:S01]  /*ade00*/  MOV R226, R145 ;  /* 0x0000009100e27202 */ /* 0x000fe20000000f00 */
[----:B------:R-:W-:Y:S02]  /*ade10*/  IMAD.MOV.U32 R225, RZ, RZ, R224 ;  /* 0x000000ffffe17224 */ /* 0x000fe400078e00e0 */
[----:B------:R-:W-:Y:S01]  /*ade20*/  LDGSTS.E [R3+-0x1bd80], desc[UR60][R240.64], P0 ;  /* 0xe4280000f0037fae */ /* 0x000fe2000812187c */
[----:B------:R-:W-:Y:S01]  /*ade30*/  MOV R224, R144 ;  /* 0x0000009000e07202 */ /* 0x000fe20000000f00 */
[----:B------:R-:W-:Y:S02]  /*ade40*/  IMAD.MOV.U32 R223, RZ, RZ, R222 ;  /* 0x000000ffffdf7224 */ /* 0x000fe400078e00de */
[----:B------:R-:W-:Y:S01]  /*ade50*/  LDGSTS.E [R3+-0x1b980], desc[UR60][R234.64], P0 ;  /* 0xe4680000ea037fae */ /* 0x000fe2000812187c */
        /* <DEDUP_REMOVED lines=18> */
[----:B------:R-:W-:Y:S02]  /*adf80*/  LOP3.LUT R4, R7, 0x60, RZ, 0x3c, !PT ;  /* 0x0000006007047812 */ /* 0x000fe400078e3cff */
[----:B------:R-:W-:Y:S01]  /*adf90*/  MOV R210, R137 ;  /* 0x0000008900d27202 */ /* 0x000fe20000000f00 */
[----:B------:R-:W-:Y:S01]  /*adfa0*/  IMAD.MOV.U32 R209, RZ, RZ, R208 ;  /* 0x000000ffffd17224 */ /* 0x000fe200078e00d0 */
[----:B------:R-:W-:Y:S01]  /*adfb0*/  LDGSTS.E [R3+-0x19d80], desc[UR60][R220.64], P0 ;  /* 0xe6280000dc037fae */ /* 0x000fe2000812187c */
[----:B------:R-:W-:-:S03]  /*adfc0*/  MOV R208, R136 ;  /* 0x0000008800d07202 */ /* 0x000fc60000000f00 */
[----:B------:R-:W-:Y:S04]  /*adfd0*/  LDGSTS.E [R3+-0x19980], desc[UR60][R218.64], P0 ;  /* 0xe6680000da037fae */ /* 0x000fe8000812187c */
[----:B------:R-:W-:Y:S04]  /*adfe0*/  LDGSTS.E [R3+-0x19580], desc[UR60][R216.64], P0 ;  /* 0xe6a80000d8037fae */ /* 0x000fe8000812187c */
[----:B------:R-:W-:Y:S01]  /*adff0*/  LDGSTS.E [R3+-0x19180], desc[UR60][R214.64], P0 ;  /* 0xe6e80000d6037fae */ /* 0x000fe2000812187c */
[----:B------:R-:W-:-:S03]  /*ae000*/  IADD3 R4, R4, 0x100000, R8 ;  /* 0x0010000004047810 */ /* 0x000fc60007ffe008 */
[----:B------:R-:W-:Y:S04]  /*ae010*/  LDGSTS.E [R3+-0x18d80], desc[UR60][R212.64], P0 ;  /* 0xe7280000d4037fae */ /* 0x000fe8000812187c */
[----:B------:R-:W-:Y:S04]  /*ae020*/  LDGSTS.E [R3+-0x18980], desc[UR60][R210.64], P0 ;  /* 0xe7680000d2037fae */ /* 0x000fe8000812187c */
[----:B------:R-:W-:Y:S04]  /*ae030*/  LDGSTS.E [R3+-0x18580], desc[UR60][R208.64], P0 ;  /* 0xe7a80000d0037fae */ /* 0x000fe8000812187c */
[----:B------:R-:W-:Y:S01]  /*ae040*/  LDGSTS.E [R3+-0x18180], desc[UR60][R206.64], P0 ;  /* 0xe7e80000ce037fae */ /* 0x000fe2000812187c */
[----:B--2---:R-:W-:-:S02]  /*ae050*/  IADD3 R11, P1, R11, R6, RZ ;  /* 0x000000060b0b7210 */ /* 0x004fc40007f3e0ff */
[----:B------:R-:W-:-:S03]  /*ae060*/  IADD3 R9, P2, R9, R6, RZ ;  /* 0x0000000609097210 */ /* 0x000fc60007f5e0ff */
[----:B------:R-:W-:Y:S01]  /*ae070*/  IMAD.X R84, R84, 0x1, R2, P1 ;  /* 0x0000000154547824 */ /* 0x000fe200008e0602 */
[----:B------:R-:W-:Y:S04]  /*ae080*/  STL [R1+0x3964], R11 ;  /* 0x0039640b01007387 */ /* 0x000fe80000100800 */
[----:B------:R-:W-:Y:S01]  /*ae090*/  STL [R1+0x39a4], R9 ;  /* 0x0039a40901007387 */ /* 0x000fe20000100800 */
[----:B------:R-:W-:Y:S01]  /*ae0a0*/  IMAD.MOV.U32 R85, RZ, RZ, R84 ;  /* 0x000000ffff557224 */ /* 0x000fe200078e0054 */
[----:B---3--:R-:W-:Y:S02]  /*ae0b0*/  IADD3.X R13, R13, R2, RZ, P2, !PT ;  /* 0x000000020d0d7210 */ /* 0x008fe400017fe4ff */
[----:B------:R1:W-:Y:S02]  /*ae0c0*/  STL [R1+0x3960], R84 ;  /* 0x0039605401007387 */ /* 0x0003e40000100800 */
[----:B-1----:R-:W-:-:S02]  /*ae0d0*/  MOV R84, R11 ;  /* 0x0000000b00547202 */ /* 0x002fc40000000f00 */
[----:B------:R-:W2:Y:S04]  /*ae0e0*/  LDL.LU R11, [R1+0x3ae4] ;  /* 0x003ae400010b7983 */ /* 0x000ea80000300800 */
[----:B------:R1:W-:Y:S04]  /*ae0f0*/  LDGSTS.E [R4+-0x3fd00], desc[UR60][R84.64], P0 ;  /* 0xc030000054047fae */ /* 0x0003e8000812187c */
[----:B------:R3:W-:Y:S04]  /*ae100*/  STL [R1+0x39a0], R13 ;  /* 0x0039a00d01007387 */ /* 0x0007e80000100800 */
[----:B------:R-:W2:Y:S01]  /*ae110*/  LDL.LU R3, [R1+0x3b24] ;  /* 0x003b240001037983 */ /* 0x000ea20000300800 */
[----:B-1----:R-:W-:-:S03]  /*ae120*/  MOV R85, R13 ;  /* 0x0000000d00557202 */ /* 0x002fc60000000f00 */
[----:B---3--:R-:W3:Y:S01]  /*ae130*/  LDL.LU R13, [R1+0x3ae0] ;  /* 0x003ae000010d7983 */ /* 0x008ee20000300800 */
[----:B------:R-:W-:-:S03]  /*ae140*/  IMAD.MOV.U32 R84, RZ, RZ, R9 ;  /* 0x000000ffff547224 */ /* 0x000fc600078e0009 */
[----:B------:R-:W3:Y:S04]  /*ae150*/  LDL.LU R9, [R1+0x3b20] ;  /* 0x003b200001097983 */ /* 0x000ee80000300800 */
[----:B------:R1:W-:Y:S01]  /*ae160*/  LDGSTS.E [R4+-0x3f900], desc[UR60][R84.64], P0 ;  /* 0xc070000054047fae */ /* 0x0003e2000812187c */
[-C--:B----4-:R-:W-:Y:S02]  /*ae170*/  IADD3 R5, P1, R5, R6.reuse, RZ ;  /* 0x0000000605057210 */ /* 0x090fe40007f3e0ff */
[----:B------:R-:W-:-:S03]  /*ae180*/  IADD3 R14, P2, R14, R6, RZ ;  /* 0x000000060e0e7210 */ /* 0x000fc60007f5e0ff */
[----:B------:R-:W-:Y:S01]  /*ae190*/  IMAD.X R83, R83, 0x1, R2, P1 ;  /* 0x0000000153537824 */ /* 0x000fe200008e0602 */
[----:B------:R-:W-:Y:S01]  /*ae1a0*/  IADD3.X R16, R16, R2, RZ, P2, !PT ;  /* 0x0000000210107210 */ /* 0x000fe200017fe4ff */
[----:B------:R4:W-:Y:S04]  /*ae1b0*/  STL [R1+0x39e4], R5 ;  /* 0x0039e40501007387 */ /* 0x0009e80000100800 */
[----:B------:R4:W-:Y:S01]  /*ae1c0*/  STL [R1+0x39e0], R83 ;  /* 0x0039e05301007387 */ /* 0x0009e20000100800 */
[----:B-1----:R-:W-:Y:S01]  /*ae1d0*/  IMAD.MOV.U32 R84, RZ, RZ, R5 ;  /* 0x000000ffff547224 */ /* 0x002fe200078e0005 */
[----:B------:R-:W-:Y:S02]  /*ae1e0*/  MOV R85, R83 ;  /* 0x0000005300557202 */ /* 0x000fe40000000f00 */
[----:B------:R-:W-:Y:S04]  /*ae1f0*/  STL [R1+0x3a24], R14 ;  /* 0x003a240e01007387 */ /* 0x000fe80000100800 */
[----:B------:R1:W-:Y:S04]  /*ae200*/  STL [R1+0x3a20], R16 ;  /* 0x003a201001007387 */ /* 0x0003e80000100800 */
[----:B------:R-:W-:Y:S04]  /*ae210*/  LDGSTS.E [R4+-0x3f500], desc[UR60][R84.64], P0 ;  /* 0xc0b0000054047fae */ /* 0x000fe8000812187c */
[----:B----4-:R-:W4:Y:S04]  /*ae220*/  LDL.LU R5, [R1+0x3b64] ;  /* 0x003b640001057983 */ /* 0x010f280000300800 */
[----:B------:R-:W4:Y:S04]  /*ae230*/  LDL.LU R84, [R1+0x3bb4] ;  /* 0x003bb40001547983 */ /* 0x000f280000300800 */
[----:B------:R-:W4:Y:S04]  /*ae240*/  LDL.LU R83, [R1+0x3b60] ;  /* 0x003b600001537983 */ /* 0x000f280000300800 */
[----:B------:R-:W4:Y:S01]  /*ae250*/  LDL.LU R85, [R1+0x3bb0] ;  /* 0x003bb00001557983 */ /* 0x000f220000300800 */
[----:B------:R-:W-:-:S02]  /*ae260*/  IADD3 R15, P1, R15, R6, RZ ;  /* 0x000000060f0f7210 */ /* 0x000fc40007f3e0ff */
[----:B------:R-:W-:Y:S01]  /*ae270*/  IADD3 R10, P2, R10, R6, RZ ;  /* 0x000000060a0a7210 */ /* 0x000fe20007f5e0ff */
[----:B------:R-:W-:Y:S01]  /*ae280*/  IMAD.MOV.U32 R86, RZ, RZ, R14 ;  /* 0x000000ffff567224 */ /* 0x000fe200078e000e */
[----:B------:R-:W-:Y:S01]  /*ae290*/  MOV R87, R16 ;  /* 0x0000001000577202 */ /* 0x000fe20000000f00 */
[----:B------:R-:W-:Y:S01]  /*ae2a0*/  IMAD.X R17, R17, 0x1, R2, P1 ;  /* 0x0000000111117824 */ /* 0x000fe200008e0602 */
[----:B-1----:R-:W4:Y:S01]  /*ae2b0*/  LDL.LU R16, [R1+0x3bf4] ;  /* 0x003bf40001107983 */ /* 0x002f220000300800 */
[----:B------:R-:W-:-:S03]  /*ae2c0*/  IADD3.X R12, R12, R2, RZ, P2, !PT ;  /* 0x000000020c0c7210 */ /* 0x000fc600017fe4ff */
[----:B------:R-:W4:Y:S04]  /*ae2d0*/  LDL.LU R14, [R1+0x3c34] ;  /* 0x003c3400010e7983 */ /* 0x000f280000300800 */
[----:B------:R-:W-:Y:S04]  /*ae2e0*/  STL [R1+0x3a64], R15 ;  /* 0x003a640f01007387 */ /* 0x000fe80000100800 */
[----:B------:R1:W-:Y:S04]  /*ae2f0*/  STL [R1+0x3a60], R17 ;  /* 0x003a601101007387 */ /* 0x0003e80000100800 */
[----:B------:R1:W-:Y:S04]  /*ae300*/  LDGSTS.E [R4+-0x3f100], desc[UR60][R86.64], P0 ;  /* 0xc0f0000056047fae */ /* 0x0003e8000812187c */
[----:B------:R-:W-:Y:S04]  /*ae310*/  STL [R1+0x3aa4], R10 ;  /* 0x003aa40a01007387 */ /* 0x000fe80000100800 */
[----:B------:R1:W-:Y:S02]  /*ae320*/  STL [R1+0x3aa0], R12 ;  /* 0x003aa00c01007387 */ /* 0x0003e40000100800 */
[----:B-1----:R-:W-:Y:S01]  /*ae330*/  MOV R87, R17 ;  /* 0x0000001100577202 */ /* 0x002fe20000000f00 */
[----:B------:R-:W-:Y:S01]  /*ae340*/  IMAD.MOV.U32 R86, RZ, RZ, R15 ;  /* 0x000000ffff567224 */ /* 0x000fe200078e000f */
[----:B------:R-:W4:Y:S04]  /*ae350*/  LDL.LU R17, [R1+0x3bf0] ;  /* 0x003bf00001117983 */ /* 0x000f280000300800 */
[----:B------:R-:W4:Y:S04]  /*ae360*/  LDL.LU R15, [R1+0x3c30] ;  /* 0x003c3000010f7983 */ /* 0x000f280000300800 */
[----:B------:R1:W-:Y:S02]  /*ae370*/  LDGSTS.E [R4+-0x3ed00], desc[UR60][R86.64], P0 ;  /* 0xc130000056047fae */ /* 0x0003e4000812187c */
[----:B-1----:R-:W-:Y:S01]  /*ae380*/  IMAD.MOV.U32 R86, RZ, RZ, R10 ;  /* 0x000000ffff567224 */ /* 0x002fe200078e000a */
[----:B------:R-:W-:-:S02]  /*ae390*/  MOV R87, R12 ;  /* 0x0000000c00577202 */ /* 0x000fc40000000f00 */
[----:B------:R-:W4:Y:S04]  /*ae3a0*/  LDL.LU R12, [R1+0x3c74] ;  /* 0x003c7400010c7983 */ /* 0x000f280000300800 */
[----:B------:R-:W4:Y:S04]  /*ae3b0*/  LDL.LU R10, [R1+0x3cb4] ;  /* 0x003cb400010a7983 */ /* 0x000f280000300800 */
[----:B------:R1:W-:Y:S01]  /*ae3c0*/  LDGSTS.E [R4+-0x3e900], desc[UR60][R86.64], P0 ;  /* 0xc170000056047fae */ /* 0x0003e2000812187c */
[-C--:B--2---:R-:W-:Y:S02]  /*ae3d0*/  IADD3 R11, P1, R11, R6.reuse, RZ ;  /* 0x000000060b0b7210 */ /* 0x084fe40007f3e0ff */
[----:B------:R-:W-:-:S03]  /*ae3e0*/  IADD3 R3, P2, R3, R6, RZ ;  /* 0x0000000603037210 */ /* 0x000fc60007f5e0ff */
[----:B------:R-:W-:Y:S01]  /*ae3f0*/  STL [R1+0x3ae4], R11 ;  /* 0x003ae40b01007387 */ /* 0x000fe20000100800 */
[----:B-1----:R-:W-:Y:S02]  /*ae400*/  IMAD.MOV.U32 R86, RZ, RZ, R11 ;  /* 0x000000ffff567224 */ /* 0x002fe400078e000b */
[----:B---3--:R-:W-:Y:S01]  /*ae410*/  IMAD.X R13, R13, 0x1, R2, P1 ;  /* 0x000000010d0d7824 */ /* 0x008fe200008e0602 */
[----:B------:R-:W-:-:S04]  /*ae420*/  IADD3.X R9, R9, R2, RZ, P2, !PT ;  /* 0x0000000209097210 */ /* 0x000fc800017fe4ff */
[----:B------:R1:W-:Y:S01]  /*ae430*/  STL [R1+0x3ae0], R13 ;  /* 0x003ae00d01007387 */ /* 0x0003e20000100800 */
[----:B------:R-:W-:-:S03]  /*ae440*/  MOV R87, R13 ;  /* 0x0000000d00577202 */ /* 0x000fc60000000f00 */
[----:B------:R-:W-:Y:S04]  /*ae450*/  STL [R1+0x3b24], R3 ;  /* 0x003b240301007387 */ /* 0x000fe80000100800 */
[----:B------:R2:W-:Y:S04]  /*ae460*/  LDGSTS.E [R4+-0x3e500], desc[UR60][R86.64], P0 ;  /* 0xc1b0000056047fae */ /* 0x0005e8000812187c */
[----:B-1----:R-:W3:Y:S04]  /*ae470*/  LDL.LU R13, [R1+0x3c70] ;  /* 0x003c7000010d7983 */ /* 0x002ee80000300800 */
[----:B------:R1:W-:Y:S04]  /*ae480*/  STL [R1+0x3b20], R9 ;  /* 0x003b200901007387 */ /* 0x0003e80000100800 */
[----:B------:R-:W3:Y:S01]  /*ae490*/  LDL.LU R11, [R1+0x3cb0] ;  /* 0x003cb000010b7983 */ /* 0x000ee20000300800 */
[----:B--2---:R-:W-:Y:S01]  /*ae4a0*/  IMAD.MOV.U32 R86, RZ, RZ, R3 ;  /* 0x000000ffff567224 */ /* 0x004fe200078e0003 */
[----:B------:R-:W-:-:S02]  /*ae4b0*/  MOV R87, R9 ;  /* 0x0000000900577202 */ /* 0x000fc40000000f00 */
[----:B-1----:R-:W2:Y:S04]  /*ae4c0*/  LDL.LU R9, [R1+0x3cf4] ;  /* 0x003cf40001097983 */ /* 0x002ea80000300800 */
[----:B------:R-:W2:Y:S04]  /*ae4d0*/  LDL.LU R3, [R1+0x3d34] ;  /* 0x003d340001037983 */ /* 0x000ea80000300800 */
[----:B------:R1:W-:Y:S01]  /*ae4e0*/  LDGSTS.E [R4+-0x3e100], desc[UR60][R86.64], P0 ;  /* 0xc1f0000056047fae */ /* 0x0003e2000812187c */
[----:B----4-:R-:W-:-:S05]  /*ae4f0*/  IADD3 R5, P1, R5, R6, RZ ;  /* 0x0000000605057210 */ /* 0x010fca0007f3e0ff */
[----:B------:R-:W-:Y:S01]  /*ae500*/  STL [R1+0x3b64], R5 ;  /* 0x003b640501007387 */ /* 0x000fe20000100800 */
[----:B------:R-:W-:Y:S01]  /*ae510*/  IADD3 R84, P2, R84, R6, RZ ;  /* 0x0000000654547210 */ /* 0x000fe20007f5e0ff */
[----:B------:R-:W-:-:S03]  /*ae520*/  IMAD.X R83, R83, 0x1, R2, P1 ;  /* 0x0000000153537824 */ /* 0x000fc600008e0602 */
[----:B------:R-:W-:Y:S02]  /*ae530*/  IADD3.X R85, R85, R2, RZ, P2, !PT ;  /* 0x0000000255557210 */ /* 0x000fe400017fe4ff */
[----:B------:R4:W-:Y:S01]  /*ae540*/  STL [R1+0x3b60], R83 ;  /* 0x003b605301007387 */ /* 0x0009e20000100800 */
[----:B-1----:R-:W-:-:S03]  /*ae550*/  MOV R87, R83 ;  /* 0x0000005300577202 */ /* 0x002fc60000000f00 */
[----:B------:R-:W-:Y:S01]  /*ae560*/  STL [R1+0x3bb4], R84 ;  /* 0x003bb45401007387 */ /* 0x000fe20000100800 */
[----:B------:R-:W-:Y:S01]  /*ae570*/  IMAD.MOV.U32 R86, RZ, RZ, R5 ;  /* 0x000000ffff567224 */ /* 0x000fe200078e0005 */
[-C--:B------:R-:W-:Y:S02]  /*ae580*/  IADD3 R16, P1, R16, R6.reuse, RZ ;  /* 0x0000000610107210 */ /* 0x080fe40007f3e0ff */
[----:B------:R-:W-:Y:S02]  /*ae590*/  IADD3 R14, P2, R14, R6, RZ ;  /* 0x000000060e0e7210 */ /* 0x000fe40007f5e0ff */
[----:B------:R-:W-:Y:S04]  /*ae5a0*/  LDGSTS.E [R4+-0x3dd00], desc[UR60][R86.64], P0 ;  /* 0xc230000056047fae */ /* 0x000fe8000812187c */
[----:B----4-:R-:W4:Y:S04]  /*ae5b0*/  LDL.LU R83, [R1+0x3cf0] ;  /* 0x003cf00001537983 */ /* 0x010f280000300800 */
[----:B------:R1:W-:Y:S04]  /*ae5c0*/  STL [R1+0x3bb0], R85 ;  /* 0x003bb05501007387 */ /* 0x0003e80000100800 */
[----:B------:R-:W4:Y:S04]  /*ae5d0*/  LDL.LU R5, [R1+0x3d30] ;  /* 0x003d300001057983 */ /* 0x000f280000300800 */
[----:B------:R-:W-:Y:S04]  /*ae5e0*/  STL [R1+0x3bf4], R16 ;  /* 0x003bf41001007387 */ /* 0x000fe80000100800 */
[----:B------:R-:W-:Y:S01]  /*ae5f0*/  LDGSTS.E [R4+-0x3d900], desc[UR60][R84.64], P0 ;  /* 0xc270000054047fae */ /* 0x000fe2000812187c */
[----:B------:R-:W-:Y:S01]  /*ae600*/  IMAD.X R17, R17, 0x1, R2, P1 ;  /* 0x0000000111117824 */ /* 0x000fe200008e0602 */
[----:B------:R-:W-:-:S04]  /*ae610*/  IADD3.X R15, R15, R2, RZ, P2, !PT ;  /* 0x000000020f0f7210 */ /* 0x000fc800017fe4ff */
[----:B------:R3:W-:Y:S04]  /*ae620*/  STL [R1+0x3bf0], R17 ;  /* 0x003bf01101007387 */ /* 0x0007e80000100800 */
[----:B------:R-:W-:Y:S04]  /*ae630*/  STL [R1+0x3c34], R14 ;  /* 0x003c340e01007387 */ /* 0x000fe80000100800 */
[----:B------:R3:W-:Y:S04]  /*ae640*/  STL [R1+0x3c30], R15 ;  /* 0x003c300f01007387 */ /* 0x0007e80000100800 */
[----:B------:R-:W4:Y:S04]  /*ae650*/  LDL.LU.64 R88, [R1+0x2820] ;  /* 0x0028200001587983 */ /* 0x000f280000300a00 */
[----:B------:R-:W4:Y:S04]  /*ae660*/  LDL.LU.64 R86, [R1+0x27e0] ;  /* 0x0027e00001567983 */ /* 0x000f280000300a00 */
[----:B-1----:R-:W4:Y:S04]  /*ae670*/  LDL.LU.64 R84, [R1+0x27a0] ;  /* 0x0027a00001547983 */ /* 0x002f280000300a00 */
[----:B------:R-:W-:Y:S04]  /*ae680*/  LDGSTS.E [R4+-0x3d500], desc[UR60][R16.64], P0 ;  /* 0xc2b0000010047fae */ /* 0x000fe8000812187c */
[----:B------:R-:W-:Y:S01]  /*ae690*/  LDGSTS.E [R4+-0x3d100], desc[UR60][R14.64], P0 ;  /* 0xc2f000000e047fae */ /* 0x000fe2000812187c */
[----:B------:R-:W-:-:S02]  /*ae6a0*/  IADD3 R12, P1, R12, R6, RZ ;  /* 0x000000060c0c7210 */ /* 0x000fc40007f3e0ff */
[----:B------:R-:W-:-:S03]  /*ae6b0*/  IADD3 R10, P2, R10, R6, RZ ;  /* 0x000000060a0a7210 */ /* 0x000fc60007f5e0ff */
[----:B------:R-:W-:Y:S01]  /*ae6c0*/  STL [R1+0x3c74], R12 ;  /* 0x003c740c01007387 */ /* 0x000fe20000100800 */
[----:B---3--:R-:W-:Y:S01]  /*ae6d0*/  IMAD.X R13, R13, 0x1, R2, P1 ;  /* 0x000000010d0d7824 */ /* 0x008fe200008e0602 */
[----:B------:R-:W-:-:S04]  /*ae6e0*/  IADD3.X R11, R11, R2, RZ, P2, !PT ;  /* 0x000000020b0b7210 */ /* 0x000fc800017fe4ff */
[----:B------:R-:W-:Y:S04]  /*ae6f0*/  STL [R1+0x3c70], R13 ;  /* 0x003c700d01007387 */ /* 0x000fe80000100800 */
[----:B------:R-:W-:Y:S04]  /*ae700*/  STL [R1+0x3cb4], R10 ;  /* 0x003cb40a01007387 */ /* 0x000fe80000100800 */
[----:B------:R1:W-:Y:S04]  /*ae710*/  STL [R1+0x3cb0], R11 ;  /* 0x003cb00b01007387 */ /* 0x0003e80000100800 */
[----:B------:R-:W3:Y:S04]  /*ae720*/  LDL.LU.64 R16, [R1+0x2760] ;  /* 0x0027600001107983 */ /* 0x000ee80000300a00 */
[----:B------:R-:W3:Y:S04]  /*ae730*/  LDL.LU.64 R14, [R1+0x2720] ;  /* 0x00272000010e7983 */ /* 0x000ee80000300a00 */
[----:B------:R-:W-:Y:S04]  /*ae740*/  LDGSTS.E [R4+-0x3cd00], desc[UR60][R12.64], P0 ;  /* 0xc33000000c047fae */ /* 0x000fe8000812187c */
[----:B------:R-:W-:Y:S04]  /*ae750*/  LDGSTS.E [R4+-0x3c900], desc[UR60][R10.64], P0 ;  /* 0xc37000000a047fae */ /* 0x000fe8000812187c */
[----:B-1----:R-:W3:Y:S04]  /*ae760*/  LDL.LU.64 R10, [R1+0x26e0] ;  /* 0x0026e000010a7983 */ /* 0x002ee80000300a00 */
[----:B------:R-:W3:Y:S01]  /*ae770*/  LDL.LU.64 R12, [R1+0x26a0] ;  /* 0x0026a000010c7983 */ /* 0x000ee20000300a00 */
[----:B--2---:R-:W-:-:S02]  /*ae780*/  IADD3 R9, P1, R9, R6, RZ ;  /* 0x0000000609097210 */ /* 0x004fc40007f3e0ff */
[----:B------:R-:W-:-:S03]  /*ae790*/  IADD3 R3, P2, R3, R6, RZ ;  /* 0x0000000603037210 */ /* 0x000fc60007f5e0ff */
[----:B------:R-:W-:Y:S01]  /*ae7a0*/  STL [R1+0x3cf4], R9 ;  /* 0x003cf40901007387 */ /* 0x000fe20000100800 */
[----:B------:R-:W-:Y:S02]  /*ae7b0*/  IMAD.MOV.U32 R90, RZ, RZ, R9 ;  /* 0x000000ffff5a7224 */ /* 0x000fe400078e0009 */
[----:B----4-:R-:W-:Y:S01]  /*ae7c0*/  IMAD.X R83, R83, 0x1, R2, P1 ;  /* 0x0000000153537824 */ /* 0x010fe200008e0602 */
[----:B------:R-:W-:-:S04]  /*ae7d0*/  IADD3.X R5, R5, R2, RZ, P2, !PT ;  /* 0x0000000205057210 */ /* 0x000fc800017fe4ff */
[----:B------:R-:W-:Y:S04]  /*ae7e0*/  STL [R1+0x3cf0], R83 ;  /* 0x003cf05301007387 */ /* 0x000fe80000100800 */
[----:B------:R1:W-:Y:S04]  /*ae7f0*/  STL [R1+0x3d34], R3 ;  /* 0x003d340301007387 */ /* 0x0003e80000100800 */
[----:B------:R-:W-:Y:S04]  /*ae800*/  STL [R1+0x3d30], R5 ;  /* 0x003d300501007387 */ /* 0x000fe80000100800 */
[----:B------:R-:W2:Y:S01]  /*ae810*/  LDL.LU.64 R98, [R1+0x2660] ;  /* 0x0026600001627983 */ /* 0x000ea20000300a00 */
[----:B------:R-:W-:-:S03]  /*ae820*/  MOV R91, R83 ;  /* 0x00000053005b7202 */ /* 0x000fc60000000f00 */
[----:B------:R-:W4:Y:S04]  /*ae830*/  LDL.LU.64 R92, [R1+0x2620] ;  /* 0x00262000015c7983 */ /* 0x000f280000300a00 */
[----:B------:R-:W4:Y:S04]  /*ae840*/  LDL.LU.64 R96, [R1+0x24b0] ;  /* 0x0024b00001607983 */ /* 0x000f280000300a00 */
[----:B------:R1:W-:Y:S02]  /*ae850*/  LDGSTS.E [R4+-0x3c500], desc[UR60][R90.64], P0 ;  /* 0xc3b000005a047fae */ /* 0x0003e4000812187c */
[----:B-1----:R-:W-:Y:S01]  /*ae860*/  IMAD.MOV.U32 R90, RZ, RZ, R3 ;  /* 0x000000ffff5a7224 */ /* 0x002fe200078e0003 */
[----:B------:R-:W-:-:S05]  /*ae870*/  MOV R91, R5 ;  /* 0x00000005005b7202 */ /* 0x000fca0000000f00 */
[----:B------:R1:W-:Y:S01]  /*ae880*/  LDGSTS.E [R4+-0x3c100], desc[UR60][R90.64], P0 ;  /* 0xc3f000005a047fae */ /* 0x0003e2000812187c */
[-C--:B------:R-:W-:Y:S02]  /*ae890*/  IADD3 R130, P1, R88, R6.reuse, RZ ;  /* 0x0000000658827210 */ /* 0x080fe40007f3e0ff */
[----:B------:R-:W-:Y:S01]  /*ae8a0*/  LOP3.LUT R3, R7, 0x70, RZ, 0x3c, !PT ;  /* 0x0000007007037812 */ /* 0x000fe200078e3cff */
[----:B------:R-:W4:Y:S04]  /*ae8b0*/  LDL.LU.64 R90, [R1+0x2478] ;  /* 0x00247800015a7983 */ /* 0x000f280000300a00 */
[----:B------:R-:W4:Y:S01]  /*ae8c0*/  LDL.LU.64 R94, [R1+0x2440] ;  /* 0x00244000015e7983 */ /* 0x000f220000300a00 */
[----:B------:R-:W-:Y:S01]  /*ae8d0*/  IMAD.X R7, R89, 0x1, R2, P1 ;  /* 0x0000000159077824 */ /* 0x000fe200008e0602 */
[----:B------:R-:W-:-:S02]  /*ae8e0*/  IADD3 R129, P1, R86, R6, RZ ;  /* 0x0000000656817210 */ /* 0x000fc40007f3e0ff */
[----:B------:R-:W4:Y:S01]  /*ae8f0*/  LDL.LU.64 R88, [R1+0x22f0] ;  /* 0x0022f00001587983 */ /* 0x000f220000300a00 */
[----:B------:R-:W-:Y:S02]  /*ae900*/  IADD3 R3, R3, 0x100000, R8 ;  /* 0x0010000003037810 */ /* 0x000fe40007ffe008 */
[----:B------:R-:W-:Y:S02]  /*ae910*/  IADD3.X R8, R87, R2, RZ, P1, !PT ;  /* 0x0000000257087210 */ /* 0x000fe40000ffe4ff */
[----:B------:R-:W-:Y:S01]  /*ae920*/  IADD3 R128, P1, R84, R6, RZ ;  /* 0x0000000654807210 */ /* 0x000fe20007f3e0ff */
[----:B------:R-:W4:Y:S04]  /*ae930*/  LDL.LU.64 R86, [R1+0x22c0] ;  /* 0x0022c00001567983 */ /* 0x000f280000300a00 */
[----:B------:R-:W-:-:S02]  /*ae940*/  IMAD.X R9, R85, 0x1, R2, P1 ;  /* 0x0000000155097824 */ /* 0x000fc400008e0602 */
[----:B------:R-:W4:Y:S01]  /*ae950*/  LDL.LU.64 R84, [R1+0x2290] ;  /* 0x0022900001547983 */ /* 0x000f220000300a00 */
[----:B---3--:R-:W-:-:S04]  /*ae960*/  IADD3 R126, P1, R16, R6, RZ ;  /* 0x00000006107e7210 */ /* 0x008fc80007f3e0ff */
[----:B------:R-:W-:Y:S02]  /*ae970*/  IADD3.X R127, R17, R2, RZ, P1, !PT ;  /* 0x00000002117f7210 */ /* 0x000fe40000ffe4ff */
[-C--:B------:R-:W-:Y:S01]  /*ae980*/  IADD3 R124, P1, R14, R6.reuse, RZ ;  /* 0x000000060e7c7210 */ /* 0x080fe20007f3e0ff */
[----:B------:R-:W3:Y:S04]  /*ae990*/  LDL.LU.64 R16, [R1+0x2260] ;  /* 0x0022600001107983 */ /* 0x000ee80000300a00 */
[----:B------:R-:W-:Y:S02]  /*ae9a0*/  IMAD.X R125, R15, 0x1, R2, P1 ;  /* 0x000000010f7d7824 */ /* 0x000fe400008e0602 */
[----:B------:R-:W3:Y:S01]  /*ae9b0*/  LDL.LU.64 R14, [R1+0x2230] ;  /* 0x00223000010e7983 */ /* 0x000ee20000300a00 */
[----:B------:R-:W-:-:S04]  /*ae9c0*/  IADD3 R122, P1, R10, R6, RZ ;  /* 0x000000060a7a7210 */ /* 0x000fc80007f3e0ff */
[----:B------:R-:W-:Y:S02]  /*ae9d0*/  IADD3.X R123, R11, R2, RZ, P1, !PT ;  /* 0x000000020b7b7210 */ /* 0x000fe40000ffe4ff */
[-C--:B------:R-:W-:Y:S01]  /*ae9e0*/  IADD3 R120, P1, R12, R6.reuse, RZ ;  /* 0x000000060c787210 */ /* 0x080fe20007f3e0ff */
[----:B------:R-:W3:Y:S04]  /*ae9f0*/  LDL.LU.64 R10, [R1+0x2110] ;  /* 0x00211000010a7983 */ /* 0x000ee80000300a00 */
[----:B------:R-:W-:Y:S02]  /*aea00*/  IMAD.X R121, R13, 0x1, R2, P1 ;  /* 0x000000010d797824 */ /* 0x000fe400008e0602 */
[----:B------:R-:W3:Y:S01]  /*aea10*/  LDL.LU.64 R12, [R1+0x20e8] ;  /* 0x0020e800010c7983 */ /* 0x000ee20000300a00 */
[----:B--2---:R-:W-:-:S04]  /*aea20*/  IADD3 R118, P1, R98, R6, RZ ;  /* 0x0000000662767210 */ /* 0x004fc80007f3e0ff */
[----:B------:R-:W-:Y:S02]  /*aea30*/  IADD3.X R119, R99, R2, RZ, P1, !PT ;  /* 0x0000000263777210 */ /* 0x000fe40000ffe4ff */
[----:B----4-:R-:W-:-:S05]  /*aea40*/  IADD3 R116, P1, R92, R6, RZ ;  /* 0x000000065c747210 */ /* 0x010fca0007f3e0ff */
[----:B------:R-:W-:Y:S01]  /*aea50*/  IMAD.X R117, R93, 0x1, R2, P1 ;  /* 0x000000015d757824 */ /* 0x000fe200008e0602 */
[----:B------:R-:W-:Y:S01]  /*aea60*/  IADD3 R114, P1, R96, R6, RZ ;  /* 0x0000000660727210 */ /* 0x000fe20007f3e0ff */
[----:B------:R-:W2:Y:S03]  /*aea70*/  LDL.LU.64 R92, [R1+0x20c0] ;  /* 0x0020c000015c7983 */ /* 0x000ea60000300a00 */
[----:B------:R-:W-:Y:S02]  /*aea80*/  IADD3.X R115, R97, R2, RZ, P1, !PT ;  /* 0x0000000261737210 */ /* 0x000fe40000ffe4ff */
[----:B------:R-:W-:-:S05]  /*aea90*/  IADD3 R112, P1, R90, R6, RZ ;  /* 0x000000065a707210 */ /* 0x000fca0007f3e0ff */
[----:B------:R-:W-:Y:S01]  /*aeaa0*/  IMAD.X R113, R91, 0x1, R2, P1 ;  /* 0x000000015b717824 */ /* 0x000fe200008e0602 */
[----:B------:R-:W-:Y:S01]  /*aeab0*/  IADD3 R110, P1, R94, R6, RZ ;  /* 0x000000065e6e7210 */ /* 0x000fe20007f3e0ff */
[----:B------:R-:W4:Y:S03]  /*aeac0*/  LDL.LU.64 R90, [R1+0x2098] ;  /* 0x00209800015a7983 */ /* 0x000f260000300a00 */
[----:B------:R-:W-:Y:S02]  /*aead0*/  IADD3.X R111, R95, R2, RZ, P1, !PT ;  /* 0x000000025f6f7210 */ /* 0x000fe40000ffe4ff */
[----:B------:R-:W-:-:S05]  /*aeae0*/  IADD3 R108, P1, R88, R6, RZ ;  /* 0x00000006586c7210 */ /* 0x000fca0007f3e0ff */
[--C-:B------:R-:W-:Y:S01]  /*aeaf0*/  IMAD.X R109, R89, 0x1, R2.reuse, P1 ;  /* 0x00000001596d7824 */ /* 0x100fe200008e0602 */
[----:B------:R-:W-:Y:S01]  /*aeb00*/  IADD3 R106, P1, R86, R6, RZ ;  /* 0x00000006566a7210 */ /* 0x000fe20007f3e0ff */
[----:B------:R-:W1:Y:S03]  /*aeb10*/  LDL.LU.64 R88, [R1+0x1fa0] ;  /* 0x001fa00001587983 */ /* 0x000e660000300a00 */
[----:B------:R-:W-:Y:S02]  /*aeb20*/  IADD3.X R107, R87, R2, RZ, P1, !PT ;  /* 0x00000002576b7210 */ /* 0x000fe40000ffe4ff */
[----:B------:R-:W-:Y:S01]  /*aeb30*/  IADD3 R104, P1, R84, R6, RZ ;  /* 0x0000000654687210 */ /* 0x000fe20007f3e0ff */
[----:B------:R-:W4:Y:S04]  /*aeb40*/  LDL.LU.64 R86, [R1+0x1f80] ;  /* 0x001f800001567983 */ /* 0x000f280000300a00 */
[----:B------:R-:W-:-:S02]  /*aeb50*/  IMAD.X R105, R85, 0x1, R2, P1 ;  /* 0x0000000155697824 */ /* 0x000fc400008e0602 */
[----:B------:R-:W4:Y:S01]  /*aeb60*/  LDL.LU.64 R84, [R1+0x1f60] ;  /* 0x001f600001547983 */ /* 0x000f220000300a00 */
[----:B---3--:R-:W-:-:S04]  /*aeb70*/  IADD3 R102, P1, R16, R6, RZ ;  /* 0x0000000610667210 */ /* 0x008fc80007f3e0ff */
[----:B------:R-:W-:Y:S02]  /*aeb80*/  IADD3.X R103, R17, R2, RZ, P1, !PT ;  /* 0x0000000211677210 */ /* 0x000fe40000ffe4ff */
[----:B------:R-:W3:Y:S01]  /*aeb90*/  LDL.LU.64 R16, [R1+0x1f40] ;  /* 0x001f400001107983 */ /* 0x000ee20000300a00 */
[----:B------:R-:W-:-:S05]  /*aeba0*/  IADD3 R100, P1, R14, R6, RZ ;  /* 0x000000060e647210 */ /* 0x000fca0007f3e0ff */
[----:B------:R-:W-:Y:S02]  /*aebb0*/  IMAD.X R101, R15, 0x1, R2, P1 ;  /* 0x000000010f657824 */ /* 0x000fe400008e0602 */
[----:B------:R-:W3:Y:S01]  /*aebc0*/  LDL.LU.64 R14, [R1+0x1f20] ;  /* 0x001f2000010e7983 */ /* 0x000ee20000300a00 */
[----:B------:R-:W-:-:S04]  /*aebd0*/  IADD3 R98, P1, R10, R6, RZ ;  /* 0x000000060a627210 */ /* 0x000fc80007f3e0ff */
[----:B------:R-:W-:Y:S02]  /*aebe0*/  IADD3.X R99, R11, R2, RZ, P1, !PT ;  /* 0x000000020b637210 */ /* 0x000fe40000ffe4ff */
[----:B------:R-:W3:Y:S01]  /*aebf0*/  LDL.LU.64 R10, [R1+0x1f00] ;  /* 0x001f0000010a7983 */ /* 0x000ee20000300a00 */
        /* <DEDUP_REMOVED lines=9> */
[----:B-1----:R-:W-:-:S04]  /*aec90*/  IADD3 R90, P1, R88, R6, RZ ;  /* 0x00000006585a7210 */ /* 0x002fc80007f3e0ff */
[----:B------:R-:W-:Y:S02]  /*aeca0*/  IADD3.X R91, R89, R2, RZ, P1, !PT ;  /* 0x00000002595b7210 */ /* 0x000fe40000ffe4ff */
[----:B------:R-:W-:-:S05]  /*aecb0*/  IADD3 R88, P1, R86, R6, RZ ;  /* 0x0000000656587210 */ /* 0x000fca0007f3e0ff */
[----:B------:R-:W-:Y:S01]  /*aecc0*/  IMAD.X R89, R87, 0x1, R2, P1 ;  /* 0x0000000157597824 */ /* 0x000fe200008e0602 */
[----:B------:R-:W-:-:S04]  /*aecd0*/  IADD3 R86, P1, R84, R6, RZ ;  /* 0x0000000654567210 */ /* 0x000fc80007f3e0ff */
[----:B------:R-:W-:Y:S02]  /*aece0*/  IADD3.X R87, R85, R2, RZ, P1, !PT ;  /* 0x0000000255577210 */ /* 0x000fe40000ffe4ff */
[----:B------:R-:W-:Y:S02]  /*aecf0*/  MOV R131, R8 ;  /* 0x0000000800837202 */ /* 0x000fe40000000f00 */
[----:B---3--:R-:W-:-:S05]  /*aed00*/  IADD3 R84, P1, R16, R6, RZ ;  /* 0x0000000610547210 */ /* 0x008fca0007f3e0ff */
        /* <DEDUP_REMOVED lines=23> */
[-C--:B------:R-:W-:Y:S01]  /*aee80*/  IADD3 R143, P1, R192, R6.reuse, RZ ;  /* 0x00000006c08f7210 */ /* 0x080fe20007f3e0ff */
[----:B------:R-:W-:Y:S01]  /*aee90*/  IMAD.MOV.U32 R132, RZ, RZ, R130 ;  /* 0x000000ffff847224 */ /* 0x000fe200078e0082 */
[----:B------:R-:W-:Y:S01]  /*aeea0*/  MOV R133, R7 ;  /* 0x0000000700857202 */ /* 0x000fe20000000f00 */
[----:B------:R-:W-:Y:S02]  /*aeeb0*/  IMAD.MOV.U32 R130, RZ, RZ, R129 ;  /* 0x000000ffff827224 */ /* 0x000fe400078e0081 */
[----:B------:R-:W-:Y:S01]  /*aeec0*/  IMAD.X R192, R193, 0x1, R2, P1 ;  /* 0x00000001c1c07824 */ /* 0x000fe200008e0602 */
[----:B------:R-:W-:Y:S01]  /*aeed0*/  IADD3 R142, P1, R188, R6, RZ ;  /* 0x00000006bc8e7210 */ /* 0x000fe20007f3e0ff */
[----:B------:R-:W-:Y:S01]  /*aeee0*/  IMAD.MOV.U32 R129, RZ, RZ, R9 ;  /* 0x000000ffff817224 */ /* 0x000fe200078e0009 */
[----:B------:R-:W-:Y:S04]  /*aeef0*/  STL.64 [R1+0x2820], R132 ;  /* 0x0028208401007387 */ /* 0x000fe80000100a00 */
[----:B------:R-:W-:Y:S01]  /*aef00*/  LDGSTS.E [R4+-0x3bd00], desc[UR60][R132.64], P0 ;  /* 0xc430000084047fae */ /* 0x000fe2000812187c */
[----:B------:R-:W-:-:S02]  /*aef10*/  IADD3.X R188, R189, R2, RZ, P1, !PT ;  /* 0x00000002bdbc7210 */ /* 0x000fc40000ffe4ff */
[----:B------:R-:W-:Y:S01]  /*aef20*/  IADD3 R141, P1, R184, R6, RZ ;  /* 0x00000006b88d7210 */ /* 0x000fe20007f3e0ff */
[----:B------:R-:W-:Y:S04]  /*aef30*/  STL.64 [R1+0x27e0], R130 ;  /* 0x0027e08201007387 */ /* 0x000fe80000100a00 */
[----:B------:R-:W-:Y:S04]  /*aef40*/  STL.64 [R1+0x27a0], R128 ;  /* 0x0027a08001007387 */ /* 0x000fe80000100a00 */
[----:B------:R-:W-:Y:S04]  /*aef50*/  STL.64 [R1+0x2760], R126 ;  /* 0x0027607e01007387 */ /* 0x000fe80000100a00 */
[----:B------:R-:W-:Y:S01]  /*aef60*/  STL.64 [R1+0x2720], R124 ;  /* 0x0027207c01007387 */ /* 0x000fe20000100a00 */
[----:B------:R-:W-:-:S03]  /*aef70*/  IMAD.X R184, R185, 0x1, R2, P1 ;  /* 0x00000001b9b87824 */ /* 0x000fc600008e0602 */
[----:B------:R-:W-:Y:S04]  /*aef80*/  STL.64 [R1+0x26e0], R122 ;  /* 0x0026e07a01007387 */ /* 0x000fe80000100a00 */
[----:B------:R-:W-:Y:S01]  /*aef90*/  LDGSTS.E [R4+-0x3b900], desc[UR60][R130.64], P0 ;  /* 0xc470000082047fae */ /* 0x000fe2000812187c */
[----:B------:R-:W-:-:S03]  /*aefa0*/  IADD3 R140, P1, R180, R6, RZ ;  /* 0x00000006b48c7210 */ /* 0x000fc60007f3e0ff */
[----:B------:R-:W-:Y:S04]  /*aefb0*/  STL.64 [R1+0x26a0], R120 ;  /* 0x0026a07801007387 */ /* 0x000fe80000100a00 */
[----:B------:R-:W-:Y:S04]  /*aefc0*/  LDGSTS.E [R4+-0x3b500], desc[UR60][R128.64], P0 ;  /* 0xc4b0000080047fae */ /* 0x000fe8000812187c */
[----:B------:R-:W-:Y:S04]  /*aefd0*/  STL.64 [R1+0x2660], R118 ;  /* 0x0026607601007387 */ /* 0x000fe80000100a00 */
[----:B------:R-:W-:Y:S04]  /*aefe0*/  LDGSTS.E [R4+-0x3b100], desc[UR60][R126.64], P0 ;  /* 0xc4f000007e047fae */ /* 0x000fe8000812187c */
[----:B------:R-:W-:Y:S04]  /*aeff0*/  STL.64 [R1+0x2620], R116 ;  /* 0x0026207401007387 */ /* 0x000fe80000100a00 */
[----:B------:R-:W-:Y:S04]  /*af000*/  LDGSTS.E [R4+-0x3ad00], desc[UR60][R124.64], P0 ;  /* 0xc53000007c047fae */ /* 0x000fe8000812187c */
[----:B------:R-:W-:Y:S04]  /*af010*/  STL.64 [R1+0x24b0], R114 ;  /* 0x0024b07201007387 */ /* 0x000fe80000100a00 */
[----:B------:R-:W-:Y:S01]  /*af020*/  LDGSTS.E [R4+-0x3a900], desc[UR60][R122.64], P0 ;  /* 0xc57000007a047fae */ /* 0x000fe2000812187c */
[----:B------:R-:W-:-:S03]  /*af030*/  IADD3.X R180, R181, R2, RZ, P1, !PT ;  /* 0x00000002b5b47210 */ /* 0x000fc60000ffe4ff */
        /* <DEDUP_REMOVED lines=33> */
[----:B------:R-:W-:Y:S01]  /*af250*/  STL.64 [R1+0x1f40], R84 ;  /* 0x001f405401007387 */ /* 0x000fe20000100a00 */
[----:B------:R-:W-:Y:S01]  /*af260*/  MOV R8, R150 ;  /* 0x0000009600087202 */ /* 0x000fe20000000f00 */
[----:B------:R-:W-:-:S02]  /*af270*/  IMAD.MOV.U32 R9, RZ, RZ, R151 ;  /* 0x000000ffff097224 */ /* 0x000fc400078e0097 */
[----:B------:R-:W-:Y:S04]  /*af280*/  LDGSTS.E [R4+-0x1ed00], desc[UR60][R92.64], P0 ;  /* 0xe13000005c047fae */ /* 0x000fe8000812187c */
[----:B------:R-:W-:Y:S04]  /*af290*/  STL.64 [R1+0x1f20], R16 ;  /* 0x001f201001007387 */ /* 0x000fe80000100a00 */
[----:B------:R-:W-:Y:S04]  /*af2a0*/  LDGSTS.E [R4+-0x1e900], desc[UR60][R90.64], P0 ;  /* 0xe17000005a047fae */ /* 0x000fe8000812187c */
[----:B------:R-:W-:Y:S04]  /*af2b0*/  STL.64 [R1+0x1f00], R14 ;  /* 0x001f000e01007387 */ /* 0x000fe80000100a00 */
[----:B------:R-:W-:Y:S01]  /*af2c0*/  LDGSTS.E [R4+-0x1e500], desc[UR60][R88.64], P0 ;  /* 0xe1b0000058047fae */ /* 0x000fe2000812187c */
[----:B------:R-:W-:-:S03]  /*af2d0*/  IMAD.X R172, R173, 0x1, R2, P1 ;  /* 0x00000001adac7824 */ /* 0x000fc600008e0602 */
[----:B------:R1:W-:Y:S04]  /*af2e0*/  STL.64 [R1+0x1e40], R10 ;  /* 0x001e400a01007387 */ /* 0x0003e80000100a00 */
[----:B------:R-:W-:Y:S01]  /*af2f0*/  LDGSTS.E [R4+-0x1e100], desc[UR60][R86.64], P0 ;  /* 0xe1f0000056047fae */ /* 0x000fe2000812187c */
[----:B------:R-:W-:-:S03]  /*af300*/  IADD3 R136, P1, R170, R6, RZ ;  /* 0x00000006aa887210 */ /* 0x000fc60007f3e0ff */
[----:B------:R-:W-:Y:S04]  /*af310*/  STL.64 [R1+0x1e28], R12 ;  /* 0x001e280c01007387 */ /* 0x000fe80000100a00 */
[----:B------:R-:W-:Y:S04]  /*af320*/  LDGSTS.E [R4+-0x1dd00], desc[UR60][R84.64], P0 ;  /* 0xe230000054047fae */ /* 0x000fe8000812187c */
[----:B------:R2:W-:Y:S04]  /*af330*/  STL.64 [R1+0x1e10], R8 ;  /* 0x001e100801007387 */ /* 0x0005e80000100a00 */
[----:B------:R-:W-:Y:S04]  /*af340*/  LDGSTS.E [R4+-0x1d900], desc[UR60][R16.64], P0 ;  /* 0xe270000010047fae */ /* 0x000fe8000812187c */
[----:B------:R-:W-:Y:S04]  /*af350*/  LDGSTS.E [R4+-0x1d500], desc[UR60][R14.64], P0 ;  /* 0xe2b000000e047fae */ /* 0x000fe8000812187c */
[----:B------:R-:W3:Y:S04]  /*af360*/  LDL.LU R7, [R1+0x396c] ;  /* 0x00396c0001077983 */ /* 0x000ee80000300800 */
[----:B------:R4:W-:Y:S01]  /*af370*/  LDGSTS.E [R4+-0x1d100], desc[UR60][R10.64], P0 ;  /* 0xe2f000000a047fae */ /* 0x0009e2000812187c */
[----:B------:R-:W-:-:S03]  /*af380*/  IADD3.X R170, R171, R2, RZ, P1, !PT ;  /* 0x00000002abaa7210 */ /* 0x000fc60000ffe4ff */
[----:B------:R-:W-:Y:S01]  /*af390*/  LDGSTS.E [R4+-0x1cd00], desc[UR60][R12.64], P0 ;  /* 0xe33000000c047fae */ /* 0x000fe2000812187c */
[----:B------:R-:W-:-:S03]  /*af3a0*/  IADD3 R135, P1, R168, R6, RZ ;  /* 0x00000006a8877210 */ /* 0x000fc60007f3e0ff */
[----:B------:R4:W-:Y:S04]  /*af3b0*/  LDGSTS.E [R4+-0x1c900], desc[UR60][R8.64], P0 ;  /* 0xe370000008047fae */ /* 0x0009e8000812187c */
[----:B-1----:R-:W4:Y:S04]  /*af3c0*/  LDL.LU R10, [R1+0x39ac] ;  /* 0x0039ac00010a7983 */ /* 0x002f280000300800 */
[----:B--2---:R-:W2:Y:S01]  /*af3d0*/  LDL.LU R8, [R1+0x3968] ;  /* 0x0039680001087983 */ /* 0x004ea20000300800 */
[----:B------:R-:W-:Y:S01]  /*af3e0*/  IMAD.X R168, R169, 0x1, R2, P1 ;  /* 0x00000001a9a87824 */ /* 0x000fe200008e0602 */
[----:B------:R-:W-:-:S02]  /*af3f0*/  IADD3 R134, P1, R166, R6, RZ ;  /* 0x00000006a6867210 */ /* 0x000fc40007f3e0ff */
[----:B------:R-:W2:Y:S04]  /*af400*/  LDL.LU R15, [R1+0x39a8] ;  /* 0x0039a800010f7983 */ /* 0x000ea80000300800 */
[----:B------:R-:W2:Y:S04]  /*af410*/  LDL.LU R84, [R1+0x39e8] ;  /* 0x0039e80001547983 */ /* 0x000ea80000300800 */
[----:B------:R-:W2:Y:S01]  /*af420*/  LDL.LU R11, [R1+0x39ec] ;  /* 0x0039ec00010b7983 */ /* 0x000ea20000300800 */
[----:B------:R-:W-:Y:S02]  /*af430*/  IADD3.X R166, R167, R2, RZ, P1, !PT ;  /* 0x00000002a7a67210 */ /* 0x000fe40000ffe4ff */
[----:B------:R-:W-:-:S05]  /*af440*/  IADD3 R83, P1, R164, R6, RZ ;  /* 0x00000006a4537210 */ /* 0x000fca0007f3e0ff */
[----:B------:R-:W-:-:S05]  /*af450*/  IMAD.X R164, R165, 0x1, R2, P1 ;  /* 0x00000001a5a47824 */ /* 0x000fca00008e0602 */
[----:B------:R-:W-:Y:S01]  /*af460*/  MOV R165, R164 ;  /* 0x000000a400a57202 */ /* 0x000fe20000000f00 */
[----:B------:R-:W-:Y:S02]  /*af470*/  IMAD.MOV.U32 R164, RZ, RZ, R83 ;  /* 0x000000ffffa47224 */ /* 0x000fe400078e0053 */
[----:B------:R-:W2:Y:S04]  /*af480*/  LDL.LU R83, [R1+0x3a28] ;  /* 0x003a280001537983 */ /* 0x000ea80000300800 */
[----:B------:R-:W2:Y:S01]  /*af490*/  LDL.LU R16, [R1+0x3a2c] ;  /* 0x003a2c0001107983 */ /* 0x000ea20000300800 */
[----:B------:R-:W-:-:S03]  /*af4a0*/  IADD3 R5, P1, R162, R6, RZ ;  /* 0x00000006a2057210 */ /* 0x000fc60007f3e0ff */
[----:B------:R-:W2:Y:S01]  /*af4b0*/  LDL.LU R17, [R1+0x3a68] ;  /* 0x003a680001117983 */ /* 0x000ea20000300800 */
[----:B------:R-:W-:Y:S02]  /*af4c0*/  IADD3.X R162, R163, R2, RZ, P1, !PT ;  /* 0x00000002a3a27210 */ /* 0x000fe40000ffe4ff */
[----:B------:R-:W-:Y:S02]  /*af4d0*/  MOV R251, R250 ;  /* 0x000000fa00fb7202 */ /* 0x000fe40000000f00 */
[----:B------:R-:W-:Y:S01]  /*af4e0*/  MOV R163, R162 ;  /* 0x000000a200a37202 */ /* 0x000fe20000000f00 */
[----:B------:R-:W-:Y:S02]  /*af4f0*/  IMAD.MOV.U32 R162, RZ, RZ, R5 ;  /* 0x000000ffffa27224 */ /* 0x000fe400078e0005 */
[----:B------:R-:W-:Y:S01]  /*af500*/  IMAD.MOV.U32 R250, RZ, RZ, R149 ;  /* 0x000000fffffa7224 */ /* 0x000fe200078e0095 */
        /* <DEDUP_REMOVED lines=8> */
[----:B------:R-:W2:Y:S01]  /*af590*/  LDL.LU R14, [R1+0x3aa8] ;  /* 0x003aa800010e7983 */ /* 0x000ea20000300800 */
[----:B------:R-:W-:Y:S01]  /*af5a0*/  IMAD.MOV.U32 R200, RZ, RZ, R145 ;  /* 0x000000ffffc87224 */ /* 0x000fe200078e0091 */
[----:B------:R-:W-:-:S02]  /*af5b0*/  MOV R197, R196 ;  /* 0x000000c400c57202 */ /* 0x000fc40000000f00 */
[----:B------:R-:W2:Y:S01]  /*af5c0*/  LDL.LU R12, [R1+0x3aac] ;  /* 0x003aac00010c7983 */ /* 0x000ea20000300800 */
[----:B------:R-:W-:Y:S01]  /*af5d0*/  IMAD.MOV.U32 R196, RZ, RZ, R144 ;  /* 0x000000ffffc47224 */ /* 0x000fe200078e0090 */
[----:B------:R-:W-:Y:S02]  /*af5e0*/  MOV R193, R192 ;  /* 0x000000c000c17202 */ /* 0x000fe40000000f00 */
[----:B------:R-:W-:Y:S01]  /*af5f0*/  LDGSTS.E [R4+-0x1c500], desc[UR60][R250.64], P0 ;  /* 0xe3b00000fa047fae */ /* 0x000fe2000812187c */
[----:B------:R-:W-:Y:S01]  /*af600*/  IMAD.MOV.U32 R192, RZ, RZ, R143 ;  /* 0x000000ffffc07224 */ /* 0x000fe200078e008f */
[----:B------:R-:W-:Y:S02]  /*af610*/  MOV R189, R188 ;  /* 0x000000bc00bd7202 */ /* 0x000fe40000000f00 */
[----:B------:R-:W-:Y:S01]  /*af620*/  LDGSTS.E [R4+-0x1c100], desc[UR60][R244.64], P0 ;  /* 0xe3f00000f4047fae */ /* 0x000fe2000812187c */
[----:B------:R-:W-:Y:S01]  /*af630*/  IMAD.MOV.U32 R188, RZ, RZ, R142 ;  /* 0x000000ffffbc7224 */ /* 0x000fe200078e008e */
[----:B------:R-:W-:-:S02]  /*af640*/  MOV R185, R184 ;  /* 0x000000b800b97202 */ /* 0x000fc40000000f00 */
[----:B------:R-:W-:Y:S01]  /*af650*/  LDGSTS.E [R4+-0x1bd00], desc[UR60][R238.64], P0 ;  /* 0xe4300000ee047fae */ /* 0x000fe2000812187c */
        /* <DEDUP_REMOVED lines=21> */
[----:B------:R-:W-:-:S03]  /*af7b0*/  IMAD.MOV.U32 R166, RZ, RZ, R134 ;  /* 0x000000ffffa67224 */ /* 0x000fc600078e0086 */
[----:B------:R-:W-:Y:S04]  /*af7c0*/  LDGSTS.E [R4+-0x19d00], desc[UR60][R176.64], P0 ;  /* 0xe6300000b0047fae */ /* 0x000fe8000812187c */
[----:B------:R-:W-:Y:S04]  /*af7d0*/  LDGSTS.E [R4+-0x19900], desc[UR60][R174.64], P0 ;  /* 0xe6700000ae047fae */ /* 0x000fe8000812187c */
[----:B------:R-:W-:Y:S04]  /*af7e0*/  LDGSTS.E [R4+-0x19500], desc[UR60][R172.64], P0 ;  /* 0xe6b00000ac047fae */ /* 0x000fe8000812187c */
[----:B------:R-:W-:Y:S04]  /*af7f0*/  LDGSTS.E [R4+-0x19100], desc[UR60][R170.64], P0 ;  /* 0xe6f00000aa047fae */ /* 0x000fe8000812187c */
[----:B------:R-:W-:Y:S04]  /*af800*/  LDGSTS.E [R4+-0x18d00], desc[UR60][R168.64], P0 ;  /* 0xe7300000a8047fae */ /* 0x000fe8000812187c */
[----:B------:R-:W-:Y:S04]  /*af810*/  LDGSTS.E [R4+-0x18900], desc[UR60][R166.64], P0 ;  /* 0xe7700000a6047fae */ /* 0x000fe8000812187c */
[----:B------:R-:W-:Y:S04]  /*af820*/  LDGSTS.E [R4+-0x18500], desc[UR60][R164.64], P0 ;  /* 0xe7b00000a4047fae */ /* 0x000fe8000812187c */
[----:B------:R-:W-:Y:S01]  /*af830*/  LDGSTS.E [R4+-0x18100], desc[UR60][R162.64], P0 ;  /* 0xe7f00000a2047fae */ /* 0x000fe2000812187c */
[----:B---3--:R-:W-:-:S05]  /*af840*/  IADD3 R7, P1, R7, R6, RZ ;  /* 0x0000000607077210 */ /* 0x008fca0007f3e0ff */
[----:B------:R-:W-:Y:S01]  /*af850*/  STL [R1+0x396c], R7 ;  /* 0x00396c0701007387 */ /* 0x000fe20000100800 */
[----:B----4-:R-:W-:Y:S02]  /*af860*/  IADD3 R10, P2, R10, R6, RZ ;  /* 0x000000060a0a7210 */ /* 0x010fe40007f5e0ff */
[----:B--2---:R-:W-:-:S03]  /*af870*/  IADD3.X R8, R8, R2, RZ, P1, !PT ;  /* 0x0000000208087210 */ /* 0x004fc60000ffe4ff */
[----:B------:R-:W-:Y:S01]  /*af880*/  IMAD.X R15, R15, 0x1, R2, P2 ;  /* 0x000000010f0f7824 */ /* 0x000fe200010e0602 */
[----:B------:R-:W-:Y:S01]  /*af890*/  MOV R9, R8 ;  /* 0x0000000800097202 */ /* 0x000fe20000000f00 */
[----:B------:R1:W-:Y:S04]  /*af8a0*/  STL [R1+0x3968], R8 ;  /* 0x0039680801007387 */ /* 0x0003e80000100800 */
[----:B------:R-:W-:Y:S04]  /*af8b0*/  STL [R1+0x39ac], R10 ;  /* 0x0039ac0a01007387 */ /* 0x000fe80000100800 */
[----:B------:R-:W2:Y:S04]  /*af8c0*/  LDL.LU R13, [R1+0x3aec] ;  /* 0x003aec00010d7983 */ /* 0x000ea80000300800 */
[----:B------:R3:W-:Y:S01]  /*af8d0*/  STL [R1+0x39a8], R15 ;  /* 0x0039a80f01007387 */ /* 0x0007e20000100800 */
[----:B-1----:R-:W-:-:S03]  /*af8e0*/  IMAD.MOV.U32 R8, RZ, RZ, R7 ;  /* 0x000000ffff087224 */ /* 0x002fc600078e0007 */
[----:B------:R-:W4:Y:S04]  /*af8f0*/  LDL.LU R7, [R1+0x3b2c] ;  /* 0x003b2c0001077983 */ /* 0x000f280000300800 */
[----:B------:R1:W-:Y:S01]  /*af900*/  LDGSTS.E [R3+-0x3fc80], desc[UR60][R8.64], P0 ;  /* 0xc038000008037fae */ /* 0x0003e2000812187c */
[----:B------:R-:W-:Y:S01]  /*af910*/  IADD3 R11, P1, R11, R6, RZ ;  /* 0x000000060b0b7210 */ /* 0x000fe20007f3e0ff */
[----:B-1----:R-:W-:Y:S02]  /*af920*/  IMAD.MOV.U32 R9, RZ, RZ, R15 ;  /* 0x000000ffff097224 */ /* 0x002fe400078e000f */
[----:B---3--:R-:W3:Y:S01]  /*af930*/  LDL.LU R15, [R1+0x3ae8] ;  /* 0x003ae800010f7983 */ /* 0x008ee20000300800 */
[----:B------:R-:W-:-:S03]  /*af940*/  MOV R8, R10 ;  /* 0x0000000a00087202 */ /* 0x000fc60000000f00 */
[----:B------:R-:W3:Y:S01]  /*af950*/  LDL.LU R10, [R1+0x3b28] ;  /* 0x003b2800010a7983 */ /* 0x000ee20000300800 */
[----:B------:R-:W-:Y:S02]  /*af960*/  IADD3 R16, P2, R16, R6, RZ ;  /* 0x0000000610107210 */ /* 0x000fe40007f5e0ff */
[----:B------:R-:W-:Y:S01]  /*af970*/  IADD3.X R84, R84, R2, RZ, P1, !PT ;  /* 0x0000000254547210 */ /* 0x000fe20000ffe4ff */
[----:B------:R1:W-:Y:S04]  /*af980*/  STL [R1+0x39ec], R11 ;  /* 0x0039ec0b01007387 */ /* 0x0003e80000100800 */
[----:B------:R1:W-:Y:S04]  /*af990*/  LDGSTS.E [R3+-0x3f880], desc[UR60][R8.64], P0 ;  /* 0xc078000008037fae */ /* 0x0003e8000812187c */
[----:B------:R1:W-:Y:S01]  /*af9a0*/  STL [R1+0x39e8], R84 ;  /* 0x0039e85401007387 */ /* 0x0003e20000100800 */
[----:B------:R-:W-:-:S03]  /*af9b0*/  IMAD.X R83, R83, 0x1, R2, P2 ;  /* 0x0000000153537824 */ /* 0x000fc600010e0602 */
[----:B------:R-:W-:Y:S01]  /*af9c0*/  STL [R1+0x3a2c], R16 ;  /* 0x003a2c1001007387 */ /* 0x000fe20000100800 */
[----:B-1----:R-:W-:Y:S01]  /*af9d0*/  MOV R8, R11 ;  /* 0x0000000b00087202 */ /* 0x002fe20000000f00 */
[----:B------:R-:W-:Y:S02]  /*af9e0*/  IMAD.MOV.U32 R9, RZ, RZ, R84 ;  /* 0x000000ffff097224 */ /* 0x000fe400078e0054 */
[----:B------:R-:W3:Y:S04]  /*af9f0*/  LDL.LU R11, [R1+0x3b6c] ;  /* 0x003b6c00010b7983 */ /* 0x000ee80000300800 */
[----:B------:R1:W-:Y:S04]  /*afa00*/  STL [R1+0x3a28], R83 ;  /* 0x003a285301007387 */ /* 0x0003e80000100800 */
[----:B------:R-:W3:Y:S04]  /*afa10*/  LDL.LU R84, [R1+0x3bbc] ;  /* 0x003bbc0001547983 */ /* 0x000ee80000300800 */
[----:B------:R1:W-:Y:S02]  /*afa20*/  LDGSTS.E [R3+-0x3f480], desc[UR60][R8.64], P0 ;  /* 0xc0b8000008037fae */ /* 0x0003e4000812187c */
[----:B-1----:R-:W-:-:S02]  /*afa30*/  IMAD.MOV.U32 R9, RZ, RZ, R83 ;  /* 0x000000ffff097224 */ /* 0x002fc400078e0053 */
[----:B------:R-:W3:Y:S04]  /*afa40*/  LDL.LU R83, [R1+0x3b68] ;  /* 0x003b680001537983 */ /* 0x000ee80000300800 */
[----:B------:R-:W3:Y:S01]  /*afa50*/  LDL.LU R85, [R1+0x3bb8] ;  /* 0x003bb80001557983 */ /* 0x000ee20000300800 */
[----:B------:R-:W-:Y:S02]  /*afa60*/  IADD3 R5, P1, R5, R6, RZ ;  /* 0x0000000605057210 */ /* 0x000fe40007f3e0ff */
[----:B------:R-:W-:Y:S02]  /*afa70*/  MOV R8, R16 ;  /* 0x0000001000087202 */ /* 0x000fe40000000f00 */
[----:B------:R-:W-:Y:S01]  /*afa80*/  IADD3 R12, P2, R12, R6, RZ ;  /* 0x000000060c0c7210 */ /* 0x000fe20007f5e0ff */
[----:B------:R-:W3:Y:S01]  /*afa90*/  LDL.LU R4, [R1+0x3bfc] ;  /* 0x003bfc0001047983 */ /* 0x000ee20000300800 */
[----:B------:R-:W-:-:S03]  /*afaa0*/  IADD3.X R17, R17, R2, RZ, P1, !PT ;  /* 0x0000000211117210 */ /* 0x000fc60000ffe4ff */
[----:B------:R-:W3:Y:S04]  /*afab0*/  LDL.LU R16, [R1+0x3c3c] ;  /* 0x003c3c0001107983 */ /* 0x000ee80000300800 */
[----:B------:R1:W-:Y:S04]  /*afac0*/  STL [R1+0x3a6c], R5 ;  /* 0x003a6c0501007387 */ /* 0x0003e80000100800 */
[----:B------:R1:W-:Y:S04]  /*afad0*/  LDGSTS.E [R3+-0x3f080], desc[UR60][R8.64], P0 ;  /* 0xc0f8000008037fae */ /* 0x0003e8000812187c */
[----:B------:R1:W-:Y:S04]  /*afae0*/  STL [R1+0x3a68], R17 ;  /* 0x003a681101007387 */ /* 0x0003e80000100800 */
[----:B------:R-:W-:Y:S01]  /*afaf0*/  STL [R1+0x3aac], R12 ;  /* 0x003aac0c01007387 */ /* 0x000fe20000100800 */
[----:B------:R-:W-:Y:S01]  /*afb00*/  IMAD.X R14, R14, 0x1, R2, P2 ;  /* 0x000000010e0e7824 */ /* 0x000fe200010e0602 */
[----:B-1----:R-:W-:-:S02]  /*afb10*/  MOV R8, R5 ;  /* 0x0000000500087202 */ /* 0x002fc40000000f00 */
[----:B------:R-:W3:Y:S01]  /*afb20*/  LDL.LU R5, [R1+0x3bf8] ;  /* 0x003bf80001057983 */ /* 0x000ee20000300800 */
[----:B------:R-:W-:-:S03]  /*afb30*/  IMAD.MOV.U32 R9, RZ, RZ, R17 ;  /* 0x000000ffff097224 */ /* 0x000fc600078e0011 */
[----:B------:R1:W-:Y:S04]  /*afb40*/  STL [R1+0x3aa8], R14 ;  /* 0x003aa80e01007387 */ /* 0x0003e80000100800 */
[----:B------:R-:W3:Y:S04]  /*afb50*/  LDL.LU R17, [R1+0x3c38] ;  /* 0x003c380001117983 */ /* 0x000ee80000300800 */
[----:B------:R1:W-:Y:S02]  /*afb60*/  LDGSTS.E [R3+-0x3ec80], desc[UR60][R8.64], P0 ;  /* 0xc138000008037fae */ /* 0x0003e4000812187c */
[----:B-1----:R-:W-:Y:S01]  /*afb70*/  MOV R8, R12 ;  /* 0x0000000c00087202 */ /* 0x002fe20000000f00 */
[----:B------:R-:W-:-:S02]  /*afb80*/  IMAD.MOV.U32 R9, RZ, RZ, R14 ;  /* 0x000000ffff097224 */ /* 0x000fc400078e000e */
[----:B------:R-:W3:Y:S04]  /*afb90*/  LDL.LU R14, [R1+0x3c7c] ;  /* 0x003c7c00010e7983 */ /* 0x000ee80000300800 */
[----:B------:R-:W3:Y:S04]  /*afba0*/  LDL.LU R12, [R1+0x3cbc] ;  /* 0x003cbc00010c7983 */ /* 0x000ee80000300800 */
[----:B------:R1:W-:Y:S01]  /*afbb0*/  LDGSTS.E [R3+-0x3e880], desc[UR60][R8.64], P0 ;  /* 0xc178000008037fae */ /* 0x0003e2000812187c */
[----:B--2---:R-:W-:-:S05]  /*afbc0*/  IADD3 R13, P1, R13, R6, RZ ;  /* 0x000000060d0d7210 */ /* 0x004fca0007f3e0ff */
[----:B------:R-:W-:Y:S01]  /*afbd0*/  STL [R1+0x3aec], R13 ;  /* 0x003aec0d01007387 */ /* 0x000fe20000100800 */
[----:B----4-:R-:W-:Y:S02]  /*afbe0*/  IADD3 R7, P2, R7, R6, RZ ;  /* 0x0000000607077210 */ /* 0x010fe40007f5e0ff */
[----:B-1----:R-:W-:Y:S02]  /*afbf0*/  MOV R8, R13 ;  /* 0x0000000d00087202 */ /* 0x002fe40000000f00 */
[----:B---3--:R-:W-:Y:S01]  /*afc00*/  IADD3.X R15, R15, R2, RZ, P1, !PT ;  /* 0x000000020f0f7210 */ /* 0x008fe20000ffe4ff */
[----:B------:R-:W-:-:S04]  /*afc10*/  IMAD.X R10, R10, 0x1, R2, P2 ;  /* 0x000000010a0a7824 */ /* 0x000fc800010e0602 */
[----:B------:R1:W-:Y:S01]  /*afc20*/  STL [R1+0x3ae8], R15 ;  /* 0x003ae80f01007387 */ /* 0x0003e20000100800 */
[----:B------:R-:W-:-:S03]  /*afc30*/  IMAD.MOV.U32 R9, RZ, RZ, R15 ;  /* 0x000000ffff097224 */ /* 0x000fc600078e000f */
[----:B------:R-:W-:Y:S04]  /*afc40*/  STL [R1+0x3b2c], R7 ;  /* 0x003b2c0701007387 */ /* 0x000fe80000100800 */
[----:B------:R2:W-:Y:S04]  /*afc50*/  LDGSTS.E [R3+-0x3e480], desc[UR60][R8.64], P0 ;  /* 0xc1b8000008037fae */ /* 0x0005e8000812187c */
[----:B-1----:R-:W3:Y:S04]  /*afc60*/  LDL.LU R15, [R1+0x3c78] ;  /* 0x003c7800010f7983 */ /* 0x002ee80000300800 */
[----:B------:R1:W-:Y:S04]  /*afc70*/  STL [R1+0x3b28], R10 ;  /* 0x003b280a01007387 */ /* 0x0003e80000100800 */
[----:B------:R-:W4:Y:S01]  /*afc80*/  LDL.LU R13, [R1+0x3cb8] ;  /* 0x003cb800010d7983 */ /* 0x000f220000300800 */
[----:B------:R-:W-:-:S02]  /*afc90*/  IADD3 R11, P1, R11, R6, RZ ;  /* 0x000000060b0b7210 */ /* 0x000fc40007f3e0ff */
[----:B------:R-:W-:Y:S02]  /*afca0*/  IADD3 R84, P2, R84, R6, RZ ;  /* 0x0000000654547210 */ /* 0x000fe40007f5e0ff */
[----:B--2---:R-:W-:Y:S01]  /*afcb0*/  MOV R8, R7 ;  /* 0x0000000700087202 */ /* 0x004fe20000000f00 */
[----:B------:R-:W-:Y:S02]  /*afcc0*/  IMAD.MOV.U32 R9, RZ, RZ, R10 ;  /* 0x000000ffff097224 */ /* 0x000fe400078e000a */
[----:B-1----:R-:W2:Y:S04]  /*afcd0*/  LDL.LU R10, [R1+0x3cfc] ;  /* 0x003cfc00010a7983 */ /* 0x002ea80000300800 */
[----:B------:R-:W2:Y:S04]  /*afce0*/  LDL.LU R7, [R1+0x3d3c] ;  /* 0x003d3c0001077983 */ /* 0x000ea80000300800 */
[----:B------:R1:W-:Y:S04]  /*afcf0*/  STL [R1+0x3b6c], R11 ;  /* 0x003b6c0b01007387 */ /* 0x0003e80000100800 */
[----:B------:R1:W-:Y:S01]  /*afd00*/  LDGSTS.E [R3+-0x3e080], desc[UR60][R8.64], P0 ;  /* 0xc1f8000008037fae */ /* 0x0003e2000812187c */
[----:B------:R-:W-:Y:S01]  /*afd10*/  IADD3.X R83, R83, R2, RZ, P1, !PT ;  /* 0x0000000253537210 */ /* 0x000fe20000ffe4ff */
[----:B------:R-:W-:Y:S01]  /*afd20*/  IMAD.X R85, R85, 0x1, R2, P2 ;  /* 0x0000000155557824 */ /* 0x000fe200010e0602 */
[----:B-1----:R-:W-:-:S03]  /*afd30*/  MOV R8, R11 ;  /* 0x0000000b00087202 */ /* 0x002fc60000000f00 */
[----:B------:R1:W-:Y:S04]  /*afd40*/  STL [R1+0x3b68], R83 ;  /* 0x003b685301007387 */ /* 0x0003e80000100800 */
[----:B------:R-:W-:Y:S04]  /*afd50*/  STL [R1+0x3bbc], R84 ;  /* 0x003bbc5401007387 */ /* 0x000fe80000100800 */
[----:B------:R-:W2:Y:S01]  /*afd60*/  LDL.LU R11, [R1+0x3cf8] ;  /* 0x003cf800010b7983 */ /* 0x000ea20000300800 */
[----:B------:R-:W-:-:S03]  /*afd70*/  IMAD.MOV.U32 R9, RZ, RZ, R83 ;  /* 0x000000ffff097224 */ /* 0x000fc600078e0053 */
[----:B------:R-:W-:Y:S01]  /*afd80*/  STL [R1+0x3bb8], R85 ;  /* 0x003bb85501007387 */ /* 0x000fe20000100800 */
[-C--:B------:R-:W-:Y:S02]  /*afd90*/  IADD3 R4, P1, R4, R6.reuse, RZ ;  /* 0x0000000604047210 */ /* 0x080fe40007f3e0ff */
[----:B------:R-:W-:Y:S01]  /*afda0*/  IADD3 R16, P2, R16, R6, RZ ;  /* 0x0000000610107210 */ /* 0x000fe20007f5e0ff */
[----:B------:R1:W-:Y:S04]  /*afdb0*/  LDGSTS.E [R3+-0x3dc80], desc[UR60][R8.64], P0 ;  /* 0xc238000008037fae */ /* 0x0003e8000812187c */
[----:B-1----:R-:W2:Y:S04]  /*afdc0*/  LDL.LU R83, [R1+0x3d38] ;  /* 0x003d380001537983 */ /* 0x002ea80000300800 */
[----:B------:R-:W-:Y:S01]  /*afdd0*/  STL [R1+0x3bfc], R4 ;  /* 0x003bfc0401007387 */ /* 0x000fe20000100800 */
[----:B------:R-:W-:-:S02]  /*afde0*/  IADD3.X R5, R5, R2, RZ, P1, !PT ;  /* 0x0000000205057210 */ /* 0x000fc40000ffe4ff */
[----:B------:R-:W-:Y:S01]  /*afdf0*/  MOV R8, R84 ;  /* 0x0000005400087202 */ /* 0x000fe20000000f00 */
[----:B------:R-:W-:Y:S02]  /*afe00*/  IMAD.MOV.U32 R9, RZ, RZ, R85 ;  /* 0x000000ffff097224 */ /* 0x000fe400078e0055 */
[----:B------:R-:W-:Y:S01]  /*afe10*/  IMAD.X R17, R17, 0x1, R2, P2 ;  /* 0x0000000111117824 */ /* 0x000fe200010e0602 */
[----:B------:R1:W-:Y:S04]  /*afe20*/  STL [R1+0x3bf8], R5 ;  /* 0x003bf80501007387 */ /* 0x0003e80000100800 */
[----:B------:R1:W-:Y:S04]  /*afe30*/  LDGSTS.E [R3+-0x3d880], desc[UR60][R8.64], P0 ;  /* 0xc278000008037fae */ /* 0x0003e8000812187c */
[----:B------:R-:W-:Y:S01]  /*afe40*/  STL [R1+0x3c3c], R16 ;  /* 0x003c3c1001007387 */ /* 0x000fe20000100800 */
[----:B-1----:R-:W-:Y:S01]  /*afe50*/  MOV R8, R4 ;  /* 0x0000000400087202 */ /* 0x002fe20000000f00 */
[----:B------:R-:W-:-:S02]  /*afe60*/  IMAD.MOV.U32 R9, RZ, RZ, R5 ;  /* 0x000000ffff097224 */ /* 0x000fc400078e0005 */
[----:B------:R-:W2:Y:S04]  /*afe70*/  LDL.LU.64 R4, [R1+0x2818] ;  /* 0x0028180001047983 */ /* 0x000ea80000300a00 */
[----:B------:R-:W-:Y:S04]  /*afe80*/  STL [R1+0x3c38], R17 ;  /* 0x003c381101007387 */ /* 0x000fe80000100800 */
[----:B------:R-:W2:Y:S04]  /*afe90*/  LDL.LU.64 R90, [R1+0x27d8] ;  /* 0x0027d800015a7983 */ /* 0x000ea80000300a00 */
[----:B------:R-:W2:Y:S01]  /*afea0*/  LDL.LU.64 R88, [R1+0x2798] ;  /* 0x0027980001587983 */ /* 0x000ea20000300a00 */
[----:B------:R-:W-:-:S03]  /*afeb0*/  IADD3 R14, P1, R14, R6, RZ ;  /* 0x000000060e0e7210 */ /* 0x000fc60007f3e0ff */
[----:B------:R1:W-:Y:S04]  /*afec0*/  LDGSTS.E [R3+-0x3d480], desc[UR60][R8.64], P0 ;  /* 0xc2b8000008037fae */ /* 0x0003e8000812187c */
[----:B------:R-:W2:Y:S01]  /*afed0*/  LDL.LU.64 R86, [R1+0x2758] ;  /* 0x0027580001567983 */ /* 0x000ea20000300a00 */
[----:B------:R-:W-:-:S03]  /*afee0*/  IADD3 R12, P2, R12, R6, RZ ;  /* 0x000000060c0c7210 */ /* 0x000fc60007f5e0ff */
[----:B------:R-:W-:Y:S01]  /*afef0*/  STL [R1+0x3c7c], R14 ;  /* 0x003c7c0e01007387 */ /* 0x000fe20000100800 */
[----:B-1----:R-:W-:Y:S01]  /*aff00*/  MOV R8, R16 ;  /* 0x0000001000087202 */ /* 0x002fe20000000f00 */
[----:B------:R-:W-:-:S05]  /*aff10*/  IMAD.MOV.U32 R9, RZ, RZ, R17 ;  /* 0x000000ffff097224 */ /* 0x000fca00078e0011 */
[----:B------:R1:W-:Y:S02]  /*aff20*/  LDGSTS.E [R3+-0x3d080], desc[UR60][R8.64], P0 ;  /* 0xc2f8000008037fae */ /* 0x0003e4000812187c */
[----:B-1----:R-:W-:Y:S02]  /*aff30*/  MOV R8, R14 ;  /* 0x0000000e00087202 */ /* 0x002fe40000000f00 */
[----:B---3--:R-:W-:Y:S01]  /*aff40*/  IADD3.X R15, R15, R2, RZ, P1, !PT ;  /* 0x000000020f0f7210 */ /* 0x008fe20000ffe4ff */
[----:B----4-:R-:W-:-:S04]  /*aff50*/  IMAD.X R13, R13, 0x1, R2, P2 ;  /* 0x000000010d0d7824 */ /* 0x010fc800010e0602 */
[----:B------:R1:W-:Y:S01]  /*aff60*/  STL [R1+0x3c78], R15 ;  /* 0x003c780f01007387 */ /* 0x0003e20000100800 */
[----:B------:R-:W-:-:S03]  /*aff70*/  IMAD.MOV.U32 R9, RZ, RZ, R15 ;  /* 0x000000ffff097224 */ /* 0x000fc600078e000f */
[----:B------:R-:W-:Y:S04]  /*aff80*/  STL [R1+0x3cbc], R12 ;  /* 0x003cbc0c01007387 */ /* 0x000fe80000100800 */
[----:B------:R3:W-:Y:S04]  /*aff90*/  LDGSTS.E [R3+-0x3cc80], desc[UR60][R8.64], P0 ;  /* 0xc338000008037fae */ /* 0x0007e8000812187c */
[----:B-1----:R-:W4:Y:S04]  /*affa0*/  LDL.LU.64 R14, [R1+0x2718] ;  /* 0x00271800010e7983 */ /* 0x002f280000300a00 */
[----:B------:R1:W-:Y:S01]  /*affb0*/  STL [R1+0x3cb8], R13 ;  /* 0x003cb80d01007387 */ /* 0x0003e20000100800 */
[----:B---3--:R-:W-:Y:S01]  /*affc0*/  MOV R8, R12 ;  /* 0x0000000c00087202 */ /* 0x008fe20000000f00 */
[----:B------:R-:W-:-:S02]  /*affd0*/  IMAD.MOV.U32 R9, RZ, RZ, R13 ;  /* 0x000000ffff097224 */ /* 0x000fc400078e000d */
[----:B-1----:R-:W3:Y:S04]  /*affe0*/  LDL.LU.64 R12, [R1+0x26d8] ;  /* 0x0026d800010c7983 */ /* 0x002ee80000300a00 */
[----:B------:R-:W3:Y:S01]  /*afff0*/  LDL.LU.64 R16, [R1+0x2698] ;  /* 0x0026980001107983 */ /* 0x000ee20000300a00 */
[----:B--2---:R-:W-:-:S03]  /*b0000*/  IADD3 R10, P1, R10, R6, RZ ;  /* 0x000000060a0a7210 */ /* 0x004fc60007f3e0ff */
[----:B------:R-:W2:Y:S01]  /*b0010*/  LDL.LU.64 R98, [R1+0x2658] ;  /* 0x0026580001627983 */ /* 0x000ea20000300a00 */
[----:B------:R-:W-:-:S03]  /*b0020*/  IADD3 R7, P2, R7, R6, RZ ;  /* 0x0000000607077210 */ /* 0x000fc60007f5e0ff */
[----:B------:R1:W-:Y:S01]  /*b0030*/  LDGSTS.E [R3+-0x3c880], desc[UR60][R8.64], P0 ;  /* 0xc378000008037fae */ /* 0x0003e2000812187c */
[----:B------:R-:W-:-:S03]  /*b0040*/  IADD3.X R11, R11, R2, RZ, P1, !PT ;  /* 0x000000020b0b7210 */ /* 0x000fc60000ffe4ff */
[----:B------:R-:W-:Y:S04]  /*b0050*/  STL [R1+0x3cfc], R10 ;  /* 0x003cfc0a01007387 */ /* 0x000fe80000100800 */
[----:B------:R1:W-:Y:S01]  /*b0060*/  STL [R1+0x3cf8], R11 ;  /* 0x003cf80b01007387 */ /* 0x0003e20000100800 */
[----:B------:R-:W-:-:S03]  /*b0070*/  IMAD.X R83, R83, 0x1, R2, P2 ;  /* 0x0000000153537824 */ /* 0x000fc600010e0602 */
[----:B------:R1:W-:Y:S02]  /*b0080*/  STL [R1+0x3d3c], R7 ;  /* 0x003d3c0701007387 */ /* 0x0003e40000100800 */
[----:B-1----:R-:W-:Y:S01]  /*b0090*/  MOV R8, R10 ;  /* 0x0000000a00087202 */ /* 0x002fe20000000f00 */
[----:B------:R-:W-:Y:S02]  /*b00a0*/  IMAD.MOV.U32 R9, RZ, RZ, R11 ;  /* 0x000000ffff097224 */ /* 0x000fe400078e000b */
[----:B------:R-:W2:Y:S04]  /*b00b0*/  LDL.LU.64 R10, [R1+0x2618] ;  /* 0x00261800010a7983 */ /* 0x000ea80000300a00 */
[----:B------:R1:W-:Y:S04]  /*b00c0*/  STL [R1+0x3d38], R83 ;  /* 0x003d385301007387 */ /* 0x0003e80000100800 */
[----:B------:R-:W2:Y:S04]  /*b00d0*/  LDL.LU.64 R96, [R1+0x24a8] ;  /* 0x0024a80001607983 */ /* 0x000ea80000300a00 */
[----:B------:R-:W2:Y:S04]  /*b00e0*/  LDL.LU.64 R84, [R1+0x2470] ;  /* 0x0024700001547983 */ /* 0x000ea80000300a00 */
[----:B------:R1:W-:Y:S04]  /*b00f0*/  LDGSTS.E [R3+-0x3c480], desc[UR60][R8.64], P0 ;  /* 0xc3b8000008037fae */ /* 0x0003e8000812187c */
[----:B------:R-:W2:Y:S04]  /*b0100*/  LDL.LU.64 R94, [R1+0x2438] ;  /* 0x00243800015e7983 */ /* 0x000ea80000300a00 */
[----:B------:R-:W2:Y:S01]  /*b0110*/  LDL.LU.64 R92, [R1+0x22e8] ;  /* 0x0022e800015c7983 */ /* 0x000ea20000300a00 */
[----:B------:R-:W-:-:S04]  /*b0120*/  IADD3 R102, P1, R4, R6, RZ ;  /* 0x0000000604667210 */ /* 0x000fc80007f3e0ff */
[----:B------:R-:W-:Y:S02]  /*b0130*/  IADD3.X R4, R5, R2, RZ, P1, !PT ;  /* 0x0000000205047210 */ /* 0x000fe40000ffe4ff */
[-C--:B------:R-:W-:Y:S02]  /*b0140*/  IADD3 R104, P1, R90, R6.reuse, RZ ;  /* 0x000000065a687210 */ /* 0x080fe40007f3e0ff */
[----:B-1----:R-:W-:Y:S01]  /*b0150*/  MOV R8, R7 ;  /* 0x0000000700087202 */ /* 0x002fe20000000f00 */
[----:B------:R-:W-:Y:S02]  /*b0160*/  IMAD.MOV.U32 R9, RZ, RZ, R83 ;  /* 0x000000ffff097224 */ /* 0x000fe400078e0053 */
[----:B------:R-:W-:Y:S01]  /*b0170*/  IMAD.X R7, R91, 0x1, R2, P1 ;  /* 0x000000015b077824 */ /* 0x000fe200008e0602 */
[----:B------:R-:W-:Y:S02]  /*b0180*/  IADD3 R106, P1, R88, R6, RZ ;  /* 0x00000006586a7210 */ /* 0x000fe40007f3e0ff */
[----:B------:R1:W-:Y:S04]  /*b0190*/  LDGSTS.E [R3+-0x3c080], desc[UR60][R8.64], P0 ;  /* 0xc3f8000008037fae */ /* 0x0003e8000812187c */
[----:B------:R-:W2:Y:S01]  /*b01a0*/  LDL.LU.64 R90, [R1+0x22b8] ;  /* 0x0022b800015a7983 */ /* 0x000ea20000300a00 */
[----:B-1----:R-:W-:-:S02]  /*b01b0*/  IADD3.X R8, R89, R2, RZ, P1, !PT ;  /* 0x0000000259087210 */ /* 0x002fc40000ffe4ff */
[-C--:B------:R-:W-:Y:S01]  /*b01c0*/  IADD3 R108, P1, R86, R6.reuse, RZ ;  /* 0x00000006566c7210 */ /* 0x080fe20007f3e0ff */
[----:B------:R-:W2:Y:S04]  /*b01d0*/  LDL.LU.64 R88, [R1+0x2288] ;  /* 0x0022880001587983 */ /* 0x000ea80000300a00 */
[----:B------:R-:W-:Y:S02]  /*b01e0*/  IMAD.X R9, R87, 0x1, R2, P1 ;  /* 0x0000000157097824 */ /* 0x000fe400008e0602 */
[----:B------:R-:W2:Y:S01]  /*b01f0*/  LDL.LU.64 R86, [R1+0x2258] ;  /* 0x0022580001567983 */ /* 0x000ea20000300a00 */
[----:B----4-:R-:W-:-:S04]  /*b0200*/  IADD3 R110, P1, R14, R6, RZ ;  /* 0x000000060e6e7210 */ /* 0x010fc80007f3e0ff */
[----:B------:R-:W-:Y:S02]  /*b0210*/  IADD3.X R111, R15, R2, RZ, P1, !PT ;  /* 0x000000020f6f7210 */ /* 0x000fe40000ffe4ff */
[----:B------:R-:W4:Y:S01]  /*b0220*/  LDL.LU.64 R14, [R1+0x2130] ;  /* 0x00213000010e7983 */ /* 0x000f220000300a00 */
[----:B---3--:R-:W-:-:S05]  /*b0230*/  IADD3 R112, P1, R12, R6, RZ ;  /* 0x000000060c707210 */ /* 0x008fca0007f3e0ff */
[--C-:B------:R-:W-:Y:S01]  /*b0240*/  IMAD.X R113, R13, 0x1, R2.reuse, P1 ;  /* 0x000000010d717824 */ /* 0x100fe200008e0602 */
[----:B------:R-:W-:Y:S01]  /*b0250*/  IADD3 R114, P1, R16, R6, RZ ;  /* 0x0000000610727210 */ /* 0x000fe20007f3e0ff */
[----:B------:R-:W3:Y:S03]  /*b0260*/  LDL.LU.64 R12, [R1+0x2108] ;  /* 0x00210800010c7983 */ /* 0x000ee60000300a00 */
[----:B------:R-:W-:Y:S02]  /*b0270*/  IADD3.X R115, R17, R2, RZ, P1, !PT ;  /* 0x0000000211737210 */ /* 0x000fe40000ffe4ff */
[-C--:B--2---:R-:W-:Y:S01]  /*b0280*/  IADD3 R116, P1, R98, R6.reuse, RZ ;  /* 0x0000000662747210 */ /* 0x084fe20007f3e0ff */
[----:B------:R-:W2:Y:S04]  /*b0290*/  LDL.LU.64 R16, [R1+0x20e0] ;  /* 0x0020e00001107983 */ /* 0x000ea80000300a00 */
[----:B------:R-:W-:Y:S01]  /*b02a0*/  IMAD.X R117, R99, 0x1, R2, P1 ;  /* 0x0000000163757824 */ /* 0x000fe200008e0602 */
[----:B------:R-:W-:-:S04]  /*b02b0*/  IADD3 R118, P1, R10, R6, RZ ;  /* 0x000000060a767210 */ /* 0x000fc80007f3e0ff */
[----:B------:R-:W-:Y:S02]  /*b02c0*/  IADD3.X R119, R11, R2, RZ, P1, !PT ;  /* 0x000000020b777210 */ /* 0x000fe40000ffe4ff */
[-C--:B------:R-:W-:Y:S01]  /*b02d0*/  IADD3 R120, P1, R96, R6.reuse, RZ ;  /* 0x0000000660787210 */ /* 0x080fe20007f3e0ff */
[----:B------:R-:W2:Y:S04]  /*b02e0*/  LDL.LU.64 R10, [R1+0x20b8] ;  /* 0x0020b800010a7983 */ /* 0x000ea80000300a00 */
[----:B------:R-:W-:Y:S01]  /*b02f0*/  IMAD.X R121, R97, 0x1, R2, P1 ;  /* 0x0000000161797824 */ /* 0x000fe200008e0602 */
[----:B------:R-:W-:-:S04]  /*b0300*/  IADD3 R122, P1, R84, R6, RZ ;  /* 0x00000006547a7210 */ /* 0x000fc80007f3e0ff */
[----:B------:R-:W-:Y:S02]  /*b0310*/  IADD3.X R123, R85, R2, RZ, P1, !PT ;  /* 0x00000002557b7210 */ /* 0x000fe40000ffe4ff */
[----:B------:R-:W2:Y:S01]  /*b0320*/  LDL.LU.64 R84, [R1+0x2090] ;  /* 0x0020900001547983 */ /* 0x000ea20000300a00 */
[----:B------:R-:W-:-:S05]  /*b0330*/  IADD3 R124, P1, R94, R6, RZ ;  /* 0x000000065e7c7210 */ /* 0x000fca0007f3e0ff */
[----:B------:R-:W-:Y:S01]  /*b0340*/  IMAD.X R125, R95, 0x1, R2, P1 ;  /* 0x000000015f7d7824 */ /* 0x000fe200008e0602 */
[----:B------:R-:W-:-:S04]  /*b0350*/  IADD3 R126, P1, R92, R6, RZ ;  /* 0x000000065c7e7210 */ /* 0x000fc80007f3e0ff */
[----:B------:R-:W-:Y:S02]  /*b0360*/  IADD3.X R127, R93, R2, RZ, P1, !PT ;  /* 0x000000025d7f7210 */ /* 0x000fe40000ffe4ff */
[----:B------:R-:W2:Y:S01]  /*b0370*/  LDL.LU.64 R92, [R1+0x1f98] ;  /* 0x001f9800015c7983 */ /* 0x000ea20000300a00 */
[----:B------:R-:W-:-:S05]  /*b0380*/  IADD3 R128, P1, R90, R6, RZ ;  /* 0x000000065a807210 */ /* 0x000fca0007f3e0ff */
[----:B------:R-:W-:Y:S02]  /*b0390*/  IMAD.X R129, R91, 0x1, R2, P1 ;  /* 0x000000015b817824 */ /* 0x000fe400008e0602 */
[----:B------:R-:W2:Y:S01]  /*b03a0*/  LDL.LU.64 R90, [R1+0x1f78] ;  /* 0x001f7800015a7983 */ /* 0x000ea20000300a00 */
[----:B------:R-:W-:-:S04]  /*b03b0*/  IADD3 R130, P1, R88, R6, RZ ;  /* 0x0000000658827210 */ /* 0x000fc80007f3e0ff */
[----:B------:R-:W-:Y:S02]  /*b03c0*/  IADD3.X R131, R89, R2, RZ, P1, !PT ;  /* 0x0000000259837210 */ /* 0x000fe40000ffe4ff */
[-C--:B------:R-:W-:Y:S01]  /*b03d0*/  IADD3 R132, P1, R86, R6.reuse, RZ ;  /* 0x0000000656847210 */ /* 0x080fe20007f3e0ff */
[----:B------:R-:W2:Y:S04]  /*b03e0*/  LDL.LU.64 R88, [R1+0x1f58] ;  /* 0x001f580001587983 */ /* 0x000ea80000300a00 */
[----:B------:R-:W-:Y:S01]  /*b03f0*/  IMAD.X R133, R87, 0x1, R2, P1 ;  /* 0x0000000157857824 */ /* 0x000fe200008e0602 */
[----:B----4-:R-:W-:-:S04]  /*b0400*/  IADD3 R134, P1, R14, R6, RZ ;  /* 0x000000060e867210 */ /* 0x010fc80007f3e0ff */
[----:B------:R-:W-:Y:S02]  /*b0410*/  IADD3.X R135, R15, R2, RZ, P1, !PT ;  /* 0x000000020f877210 */ /* 0x000fe40000ffe4ff */
[----:B------:R-:W4:Y:S01]  /*b0420*/  LDL.LU.64 R14, [R1+0x1f38] ;  /* 0x001f3800010e7983 */ /* 0x000f220000300a00 */
[----:B---3--:R-:W-:-:S05]  /*b0430*/  IADD3 R136, P1, R12, R6, RZ ;  /* 0x000000060c887210 */ /* 0x008fca0007f3e0ff */
[----:B------:R-:W-:Y:S01]  /*b0440*/  IMAD.X R137, R13, 0x1, R2, P1 ;  /* 0x000000010d897824 */ /* 0x000fe200008e0602 */
[----:B--2---:R-:W-:Y:S01]  /*b0450*/  IADD3 R138, P1, R16, R6, RZ ;  /* 0x00000006108a7210 */ /* 0x004fe20007f3e0ff */
[----:B------:R-:W2:Y:S03]  /*b0460*/  LDL.LU.64 R12, [R1+0x1f18] ;  /* 0x001f1800010c7983 */ /* 0x000ea60000300a00 */
[----:B------:R-:W-:Y:S02]  /*b0470*/  IADD3.X R139, R17, R2, RZ, P1, !PT ;  /* 0x00000002118b7210 */ /* 0x000fe40000ffe4ff */
[----:B------:R-:W3:Y:S01]  /*b0480*/  LDL.LU.64 R16, [R1+0x1ef8] ;  /* 0x001ef80001107983 */ /* 0x000ee20000300a00 */
[----:B------:R-:W-:-:S05]  /*b0490*/  IADD3 R140, P1, R10, R6, RZ ;  /* 0x000000060a8c7210 */ /* 0x000fca0007f3e0ff */
[----:B------:R-:W-:Y:S02]  /*b04a0*/  IMAD.X R141, R11, 0x1, R2, P1 ;  /* 0x000000010b8d7824 */ /* 0x000fe400008e0602 */
[----:B------:R-:W3:Y:S01]  /*b04b0*/  LDL.LU.64 R10, [R1+0x1e38] ;  /* 0x001e3800010a7983 */ /* 0x000ee20000300a00 */
[----:B------:R-:W-:-:S04]  /*b04c0*/  IADD3 R142, P1, R84, R6, RZ ;  /* 0x00000006548e7210 */ /* 0x000fc80007f3e0ff */
[----:B------:R-:W-:Y:S02]  /*b04d0*/  IADD3.X R143, R85, R2, RZ, P1, !PT ;  /* 0x00000002558f7210 */ /* 0x000fe40000ffe4ff */
[----:B------:R-:W3:Y:S04]  /*b04e0*/  LDL.LU.64 R84, [R1+0x1e20] ;  /* 0x001e200001547983 */ /* 0x000ee80000300a00 */
[----:B------:R-:W3:Y:S01]  /*b04f0*/  LDL.LU.64 R86, [R1+0x1e08] ;  /* 0x001e080001567983 */ /* 0x000ee20000300a00 */
[----:B------:R-:W-:-:S05]  /*b0500*/  IADD3 R144, P1, R92, R6, RZ ;  /* 0x000000065c907210 */ /* 0x000fca0007f3e0ff */
[----:B------:R-:W-:Y:S01]  /*b0510*/  IMAD.X R145, R93, 0x1, R2, P1 ;  /* 0x000000015d917824 */ /* 0x000fe200008e0602 */
[----:B------:R-:W-:-:S04]  /*b0520*/  IADD3 R146, P1, R90, R6, RZ ;  /* 0x000000065a927210 */ /* 0x000fc80007f3e0ff */
[----:B------:R-:W-:Y:S02]  /*b0530*/  IADD3.X R147, R91, R2, RZ, P1, !PT ;  /* 0x000000025b937210 */ /* 0x000fe40000ffe4ff */
[----:B------:R-:W-:-:S05]  /*b0540*/  IADD3 R148, P1, R88, R6, RZ ;  /* 0x0000000658947210 */ /* 0x000fca0007f3e0ff */
[----:B------:R-:W-:Y:S01]  /*b0550*/  IMAD.X R149, R89, 0x1, R2, P1 ;  /* 0x0000000159957824 */ /* 0x000fe200008e0602 */
[----:B------:R-:W-:Y:S01]  /*b0560*/  MOV R103, R4 ;  /* 0x0000000400677202 */ /* 0x000fe20000000f00 */
[----:B------:R-:W-:Y:S01]  /*b0570*/  IMAD.MOV.U32 R105, RZ, RZ, R7 ;  /* 0x000000ffff697224 */ /* 0x000fe200078e0007 */
[----:B------:R-:W-:Y:S01]  /*b0580*/  MOV R107, R8 ;  /* 0x00000008006b7202 */ /* 0x000fe20000000f00 */
[----:B------:R-:W-:Y:S01]  /*b0590*/  IMAD.MOV.U32 R109, RZ, RZ, R9 ;  /* 0x000000ffff6d7224 */ /* 0x000fe200078e0009 */
[----:B------:R-:W1:Y:S01]  /*b05a0*/  LDC R4, c[0x0][0x230] ;  /* 0x00008c00ff047b82 */ /* 0x000e620000000800 */
        /* <DEDUP_REMOVED lines=48> */
[----:B----4-:R-:W-:-:S04]  /*b08b0*/  IADD3 R150, P1, R14, R6, RZ ;  /* 0x000000060e967210 */ /* 0x010fc80007f3e0ff */
[----:B------:R-:W-:Y:S02]  /*b08c0*/  IADD3.X R151, R15, R2, RZ, P1, !PT ;  /* 0x000000020f977210 */ /* 0x000fe40000ffe4ff */
[----:B--2---:R-:W-:-:S03]  /*b08d0*/  IADD3 R14, P1, R12, R6, RZ ;  /* 0x000000060c0e7210 */ /* 0x004fc60007f3e0ff */
[----:B------:R-:W-:Y:S02]  /*b08e0*/  LDGSTS.E [R3+-0x1dc80], desc[UR60][R150.64], P0 ;  /* 0xe238000096037fae */ /* 0x000fe4000812187c */
[----:B------:R-:W-:Y:S01]  /*b08f0*/  IMAD.X R15, R13, 0x1, R2, P1 ;  /* 0x000000010d0f7824 */ /* 0x000fe200008e0602 */
[----:B---3--:R-:W-:-:S04]  /*b0900*/  IADD3 R12, P1, R16, R6, RZ ;  /* 0x00000006100c7210 */ /* 0x008fc80007f3e0ff */
[----:B------:R-:W-:Y:S01]  /*b0910*/  IADD3.X R13, R17, R2, RZ, P1, !PT ;  /* 0x00000002110d7210 */ /* 0x000fe20000ffe4ff */
[----:B------:R2:W-:Y:S04]  /*b0920*/  STL.64 [R1+0x1f38], R150 ;  /* 0x001f389601007387 */ /* 0x0005e80000100a00 */
[----:B------:R-:W-:Y:S01]  /*b0930*/  LDGSTS.E [R3+-0x1d880], desc[UR60][R14.64], P0 ;  /* 0xe27800000e037fae */ /* 0x000fe2000812187c */
[----:B------:R-:W-:-:S03]  /*b0940*/  IADD3 R16, P1, R10, R6, RZ ;  /* 0x000000060a107210 */ /* 0x000fc60007f3e0ff */
[----:B------:R3:W-:Y:S04]  /*b0950*/  STL.64 [R1+0x1f18], R14 ;  /* 0x001f180e01007387 */ /* 0x0007e80000100a00 */
[----:B------:R4:W-:Y:S01]  /*b0960*/  LDGSTS.E [R3+-0x1d480], desc[UR60][R12.64], P0 ;  /* 0xe2b800000c037fae */ /* 0x0009e2000812187c */
[----:B------:R-:W-:Y:S01]  /*b0970*/  IMAD.X R17, R11, 0x1, R2, P1 ;  /* 0x000000010b117824 */ /* 0x000fe200008e0602 */
[----:B------:R-:W-:-:S04]  /*b0980*/  IADD3 R10, P1, R84, R6, RZ ;  /* 0x00000006540a7210 */ /* 0x000fc80007f3e0ff */
[----:B------:R1:W-:Y:S01]  /*b0990*/  LDGSTS.E [R3+-0x1d080], desc[UR60][R16.64], P0 ;  /* 0xe2f8000010037fae */ /* 0x0003e2000812187c */
[----:B------:R-:W-:Y:S02]  /*b09a0*/  IADD3.X R11, R85, R2, RZ, P1, !PT ;  /* 0x00000002550b7210 */ /* 0x000fe40000ffe4ff */
[----:B------:R-:W-:-:S03]  /*b09b0*/  IADD3 R84, P1, R86, R6, RZ ;  /* 0x0000000656547210 */ /* 0x000fc60007f3e0ff */
[----:B------:R1:W-:Y:S02]  /*b09c0*/  LDGSTS.E [R3+-0x1cc80], desc[UR60][R10.64], P0 ;  /* 0xe33800000a037fae */ /* 0x0003e4000812187c */
        /* <DEDUP_REMOVED lines=27> */
[----:B------:R-:W-:Y:S01]  /*b0b80*/  IADD3 R98, P1, R154, R6, RZ ;  /* 0x000000069a627210 */ /* 0x000fe20007f3e0ff */
[----:B------:R-:W-:Y:S01]  /*b0b90*/  IMAD.MOV.U32 R9, RZ, RZ, R83 ;  /* 0x000000ffff097224 */ /* 0x000fe200078e0053 */
[----:B------:R-:W-:Y:S01]  /*b0ba0*/  MOV R8, R84 ;  /* 0x0000005400087202 */ /* 0x000fe20000000f00 */
[----:B------:R1:W5:Y:S04]  /*b0bb0*/  LDL.LU R83, [R1+0x4c48] ;  /* 0x004c480001537983 */ /* 0x0003680000300800 */
[----:B------:R1:W5:Y:S01]  /*b0bc0*/  LDL.LU R84, [R1+0x4c44] ;  /* 0x004c440001547983 */ /* 0x0003620000300800 */
[----:B------:R-:W-:Y:S01]  /*b0bd0*/  IMAD.X R154, R155, 0x1, R2, P1 ;  /* 0x000000019b9a7824 */ /* 0x000fe200008e0602 */
[----:B------:R-:W-:-:S02]  /*b0be0*/  IADD3 R99, P1, R152, R6, RZ ;  /* 0x0000000698637210 */ /* 0x000fc40007f3e0ff */
[----:B------:R-:W-:Y:S01]  /*b0bf0*/  MOV R249, R248 ;  /* 0x000000f800f97202 */ /* 0x000fe20000000f00 */
[----:B------:R4:W-:Y:S01]  /*b0c00*/  STL.64 [R1+0x1ef8], R12 ;  /* 0x001ef80c01007387 */ /* 0x0009e20000100a00 */
[----:B------:R-:W-:-:S03]  /*b0c10*/  IMAD.MOV.U32 R248, RZ, RZ, R85 ;  /* 0x000000fffff87224 */ /* 0x000fc600078e0055 */
[----:B------:R1:W5:Y:S01]  /*b0c20*/  LDL.LU R85, [R1+0x4c40] ;  /* 0x004c400001557983 */ /* 0x0003620000300800 */
[----:B------:R-:W-:-:S03]  /*b0c30*/  MOV R243, R242 ;  /* 0x000000f200f37202 */ /* 0x000fc60000000f00 */
[----:B------:R4:W-:Y:S01]  /*b0c40*/  STL.64 [R1+0x1e38], R16 ;  /* 0x001e381001007387 */ /* 0x0009e20000100a00 */
[----:B------:R-:W-:Y:S01]  /*b0c50*/  IMAD.MOV.U32 R242, RZ, RZ, R86 ;  /* 0x000000fffff27224 */ /* 0x000fe200078e0056 */
[----:B------:R-:W-:Y:S02]  /*b0c60*/  IADD3.X R152, R153, R2, RZ, P1, !PT ;  /* 0x0000000299987210 */ /* 0x000fe40000ffe4ff */
[----:B------:R1:W5:Y:S01]  /*b0c70*/  LDL.LU R86, [R1+0x4c3c] ;  /* 0x004c3c0001567983 */ /* 0x0003620000300800 */
[----:B------:R-:W-:Y:S02]  /*b0c80*/  MOV R237, R236 ;  /* 0x000000ec00ed7202 */ /* 0x000fe40000000f00 */
[----:B------:R-:W-:Y:S01]  /*b0c90*/  IADD3 R100, P1, R22, R6, RZ ;  /* 0x0000000616647210 */ /* 0x000fe20007f3e0ff */
[----:B------:R4:W-:Y:S01]  /*b0ca0*/  STL.64 [R1+0x1e20], R10 ;  /* 0x001e200a01007387 */ /* 0x0009e20000100a00 */
[----:B------:R-:W-:-:S03]  /*b0cb0*/  IMAD.MOV.U32 R236, RZ, RZ, R87 ;  /* 0x000000ffffec7224 */ /* 0x000fc600078e0057 */
[----:B------:R1:W5:Y:S01]  /*b0cc0*/  LDL.LU R87, [R1+0x4c38] ;  /* 0x004c380001577983 */ /* 0x0003620000300800 */
[----:B------:R-:W-:-:S03]  /*b0cd0*/  MOV R203, R202 ;  /* 0x000000ca00cb7202 */ /* 0x000fc60000000f00 */
[----:B------:R1:W-:Y:S01]  /*b0ce0*/  STL.64 [R1+0x1e08], R8 ;  /* 0x001e080801007387 */ /* 0x0003e20000100a00 */
[----:B------:R-:W-:Y:S01]  /*b0cf0*/  IMAD.MOV.U32 R202, RZ, RZ, R88 ;  /* 0x000000ffffca7224 */ /* 0x000fe200078e0058 */
[----:B------:R-:W-:Y:S02]  /*b0d00*/  MOV R199, R198 ;  /* 0x000000c600c77202 */ /* 0x000fe40000000f00 */
[----:B------:R1:W5:Y:S01]  /*b0d10*/  LDL.LU R88, [R1+0x4c34] ;  /* 0x004c340001587983 */ /* 0x0003620000300800 */
[----:B------:R-:W-:Y:S01]  /*b0d20*/  IMAD.MOV.U32 R198, RZ, RZ, R89 ;  /* 0x000000ffffc67224 */ /* 0x000fe200078e0059 */
[----:B------:R-:W-:Y:S02]  /*b0d30*/  MOV R195, R194 ;  /* 0x000000c200c37202 */ /* 0x000fe40000000f00 */
[----:B------:R1:W5:Y:S01]  /*b0d40*/  LDL.LU R89, [R1+0x4c30] ;  /* 0x004c300001597983 */ /* 0x0003620000300800 */
[----:B------:R-:W-:Y:S01]  /*b0d50*/  IMAD.MOV.U32 R194, RZ, RZ, R90 ;  /* 0x000000ffffc27224 */ /* 0x000fe200078e005a */
[----:B------:R-:W-:Y:S01]  /*b0d60*/  MOV R191, R190 ;  /* 0x000000be00bf7202 */ /* 0x000fe20000000f00 */
[----:B------:R-:W-:Y:S01]  /*b0d70*/  IMAD.X R22, R23, 0x1, R2, P1 ;  /* 0x0000000117167824 */ /* 0x000fe200008e0602 */
[----:B------:R1:W5:Y:S01]  /*b0d80*/  LDL.LU R90, [R1+0x4c2c] ;  /* 0x004c2c00015a7983 */ /* 0x0003620000300800 */
[----:B------:R-:W-:Y:S01]  /*b0d90*/  IMAD.MOV.U32 R190, RZ, RZ, R91 ;  /* 0x000000ffffbe7224 */ /* 0x000fe200078e005b */
[----:B------:R-:W-:-:S02]  /*b0da0*/  MOV R187, R186 ;  /* 0x000000ba00bb7202 */ /* 0x000fc40000000f00 */
[----:B------:R-:W-:Y:S01]  /*b0db0*/  IADD3 R101, P1, R20, R6, RZ ;  /* 0x0000000614657210 */ /* 0x000fe20007f3e0ff */
[----:B------:R1:W5:Y:S01]  /*b0dc0*/  LDL.LU R91, [R1+0x4c28] ;  /* 0x004c2800015b7983 */ /* 0x0003620000300800 */
[----:B------:R-:W-:Y:S01]  /*b0dd0*/  IMAD.MOV.U32 R186, RZ, RZ, R92 ;  /* 0x000000ffffba7224 */ /* 0x000fe200078e005c */
[----:B------:R-:W-:Y:S02]  /*b0de0*/  MOV R183, R182 ;  /* 0x000000b600b77202 */ /* 0x000fe40000000f00 */
[----:B------:R1:W5:Y:S01]  /*b0df0*/  LDL.LU R92, [R1+0x4c24] ;  /* 0x004c2400015c7983 */ /* 0x0003620000300800 */
[----:B------:R-:W-:Y:S01]  /*b0e00*/  IMAD.MOV.U32 R182, RZ, RZ, R93 ;  /* 0x000000ffffb67224 */ /* 0x000fe200078e005d */
[----:B------:R-:W-:Y:S02]  /*b0e10*/  MOV R179, R178 ;  /* 0x000000b200b37202 */ /* 0x000fe40000000f00 */
[----:B------:R1:W5:Y:S01]  /*b0e20*/  LDL.LU R93, [R1+0x4c20] ;  /* 0x004c2000015d7983 */ /* 0x0003620000300800 */
[----:B------:R-:W-:Y:S01]  /*b0e30*/  IMAD.MOV.U32 R178, RZ, RZ, R94 ;  /* 0x000000ffffb27224 */ /* 0x000fe200078e005e */
[----:B------:R-:W-:-:S02]  /*b0e40*/  MOV R161, R160 ;  /* 0x000000a000a17202 */ /* 0x000fc40000000f00 */
[----:B------:R1:W5:Y:S01]  /*b0e50*/  LDL.LU R94, [R1+0x4c1c] ;  /* 0x004c1c00015e7983 */ /* 0x0003620000300800 */
[----:B------:R-:W-:Y:S01]  /*b0e60*/  IMAD.MOV.U32 R160, RZ, RZ, R95 ;  /* 0x000000ffffa07224 */ /* 0x000fe200078e005f */
[----:B------:R-:W-:Y:S02]  /*b0e70*/  MOV R159, R158 ;  /* 0x0000009e009f7202 */ /* 0x000fe40000000f00 */
[----:B------:R-:W-:Y:S01]  /*b0e80*/  IADD3.X R20, R21, R2, RZ, P1, !PT ;  /* 0x0000000215147210 */ /* 0x000fe20000ffe4ff */
        /* <DEDUP_REMOVED lines=16> */
[----:B------:R-:W-:-:S03]  /*b0f90*/  IMAD.MOV.U32 R20, RZ, RZ, R101 ;  /* 0x000000ffff147224 */ /* 0x000fc600078e0065 */
[----:B------:R2:W-:Y:S04]  /*b0fa0*/  LDGSTS.E [R3+-0x1c880], desc[UR60][R8.64], P0 ;  /* 0xe378000008037fae */ /* 0x0005e8000812187c */
[----:B------:R2:W5:Y:S04]  /*b0fb0*/  LDL.LU R101, [R1+0x4c00] ;  /* 0x004c000001657983 */ /* 0x0005680000300800 */
[----:B-1----:R1:W5:Y:S04]  /*b0fc0*/  LDL.LU.64 R102, [R1+0x4bf8] ;  /* 0x004bf80001667983 */ /* 0x0023680000300a00 */
        /* <DEDUP_REMOVED lines=23> */
[----:B--2---:R1:W5:Y:S04]  /*b1140*/  LDL.LU.64 R150, [R1+0x4b38] ;  /* 0x004b380001967983 */ /* 0x0043680000300a00 */
[----:B---3--:R1:W5:Y:S04]  /*b1150*/  LDL.LU.64 R14, [R1+0x4b30] ;  /* 0x004b3000010e7983 */ /* 0x0083680000300a00 */
[----:B----4-:R-:W2:Y:S04]  /*b1160*/  LDL.LU.64 R12, [R1+0x4b28] ;  /* 0x004b2800010c7983 */ /* 0x010ea80000300a00 */
[----:B------:R1:W5:Y:S04]  /*b1170*/  LDL.LU.64 R16, [R1+0x4b20] ;  /* 0x004b200001107983 */ /* 0x0003680000300a00 */
[----:B------:R1:W5:Y:S01]  /*b1180*/  LDL.LU.64 R10, [R1+0x4b18] ;  /* 0x004b1800010a7983 */ /* 0x0003620000300a00 */
[----:B------:R-:W-:-:S03]  /*b1190*/  IADD3 R5, P1, R18, R6, RZ ;  /* 0x0000000612057210 */ /* 0x000fc60007f3e0ff */
[----:B------:R1:W-:Y:S04]  /*b11a0*/  LDGSTS.E [R3+-0x1c480], desc[UR60][R248.64], P0 ;  /* 0xe3b80000f8037fae */ /* 0x0003e8000812187c */
[----:B------:R1:W-:Y:S01]  /*b11b0*/  LDGSTS.E [R3+-0x1c080], desc[UR60][R242.64], P0 ;  /* 0xe3f80000f2037fae */ /* 0x0003e2000812187c */
[----:B------:R-:W-:-:S03]  /*b11c0*/  IMAD.X R18, R19, 0x1, R2, P1 ;  /* 0x0000000113127824 */ /* 0x000fc600008e0602 */
[----:B------:R1:W-:Y:S01]  /*b11d0*/  LDGSTS.E [R3+-0x1bc80], desc[UR60][R236.64], P0 ;  /* 0xe4380000ec037fae */ /* 0x0003e2000812187c */
[----:B------:R-:W-:-:S03]  /*b11e0*/  IADD3 R7, R4, 0x7f, RZ ;  /* 0x0000007f04077810 */ /* 0x000fc60007ffe0ff */
[----:B------:R1:W-:Y:S04]  /*b11f0*/  LDGSTS.E [R3+-0x1b880], desc[UR60][R202.64], P0 ;  /* 0xe4780000ca037fae */ /* 0x0003e8000812187c */
[----:B------:R1:W-:Y:S01]  /*b1200*/  LDGSTS.E [R3+-0x1b480], desc[UR60][R198.64], P0 ;  /* 0xe4b80000c6037fae */ /* 0x0003e2000812187c */
[----:B------:R-:W-:Y:S01]  /*b1210*/  MOV R19, R18 ;  /* 0x0000001200137202 */ /* 0x000fe20000000f00 */
[----:B------:R-:W-:Y:S02]  /*b1220*/  IMAD.MOV.U32 R18, RZ, RZ, R5 ;  /* 0x000000ffff127224 */ /* 0x000fe400078e0005 */
[----:B------:R1:W-:Y:S01]  /*b1230*/  LDGSTS.E [R3+-0x1b080], desc[UR60][R194.64], P0 ;  /* 0xe4f80000c2037fae */ /* 0x0003e2000812187c */
[----:B------:R-:W3:Y:S03]  /*b1240*/  LDC R5, c[0x0][0x238] ;  /* 0x00008e00ff057b82 */ /* 0x000ee60000000800 */
[----:B------:R1:W-:Y:S01]  /*b1250*/  LDGSTS.E [R3+-0x1ac80], desc[UR60][R190.64], P0 ;  /* 0xe5380000be037fae */ /* 0x0003e2000812187c */
[----:B------:R-:W-:-:S03]  /*b1260*/  SHF.R.S32.HI R4, RZ, 0x1f, R7 ;  /* 0x0000001fff047819 */ /* 0x000fc60000011407 */
[----:B------:R1:W-:Y:S04]  /*b1270*/  LDGSTS.E [R3+-0x1a880], desc[UR60][R186.64], P0 ;  /* 0xe5780000ba037fae */ /* 0x0003e8000812187c */
[----:B------:R1:W-:Y:S04]  /*b1280*/  LDGSTS.E [R3+-0x1a480], desc[UR60][R182.64], P0 ;  /* 0xe5b80000b6037fae */ /* 0x0003e8000812187c */
[----:B------:R1:W-:Y:S04]  /*b1290*/  LDGSTS.E [R3+-0x1a080], desc[UR60][R178.64], P0 ;  /* 0xe5f80000b2037fae */ /* 0x0003e8000812187c */
[----:B------:R1:W-:Y:S01]  /*b12a0*/  LDGSTS.E [R3+-0x19c80], desc[UR60][R160.64], P0 ;  /* 0xe6380000a0037fae */ /* 0x0003e2000812187c */
[----:B------:R-:W-:-:S03]  /*b12b0*/  LEA.HI R4, R4, R7, RZ, 0x7 ;  /* 0x0000000704047211 */ /* 0x000fc600078f38ff */
[----:B------:R1:W-:Y:S04]  /*b12c0*/  LDGSTS.E [R3+-0x19880], desc[UR60][R158.64], P0 ;  /* 0xe67800009e037fae */ /* 0x0003e8000812187c */
[----:B------:R1:W-:Y:S04]  /*b12d0*/  LDGSTS.E [R3+-0x19480], desc[UR60][R156.64], P0 ;  /* 0xe6b800009c037fae */ /* 0x0003e8000812187c */
[----:B------:R1:W-:Y:S04]  /*b12e0*/  LDGSTS.E [R3+-0x19080], desc[UR60][R154.64], P0 ;  /* 0xe6f800009a037fae */ /* 0x0003e8000812187c */
[----:B------:R1:W-:Y:S01]  /*b12f0*/  LDGSTS.E [R3+-0x18c80], desc[UR60][R152.64], P0 ;  /* 0xe738000098037fae */ /* 0x0003e2000812187c */
[----:B------:R-:W-:-:S03]  /*b1300*/  SHF.R.S32.HI R4, RZ, 0x7, R4 ;  /* 0x00000007ff047819 */ /* 0x000fc60000011404 */
[----:B------:R1:W-:Y:S04]  /*b1310*/  LDGSTS.E [R3+-0x18880], desc[UR60][R22.64], P0 ;  /* 0xe778000016037fae */ /* 0x0003e8000812187c */
[----:B------:R1:W-:Y:S04]  /*b1320*/  LDGSTS.E [R3+-0x18480], desc[UR60][R20.64], P0 ;  /* 0xe7b8000014037fae */ /* 0x0003e8000812187c */
[----:B------:R1:W-:Y:S04]  /*b1330*/  LDGSTS.E [R3+-0x18080], desc[UR60][R18.64], P0 ;  /* 0xe7f8000012037fae */ /* 0x0003e8000812187c */
[----:B------:R-:W0:Y:S01]  /*b1340*/  LDGDEPBAR ;  /* 0x00000000000079af */ /* 0x000e220000000000 */
[----:B---3--:R-:W-:-:S05]  /*b1350*/  SHF.L.U32 R5, R5, 0x7, RZ ;  /* 0x0000000705057819 */ /* 0x008fca00000006ff */
[----:B------:R-:W-:Y:S02]  /*b1360*/  IMAD.SHL.U32 R5, R5, 0x4, RZ ;  /* 0x0000000405057824 */ /* 0x000fe400078e00ff */
[----:B--2---:R-:W-:-:S05]  /*b1370*/  VIADD R12, R12, 0x1 ;  /* 0x000000010c0c7836 */ /* 0x004fca0000000000 */
[----:B------:R-:W-:-:S13]  /*b1380*/  ISETP.NE.U32.AND P0, PT, R12, R4, PT ;  /* 0x000000040c00720c */ /* 0x000fda0003f05070 */
[----:B-1----:R-:W-:Y:S05]  /*b1390*/  @P0 BRA `(.L_x_1) ;  /* 0xfffffbcc00080947 */ /* 0x002fea000383ffff */
.L_x_0:
[----:B------:R-:W1:Y:S01]  /*b13a0*/  S2R R0, SR_TID.X ;  /* 0x0000000000007919 */ /* 0x000e620000002100 */
[----:B------:R-:W-:Y:S01]  /*b13b0*/  MOV R7, 0x400 ;  /* 0x0000040000077802 */ /* 0x000fe20000000f00 */
[----:B------:R-:W-:-:S04]  /*b13c0*/  DEPBAR.LE SB0, 0x0 ;  /* 0x000080000000791a */ /* 0x000fc80000000000 */
[----:B------:R-:W2:Y:S01]  /*b13d0*/  S2R R8, SR_CgaCtaId ;  /* 0x0000000000087919 */ /* 0x000ea20000008800 */
[----:B------:R-:W3:Y:S01]  /*b13e0*/  S2R R4, SR_TID.X ;  /* 0x0000000000047919 */ /* 0x000ee20000002100 */
[----:B-----5:R-:W-:Y:S01]  /*b13f0*/  MOV R170, R141 ;  /* 0x0000008d00aa7202 */ /* 0x020fe20000000f00 */
[----:B------:R-:W-:Y:S01]  /*b1400*/  IMAD.MOV.U32 R171, RZ, RZ, R143 ;  /* 0x000000ffffab7224 */ /* 0x000fe200078e008f */
[----:B------:R-:W-:Y:S01]  /*b1410*/  MOV R198, R145 ;  /* 0x0000009100c67202 */ /* 0x000fe20000000f00 */
[----:B------:R-:W-:Y:S01]  /*b1420*/  IMAD.MOV.U32 R199, RZ, RZ, R147 ;  /* 0x000000ffffc77224 */ /* 0x000fe200078e0093 */
[----:B------:R-:W4:Y:S08]  /*b1430*/  LDC R14, c[0x0][0x244] ;  /* 0x00009100ff0e7b82 */ /* 0x000f300000000800 */
[----:B------:R-:W4:Y:S08]  /*b1440*/  LDC.64 R234, c[0x0][0x228] ;  /* 0x00008a00ffea7b82 */ /* 0x000f300000000a00 */
[----:B------:R-:W4:Y:S01]  /*b1450*/  LDC R236, c[0x0][0x228] ;  /* 0x00008a00ffec7b82 */ /* 0x000f220000000800 */
[C---:B-1----:R-:W-:Y:S01]  /*b1460*/  IMAD.SHL.U32 R2, R0.reuse, 0x40, RZ ;  /* 0x0000004000027824 */ /* 0x042fe200078e00ff */
[----:B------:R-:W-:-:S02]  /*b1470*/  SHF.L.U32 R3, R0, 0x4, RZ ;  /* 0x0000000400037819 */ /* 0x000fc400000006ff */
[----:B------:R-:W-:Y:S02]  /*b1480*/  LOP3.LUT R5, R0, 0x60, RZ, 0xc0, !PT ;  /* 0x0000006000057812 */ /* 0x000fe400078ec0ff */
[----:B------:R-:W-:Y:S02]  /*b1490*/  LOP3.LUT R3, R3, 0xf0, RZ, 0xc0, !PT ;  /* 0x000000f003037812 */ /* 0x000fe400078ec0ff */
[----:B--2---:R-:W-:Y:S01]  /*b14a0*/  LEA R7, R8, R7, 0x18 ;  /* 0x0000000708077211 */ /* 0x004fe200078ec0ff */
[----:B------:R-:W1:Y:S01]  /*b14b0*/  LDC.64 R18, c[0x0][0x228] ;  /* 0x00008a00ff127b82 */ /* 0x000e620000000a00 */
[----:B------:R-:W-:Y:S02]  /*b14c0*/  LOP3.LUT R2, R2, 0x400, RZ, 0xc0, !PT ;  /* 0x0000040002027812 */ /* 0x000fe400078ec0ff */
[----:B---3--:R-:W-:Y:S02]  /*b14d0*/  LOP3.LUT R4, R4, 0x7f, RZ, 0xc0, !PT ;  /* 0x0000007f04047812 */ /* 0x008fe400078ec0ff */
[----:B------:R-:W-:-:S02]  /*b14e0*/  IADD3 R0, R2, R7, R3 ;  /* 0x0000000702007210 */ /* 0x000fc40007ffe003 */
[----:B------:R-:W-:Y:S01]  /*b14f0*/  LEA R12, R4, R7, 0x4 ;  /* 0x00000007040c7211 */ /* 0x000fe200078e20ff */
[----:B------:R-:W-:Y:S02]  /*b1500*/  BAR.SYNC.DEFER_BLOCKING 0x0 ;  /* 0x0000000000007b1d */ /* 0x000fe40000010000 */
[----:B------:R-:W-:-:S06]  /*b1510*/  IMAD R0, R5, 0x8, R0 ;  /* 0x0000000805007824 */ /* 0x000fcc00078e0200 */
[----:B------:R-:W2:Y:S01]  /*b1520*/  LDC.64 R2, c[0x0][0x228] ;  /* 0x00008a00ff027b82 */ /* 0x000ea20000000a00 */
[----:B------:R-:W3:Y:S04]  /*b1530*/  LDL.LU R4, [R1+0x1c00] ;  /* 0x001c000001047983 */ /* 0x000ee80000300800 */
[----:B------:R-:W3:Y:S03]  /*b1540*/  LDL.LU R5, [R1+0x1c08] ;  /* 0x001c080001057983 */ /* 0x000ee60000300800 */
[----:B------:R-:W1:Y:S01]  /*b1550*/  LDC.64 R8, c[0x0][0x220] ;  /* 0x00008800ff087b82 */ /* 0x000e620000000a00 */
[----:B------:R-:W3:Y:S04]  /*b1560*/  LDL.LU R6, [R1+0x1800] ;  /* 0x0018000001067983 */ /* 0x000ee80000300800 */
[----:B------:R-:W3:Y:S03]  /*b1570*/  LDL.LU R7, [R1+0x1808] ;  /* 0x0018080001077983 */ /* 0x000ee60000300800 */
[----:B------:R-:W1:Y:S08]  /*b1580*/  LDC.64 R232, c[0x0][0x228] ;  /* 0x00008a00ffe87b82 */ /* 0x000e700000000a00 */
[----:B------:R-:W1:Y:S08]  /*b1590*/  LDC R239, c[0x0][0x228] ;  /* 0x00008a00ffef7b82 */ /* 0x000e700000000800 */
[----:B------:R-:W1:Y:S08]  /*b15a0*/  LDC R238, c[0x0][0x228] ;  /* 0x00008a00ffee7b82 */ /* 0x000e700000000800 */
[----:B------:R-:W1:Y:S01]  /*b15b0*/  LDC R252, c[0x0][0x228] ;  /* 0x00008a00fffc7b82 */ /* 0x000e620000000800 */
[----:B---3--:R3:W-:Y:S07]  /*b15c0*/  STSM.16.M88.4 [R0], R4 ;  /* 0x0000000400007844 */ /* 0x0087ee0000000200 */
[----:B------:R-:W-:Y:S06]  /*b15d0*/  BAR.SYNC.DEFER_BLOCKING 0x0 ;  /* 0x0000000000007b1d */ /* 0x000fec0000010000 */
[----:B---3--:R-:W3:Y:S04]  /*b15e0*/  LDL.LU R4, [R1+0x1400] ;  /* 0x0014000001047983 */ /* 0x008ee80000300800 */
[----:B------:R-:W3:Y:S04]  /*b15f0*/  LDL.LU R5, [R1+0x1408] ;  /* 0x0014080001057983 */ /* 0x000ee80000300800 */
[----:B------:R-:W3:Y:S04]  /*b1600*/  LDL.LU R6, [R1+0x1000] ;  /* 0x0010000001067983 */ /* 0x000ee80000300800 */
[----:B------:R-:W3:Y:S04]  /*b1610*/  LDL.LU R7, [R1+0x1008] ;  /* 0x0010080001077983 */ /* 0x000ee80000300800 */
[----:B------:R-:W4:Y:S04]  /*b1620*/  LDS.128 R20, [R12] ;  /* 0x000000000c147984 */ /* 0x000f280000000c00 */
[----:B------:R-:W2:Y:S01]  /*b1630*/  LDL.LU R152, [R1+0xc00] ;  /* 0x000c000001987983 */ /* 0x000ea20000300800 */
[----:B------:R-:W-:Y:S06]  /*b1640*/  BAR.SYNC.DEFER_BLOCKING 0x0 ;  /* 0x0000000000007b1d */ /* 0x000fec0000010000 */
[----:B----4-:R4:W-:Y:S04]  /*b1650*/  STL.64 [R1+0x1e00], R20 ;  /* 0x001e001401007387 */ /* 0x0109e80000100a00 */
[----:B------:R-:W-:Y:S04]  /*b1660*/  STL.64 [R1+0x1e08], R22 ;  /* 0x001e081601007387 */ /* 0x000fe80000100a00 */
[----:B------:R-:W2:Y:S04]  /*b1670*/  LDL.LU R153, [R1+0xc08] ;  /* 0x000c080001997983 */ /* 0x000ea80000300800 */
[----:B------:R-:W2:Y:S04]  /*b1680*/  LDL.LU R154, [R1+0x800] ;  /* 0x00080000019a7983 */ /* 0x000ea80000300800 */
[----:B------:R-:W2:Y:S04]  /*b1690*/  LDL.LU R155, [R1+0x808] ;  /* 0x00080800019b7983 */ /* 0x000ea80000300800 */
[----:B----4-:R-:W4:Y:S04]  /*b16a0*/  LDL.LU R20, [R1+0x400] ;  /* 0x0004000001147983 */ /* 0x010f280000300800 */
[----:B---3--:R-:W-:Y:S01]  /*b16b0*/  STSM.16.M88.4 [R0], R4 ;  /* 0x0000000400007844 */ /* 0x008fe20000000200 */
[----:B------:R-:W-:Y:S06]  /*b16c0*/  BAR.SYNC.DEFER_BLOCKING 0x0 ;  /* 0x0000000000007b1d */ /* 0x000fec0000010000 */
[----:B------:R-:W3:Y:S02]  /*b16d0*/  LDS.128 R4, [R12] ;  /* 0x000000000c047984 */ /* 0x000ee40000000c00 */
[----:B------:R-:W-:Y:S06]  /*b16e0*/  BAR.SYNC.DEFER_BLOCKING 0x0 ;  /* 0x0000000000007b1d */ /* 0x000fec0000010000 */
[----:B---3--:R3:W-:Y:S04]  /*b16f0*/  STL.64 [R1+0x1e20], R4 ;  /* 0x001e200401007387 */ /* 0x0087e80000100a00 */
[----:B------:R-:W-:Y:S04]  /*b1700*/  STL.64 [R1+0x1e28], R6 ;  /* 0x001e280601007387 */ /* 0x000fe80000100a00 */
[----:B------:R-:W4:Y:S04]  /*b1710*/  LDL.LU R21, [R1+0x408] ;  /* 0x0004080001157983 */ /* 0x000f280000300800 */
[----:B------:R-:W4:Y:S04]  /*b1720*/  LDL.LU R22, [R1] ;  /* 0x0000000001167983 */ /* 0x000f280000300800 */
[----:B------:R-:W4:Y:S04]  /*b1730*/  LDL.LU R23, [R1+0x8] ;  /* 0x0000080001177983 */ /* 0x000f280000300800 */
[----:B--2---:R-:W-:Y:S01]  /*b1740*/  STSM.16.M88.4 [R0], R152 ;  /* 0x0000009800007844 */ /* 0x004fe20000000200 */
[----:B------:R-:W-:Y:S06]  /*b1750*/  BAR.SYNC.DEFER_BLOCKING 0x0 ;  /* 0x0000000000007b1d */ /* 0x000fec0000010000 */
[----:B---3--:R-:W2:Y:S04]  /*b1760*/  LDL.LU R4, [R1+0x1c04] ;  /* 0x001c040001047983 */ /* 0x008ea80000300800 */
[----:B------:R-:W3:Y:S01]  /*b1770*/  LDS.128 R152, [R12] ;  /* 0x000000000c987984 */ /* 0x000ee20000000c00 */
[----:B------:R-:W-:Y:S06]  /*b1780*/  BAR.SYNC.DEFER_BLOCKING 0x0 ;  /* 0x0000000000007b1d */ /* 0x000fec0000010000 */
[----:B---3--:R-:W-:Y:S04]  /*b1790*/  STL.64 [R1+0x1e10], R152 ;  /* 0x001e109801007387 */ /* 0x008fe80000100a00 */
[----:B------:R-:W-:Y:S04]  /*b17a0*/  STL.64 [R1+0x1e18], R154 ;  /* 0x001e189a01007387 */ /* 0x000fe80000100a00 */
[----:B------:R-:W2:Y:S04]  /*b17b0*/  LDL.LU R5, [R1+0x1c0c] ;  /* 0x001c0c0001057983 */ /* 0x000ea80000300800 */
[----:B------:R-:W2:Y:S04]  /*b17c0*/  LDL.LU R6, [R1+0x1804] ;  /* 0x0018040001067983 */ /* 0x000ea80000300800 */
[----:B------:R-:W2:Y:S04]  /*b17d0*/  LDL.LU R7, [R1+0x180c] ;  /* 0x00180c0001077983 */ /* 0x000ea80000300800 */
[----:B----4-:R3:W-:Y:S01]  /*b17e0*/  STSM.16.M88.4 [R0], R20 ;  /* 0x0000001400007844 */ /* 0x0107e20000000200 */
[----:B------:R-:W-:Y:S06]  /*b17f0*/  BAR.SYNC.DEFER_BLOCKING 0x0 ;  /* 0x0000000000007b1d */ /* 0x000fec0000010000 */
[----:B---3--:R-:W3:Y:S04]  /*b1800*/  LDL.LU R20, [R1+0x1404] ;  /* 0x0014040001147983 */ /* 0x008ee80000300800 */
[----:B------:R-:W4:Y:S01]  /*b1810*/  LDS.128 R152, [R12] ;  /* 0x000000000c987984 */ /* 0x000f220000000c00 */
[----:B------:R-:W-:Y:S06]  /*b1820*/  BAR.SYNC.DEFER_BLOCKING 0x0 ;  /* 0x0000000000007b1d */ /* 0x000fec0000010000 */
[----:B----4-:R-:W-:Y:S04]  /*b1830*/  STL.64 [R1+0x1800], R152 ;  /* 0x0018009801007387 */ /* 0x010fe80000100a00 */
[----:B------:R-:W-:Y:S04]  /*b1840*/  STL.64 [R1+0x1808], R154 ;  /* 0x0018089a01007387 */ /* 0x000fe80000100a00 */
[----:B------:R-:W3:Y:S04]  /*b1850*/  LDL.LU R21, [R1+0x140c] ;  /* 0x00140c0001157983 */ /* 0x000ee80000300800 */
[----:B------:R-:W3:Y:S04]  /*b1860*/  LDL.LU R22, [R1+0x1004] ;  /* 0x0010040001167983 */ /* 0x000ee80000300800 */
[----:B------:R-:W3:Y:S04]  /*b1870*/  LDL.LU R23, [R1+0x100c] ;  /* 0x00100c0001177983 */ /* 0x000ee80000300800 */
[----:B--2---:R2:W-:Y:S01]  /*b1880*/  STSM.16.M88.4 [R0], R4 ;  /* 0x0000000400007844 */ /* 0x0045e20000000200 */
[----:B------:R-:W-:Y:S06]  /*b1890*/  BAR.SYNC.DEFER_BLOCKING 0x0 ;  /* 0x0000000000007b1d */ /* 0x000fec0000010000 */
[----:B--2---:R-:W2:Y:S04]  /*b18a0*/  LDL.LU R4, [R1+0xc04] ;  /* 0x000c040001047983 */ /* 0x004ea80000300800 */
[----:B------:R-:W4:Y:S01]  /*b18b0*/  LDS.128 R152, [R12] ;  /* 0x000000000c987984 */ /* 0x000f220000000c00 */
[----:B------:R-:W-:Y:S06]  /*b18c0*/  BAR.SYNC.DEFER_BLOCKING 0x0 ;  /* 0x0000000000007b1d */ /* 0x000fec0000010000 */
[----:B----4-:R-:W-:Y:S04]  /*b18d0*/  STL.64 [R1+0x1000], R152 ;  /* 0x0010009801007387 */ /* 0x010fe80000100a00 */
[----:B------:R-:W-:Y:S04]  /*b18e0*/  STL.64 [R1+0x1008], R154 ;  /* 0x0010089a01007387 */ /* 0x000fe80000100a00 */
[----:B------:R-:W2:Y:S04]  /*b18f0*/  LDL.LU R5, [R1+0xc0c] ;  /* 0x000c0c0001057983 */ /* 0x000ea80000300800 */
[----:B------:R-:W2:Y:S04]  /*b1900*/  LDL.LU R6, [R1+0x804] ;  /* 0x0008040001067983 */ /* 0x000ea80000300800 */
[----:B------:R-:W2:Y:S04]  /*b1910*/  LDL.LU R7, [R1+0x80c] ;  /* 0x00080c0001077983 */ /* 0x000ea80000300800 */
[----:B---3--:R3:W-:Y:S01]  /*b1920*/  STSM.16.M88.4 [R0], R20 ;  /* 0x0000001400007844 */ /* 0x0087e20000000200 */
        /* <DEDUP_REMOVED lines=14> */
[----:B----4-:R-:W-:Y:S04]  /*b1a10*/  STL.64 [R1], R152 ;  /* 0x0000009801007387 */ /* 0x010fe80000100a00 */
[----:B------:R-:W-:Y:S04]  /*b1a20*/  STL.64 [R1+0x8], R154 ;  /* 0x0000089a01007387 */ /* 0x000fe80000100a00 */
[----:B------:R-:W2:Y:S04]  /*b1a30*/  LDL.LU R5, [R1+0x1c18] ;  /* 0x001c180001057983 */ /* 0x000ea80000300800 */
[----:B------:R-:W2:Y:S04]  /*b1a40*/  LDL.LU R6, [R1+0x1810] ;  /* 0x0018100001067983 */ /* 0x000ea80000300800 */
[----:B------:R-:W2:Y:S04]  /*b1a50*/  LDL.LU R7, [R1+0x1818] ;  /* 0x0018180001077983 */ /* 0x000ea80000300800 */
[----:B---3--:R3:W-:Y:S01]  /*b1a60*/  STSM.16.M88.4 [R0], R20 ;  /* 0x0000001400007844 */ /* 0x0087e20000000200 */
[----:B------:R-:W-:Y:S06]  /*b1a70*/  BAR.SYNC.DEFER_BLOCKING 0x0 ;  /* 0x0000000000007b1d */ /* 0x000fec0000010000 */
[----:B---3--:R-:W3:Y:S04]  /*b1a80*/  LDL.LU R20, [R1+0x1410] ;  /* 0x0014100001147983 */ /* 0x008ee80000300800 */
[----:B------:R-:W3:Y:S04]  /*b1a90*/  LDL.LU R21, [R1+0x1418] ;  /* 0x0014180001157983 */ /* 0x000ee80000300800 */
[----:B------:R-:W3:Y:S04]  /*b1aa0*/  LDL.LU R22, [R1+0x1010] ;  /* 0x0010100001167983 */ /* 0x000ee80000300800 */
[----:B------:R-:W3:Y:S04]  /*b1ab0*/  LDL.LU R23, [R1+0x1018] ;  /* 0x0010180001177983 */ /* 0x000ee80000300800 */
[----:B------:R-:W-:Y:S01]  /*b1ac0*/  LDS.128 R244, [R12] ;  /* 0x000000000cf47984 */ /* 0x000fe20000000c00 */
[----:B------:R-:W-:Y:S06]  /*b1ad0*/  BAR.SYNC.DEFER_BLOCKING 0x0 ;  /* 0x0000000000007b1d */ /* 0x000fec0000010000 */
[----:B--2---:R2:W-:Y:S02]  /*b1ae0*/  STSM.16.M88.4 [R0], R4 ;  /* 0x0000000400007844 */ /* 0x0045e40000000200 */
        /* <DEDUP_REMOVED lines=637> */
[----:B------:R-:W4:Y:S04]  /*b42c0*/  LDL.LU R154, [R1+0x1090] ;  /* 0x00109000019a7983 */ /* 0x000f280000300800 */
[----:B------:R-:W4:Y:S04]  /*b42d0*/  LDL.LU R155, [R1+0x1098] ;  /* 0x00109800019b7983 */ /* 0x000f280000300800 */
[----:B---3--:R-:W3:Y:S04]  /*b42e0*/  LDL.LU R20, [R1+0xc90] ;  /* 0x000c900001147983 */ /* 0x008ee80000300800 */
[----:B--2---:R-:W-:Y:S01]  /*b42f0*/  STSM.16.M88.4 [R0], R4 ;  /* 0x0000000400007844 */ /* 0x004fe20000000200 */
[----:B------:R-:W-:Y:S06]  /*b4300*/  BAR.SYNC.DEFER_BLOCKING 0x0 ;  /* 0x0000000000007b1d */ /* 0x000fec0000010000 */
[----:B------:R-:W2:Y:S02]  /*b4310*/  LDS.128 R4, [R12] ;  /* 0x000000000c047984 */ /* 0x000ea40000000c00 */
[----:B------:R-:W-:Y:S06]  /*b4320*/  BAR.SYNC.DEFER_BLOCKING 0x0 ;  /* 0x0000000000007b1d */ /* 0x000fec0000010000 */
[----:B--2---:R2:W-:Y:S04]  /*b4330*/  STL.64 [R1+0x1880], R4 ;  /* 0x0018800401007387 */ /* 0x0045e80000100a00 */
[----:B------:R-:W-:Y:S04]  /*b4340*/  STL.64 [R1+0x1888], R6 ;  /* 0x0018880601007387 */ /* 0x000fe80000100a00 */
[----:B------:R-:W3:Y:S04]  /*b4350*/  LDL.LU R21, [R1+0xc98] ;  /* 0x000c980001157983 */ /* 0x000ee80000300800 */
[----:B------:R-:W3:Y:S04]  /*b4360*/  LDL.LU R22, [R1+0x890] ;  /* 0x0008900001167983 */ /* 0x000ee80000300800 */
[----:B------:R-:W3:Y:S04]  /*b4370*/  LDL.LU R23, [R1+0x898] ;  /* 0x0008980001177983 */ /* 0x000ee80000300800 */
[----:B--2---:R-:W2:Y:S04]  /*b4380*/  LDL.LU R4, [R1+0x490] ;  /* 0x0004900001047983 */ /* 0x004ea80000300800 */
[----:B----4-:R-:W-:Y:S01]  /*b4390*/  STSM.16.M88.4 [R0], R152 ;  /* 0x0000009800007844 */ /* 0x010fe20000000200 */
[----:B------:R-:W-:Y:S06]  /*b43a0*/  BAR.SYNC.DEFER_BLOCKING 0x0 ;  /* 0x0000000000007b1d */ /* 0x000fec0000010000 */
[----:B------:R-:W4:Y:S02]  /*b43b0*/  LDS.128 R152, [R12] ;  /* 0x000000000c987984 */ /* 0x000f240000000c00 */
[----:B------:R-:W-:Y:S06]  /*b43c0*/  BAR.SYNC.DEFER_BLOCKING 0x0 ;  /* 0x0000000000007b1d */ /* 0x000fec0000010000 */
[----:B----4-:R-:W-:Y:S04]  /*b43d0*/  STL.64 [R1+0x1480], R152 ;  /* 0x0014809801007387 */ /* 0x010fe80000100a00 */
[----:B------:R-:W-:Y:S04]  /*b43e0*/  STL.64 [R1+0x1488], R154 ;  /* 0x0014889a01007387 */ /* 0x000fe80000100a00 */
[----:B------:R-:W2:Y:S04]  /*b43f0*/  LDL.LU R5, [R1+0x498] ;  /* 0x0004980001057983 */ /* 0x000ea80000300800 */
[----:B------:R-:W2:Y:S04]  /*b4400*/  LDL.LU R6, [R1+0x90] ;  /* 0x0000900001067983 */ /* 0x000ea80000300800 */
[----:B------:R-:W2:Y:S04]  /*b4410*/  LDL.LU R7, [R1+0x98] ;  /* 0x0000980001077983 */ /* 0x000ea80000300800 */
[----:B---3--:R-:W-:Y:S01]  /*b4420*/  STSM.16.M88.4 [R0], R20 ;  /* 0x0000001400007844 */ /* 0x008fe20000000200 */
[----:B------:R-:W-:Y:S06]  /*b4430*/  BAR.SYNC.DEFER_BLOCKING 0x0 ;  /* 0x0000000000007b1d */ /* 0x000fec0000010000 */
[----:B------:R-:W3:Y:S02]  /*b4440*/  LDS.128 R20, [R12] ;  /* 0x000000000c147984 */ /* 0x000ee40000000c00 */
[----:B------:R-:W-:Y:S06]  /*b4450*/  BAR.SYNC.DEFER_BLOCKING 0x0 ;  /* 0x0000000000007b1d */ /* 0x000fec0000010000 */
[----:B---3--:R-:W-:Y:S04]  /*b4460*/  STL.64 [R1+0x1c80], R20 ;  /* 0x001c801401007387 */ /* 0x008fe80000100a00 */
[----:B------:R-:W-:Y:S04]  /*b4470*/  STL.64 [R1+0x1c88], R22 ;  /* 0x001c881601007387 */ /* 0x000fe80000100a00 */
[----:B------:R-:W-:Y:S04]  /*b4480*/  STL [R1+0x1fc4], R3 ;  /* 0x001fc40301007387 */ /* 0x000fe80000100800 */
[----:B--2---:R2:W-:Y:S01]  /*b4490*/  STSM.16.M88.4 [R0], R4 ;  /* 0x0000000400007844 */ /* 0x0045e20000000200 */
[----:B------:R-:W-:Y:S06]  /*b44a0*/  BAR.SYNC.DEFER_BLOCKING 0x0 ;  /* 0x0000000000007b1d */ /* 0x000fec0000010000 */
[----:B--2---:R-:W2:Y:S04]  /*b44b0*/  LDL.LU R4, [R1+0x1c94] ;  /* 0x001c940001047983 */ /* 0x004ea80000300800 */
[----:B------:R-:W2:Y:S04]  /*b44c0*/  LDL.LU R5, [R1+0x1c9c] ;  /* 0x001c9c0001057983 */ /* 0x000ea80000300800 */
[----:B------:R-:W2:Y:S04]  /*b44d0*/  LDL.LU R6, [R1+0x1894] ;  /* 0x0018940001067983 */ /* 0x000ea80000300800 */
[----:B------:R-:W2:Y:S04]  /*b44e0*/  LDL.LU R7, [R1+0x189c] ;  /* 0x00189c0001077983 */ /* 0x000ea80000300800 */
[----:B------:R-:W3:Y:S01]  /*b44f0*/  LDS.128 R20, [R12] ;  /* 0x000000000c147984 */ /* 0x000ee20000000c00 */
[----:B------:R-:W-:Y:S06]  /*b4500*/  BAR.SYNC.DEFER_BLOCKING 0x0 ;  /* 0x0000000000007b1d */ /* 0x000fec0000010000 */
[----:B---3--:R3:W-:Y:S04]  /*b4510*/  STL.64 [R1+0x1080], R20 ;  /* 0x0010801401007387 */ /* 0x0087e80000100a00 */
[----:B------:R4:W-:Y:S04]  /*b4520*/  STL.64 [R1+0x1088], R22 ;  /* 0x0010881601007387 */ /* 0x0009e80000100a00 */
[----:B---3--:R-:W3:Y:S04]  /*b4530*/  LDL.LU R20, [R1+0x1494] ;  /* 0x0014940001147983 */ /* 0x008ee80000300800 */
[----:B------:R-:W3:Y:S04]  /*b4540*/  LDL.LU R21, [R1+0x149c] ;  /* 0x00149c0001157983 */ /* 0x000ee80000300800 */
[----:B----4-:R-:W3:Y:S04]  /*b4550*/  LDL.LU R22, [R1+0x1094] ;  /* 0x0010940001167983 */ /* 0x010ee80000300800 */
[----:B------:R-:W3:Y:S04]  /*b4560*/  LDL.LU R23, [R1+0x109c] ;  /* 0x00109c0001177983 */ /* 0x000ee80000300800 */
[----:B--2---:R-:W-:Y:S01]  /*b4570*/  STSM.16.M88.4 [R0], R4 ;  /* 0x0000000400007844 */ /* 0x004fe20000000200 */
[----:B------:R-:W-:Y:S06]  /*b4580*/  BAR.SYNC.DEFER_BLOCKING 0x0 ;  /* 0x0000000000007b1d */ /* 0x000fec0000010000 */
[----:B------:R-:W2:Y:S02]  /*b4590*/  LDS.128 R152, [R12] ;  /* 0x000000000c987984 */ /* 0x000ea40000000c00 */
[----:B------:R-:W-:Y:S06]  /*b45a0*/  BAR.SYNC.DEFER_BLOCKING 0x0 ;  /* 0x0000000000007b1d */ /* 0x000fec0000010000 */
[----:B--2---:R2:W-:Y:S04]  /*b45b0*/  STL.64 [R1+0xc80], R152 ;  /* 0x000c809801007387 */ /* 0x0045e80000100a00 */
[----:B------:R4:W-:Y:S04]  /*b45c0*/  STL.64 [R1+0xc88], R154 ;  /* 0x000c889a01007387 */ /* 0x0009e80000100a00 */
[----:B--2---:R-:W2:Y:S04]  /*b45d0*/  LDL.LU R152, [R1+0xc94] ;  /* 0x000c940001987983 */ /* 0x004ea80000300800 */
[----:B------:R-:W2:Y:S04]  /*b45e0*/  LDL.LU R153, [R1+0xc9c] ;  /* 0x000c9c0001997983 */ /* 0x000ea80000300800 */
[----:B----4-:R-:W2:Y:S04]  /*b45f0*/  LDL.LU R154, [R1+0x894] ;  /* 0x00089400019a7983 */ /* 0x010ea80000300800 */
[----:B------:R-:W2:Y:S04]  /*b4600*/  LDL.LU R155, [R1+0x89c] ;  /* 0x00089c00019b7983 */ /* 0x000ea80000300800 */
[----:B---3--:R3:W-:Y:S01]  /*b4610*/  STSM.16.M88.4 [R0], R20 ;  /* 0x0000001400007844 */ /* 0x0087e20000000200 */
[----:B------:R-:W-:Y:S06]  /*b4620*/  BAR.SYNC.DEFER_BLOCKING 0x0 ;  /* 0x0000000000007b1d */ /* 0x000fec0000010000 */
[----:B---3--:R-:W3:Y:S04]  /*b4630*/  LDL.LU R20, [R1+0x494] ;  /* 0x0004940001147983 */ /* 0x008ee80000300800 */
[----:B------:R-:W3:Y:S04]  /*b4640*/  LDL.LU R21, [R1+0x49c] ;  /* 0x00049c0001157983 */ /* 0x000ee80000300800 */
[----:B------:R-:W3:Y:S04]  /*b4650*/  LDL.LU R22, [R1+0x94] ;  /* 0x0000940001167983 */ /* 0x000ee80000300800 */
[----:B------:R-:W4:Y:S01]  /*b4660*/  LDS.128 R156, [R12] ;  /* 0x000000000c9c7984 */ /* 0x000f220000000c00 */
[----:B------:R-:W-:Y:S06]  /*b4670*/  BAR.SYNC.DEFER_BLOCKING 0x0 ;  /* 0x0000000000007b1d */ /* 0x000fec0000010000 */
[----:B------:R-:W3:Y:S04]  /*b4680*/  LDL.LU R23, [R1+0x9c] ;  /* 0x00009c0001177983 */ /* 0x000ee80000300800 */
[----:B----4-:R-:W-:Y:S04]  /*b4690*/  STL.64 [R1+0x490], R156 ;  /* 0x0004909c01007387 */ /* 0x010fe80000100a00 */
[----:B------:R-:W-:Y:S04]  /*b46a0*/  STL.64 [R1+0x498], R158 ;  /* 0x0004989e01007387 */ /* 0x000fe80000100a00 */
        /* <DEDUP_REMOVED lines=1794> */
[----:B------:R-:W4:Y:S01]  /*bb6d0*/  LDS.128 R156, [R12] ;  /* 0x000000000c9c7984 */ /* 0x000f220000000c00 */
[----:B------:R-:W-:Y:S06]  /*bb6e0*/  BAR.SYNC.DEFER_BLOCKING 0x0 ;  /* 0x0000000000007b1d */ /* 0x000fec0000010000 */
[----:B----4-:R-:W-:Y:S04]  /*bb6f0*/  STL.64 [R1+0x19f0], R156 ;  /* 0x0019f09c01007387 */ /* 0x010fe80000100a00 */
[----:B------:R-:W-:Y:S04]  /*bb700*/  STL.64 [R1+0x19f8], R158 ;  /* 0x0019f89e01007387 */ /* 0x000fe80000100a00 */
[----:B--2---:R-:W-:Y:S01]  /*bb710*/  STSM.16.M88.4 [R0], R152 ;  /* 0x0000009800007844 */ /* 0x004fe20000000200 */
[----:B------:R-:W-:Y:S06]  /*bb720*/  BAR.SYNC.DEFER_BLOCKING 0x0 ;  /* 0x0000000000007b1d */ /* 0x000fec0000010000 */
[----:B------:R-:W2:Y:S04]  /*bb730*/  LDS.128 R152, [R12] ;  /* 0x000000000c987984 */ /* 0x000ea80000000c00 */
[----:B--2---:R2:W-:Y:S04]  /*bb740*/  STL.64 [R1+0x15f0], R152 ;  /* 0x0015f09801007387 */ /* 0x0045e80000100a00 */
[----:B------:R4:W-:Y:S04]  /*bb750*/  STL.64 [R1+0x15f8], R154 ;  /* 0x0015f89a01007387 */ /* 0x0009e80000100a00 */
[----:B--2---:R-:W2:Y:S04]  /*bb760*/  LDL.LU R152, [R1+0x1a04] ;  /* 0x001a040001987983 */ /* 0x004ea80000300800 */
[----:B------:R-:W2:Y:S04]  /*bb770*/  LDL.LU R153, [R1+0x1a0c] ;  /* 0x001a0c0001997983 */ /* 0x000ea80000300800 */
[----:B----4-:R-:W2:Y:S04]  /*bb780*/  LDL.LU R154, [R1+0x1604] ;  /* 0x00160400019a7983 */ /* 0x010ea80000300800 */
[----:B------:R-:W2:Y:S01]  /*bb790*/  LDL.LU R155, [R1+0x160c] ;  /* 0x00160c00019b7983 */ /* 0x000ea20000300800 */
[----:B------:R-:W-:Y:S01]  /*bb7a0*/  BAR.SYNC.DEFER_BLOCKING 0x0 ;  /* 0x0000000000007b1d */ /* 0x000fe20000010000 */
[----:B------:R-:W-:Y:S01]  /*bb7b0*/  MOV R22, R24 ;  /* 0x0000001800167202 */ /* 0x000fe20000000f00 */
[----:B------:R-:W-:-:S05]  /*bb7c0*/  IMAD.MOV.U32 R23, RZ, RZ, R26 ;  /* 0x000000ffff177224 */ /* 0x000fca00078e001a */
        /* <DEDUP_REMOVED lines=20> */
[----:B---3--:R3:W-:Y:S02]  /*bb910*/  STSM.16.M88.4 [R0], R20 ;  /* 0x0000001400007844 */ /* 0x0087e40000000200 */
[----:B---3--:R-:W-:Y:S01]  /*bb920*/  MOV R22, R25 ;  /* 0x0000001900167202 */ /* 0x008fe20000000f00 */
[----:B------:R-:W-:Y:S01]  /*bb930*/  IMAD.MOV.U32 R23, RZ, RZ, R27 ;  /* 0x000000ffff177224 */ /* 0x000fe200078e001b */
[----:B------:R-:W-:Y:S06]  /*bb940*/  BAR.SYNC.DEFER_BLOCKING 0x0 ;  /* 0x0000000000007b1d */ /* 0x000fec0000010000 */
[----:B------:R-:W3:Y:S04]  /*bb950*/  LDL.LU R20, [R1+0x204] ;  /* 0x0002040001147983 */ /* 0x000ee80000300800 */
[----:B------:R-:W3:Y:S04]  /*bb960*/  LDL.LU R21, [R1+0x20c] ;  /* 0x00020c0001157983 */ /* 0x000ee80000300800 */
[----:B------:R-:W4:Y:S01]  /*bb970*/  LDS.128 R24, [R12] ;  /* 0x000000000c187984 */ /* 0x000f220000000c00 */
[----:B------:R-:W-:Y:S06]  /*bb980*/  BAR.SYNC.DEFER_BLOCKING 0x0 ;  /* 0x0000000000007b1d */ /* 0x000fec0000010000 */
        /* <DEDUP_REMOVED lines=257> */
[----:B------:R-:W-:Y:S01]  /*bc9a0*/  LDS.128 R240, [R12] ;  /* 0x000000000cf07984 */ /* 0x000fe20000000c00 */
[----:B------:R-:W-:Y:S06]  /*bc9b0*/  BAR.SYNC.DEFER_BLOCKING 0x0 ;  /* 0x0000000000007b1d */ /* 0x000fec0000010000 */
        /* <DEDUP_REMOVED lines=696> */
[----:B------:R-:W-:Y:S01]  /*bf540*/  STL.64 [R1+0x6c8], R30 ;  /* 0x0006c81e01007387 */ /* 0x000fe20000100a00 */
[----:B------:R-:W-:Y:S01]  /*bf550*/  MOV R22, R73 ;  /* 0x0000004900167202 */ /* 0x000fe20000000f00 */
[----:B------:R-:W-:-:S02]  /*bf560*/  IMAD.MOV.U32 R23, RZ, RZ, R75 ;  /* 0x000000ffff177224 */ /* 0x000fc400078e004b */
        /* <DEDUP_REMOVED lines=35> */
[----:B------:R-:W-:Y:S01]  /*bf7a0*/  BAR.SYNC.DEFER_BLOCKING 0x0 ;  /* 0x0000000000007b1d */ /* 0x000fe20000010000 */
[----:B------:R-:W-:Y:S01]  /*bf7b0*/  MOV R22, R76 ;  /* 0x0000004c00167202 */ /* 0x000fe20000000f00 */
[----:B------:R-:W-:-:S04]  /*bf7c0*/  IMAD.MOV.U32 R23, RZ, RZ, R78 ;  /* 0x000000ffff177224 */ /* 0x000fc800078e004e */
[----:B----4-:R-:W-:Y:S04]  /*bf7d0*/  STL.64 [R1+0x16c0], R28 ;  /* 0x0016c01c01007387 */ /* 0x010fe80000100a00 */
[----:B------:R-:W-:Y:S04]  /*bf7e0*/  STL.64 [R1+0x16c8], R30 ;  /* 0x0016c81e01007387 */ /* 0x000fe80000100a00 */
[----:B--2---:R-:W-:Y:S01]  /*bf7f0*/  STSM.16.M88.4 [R0], R24 ;  /* 0x0000001800007844 */ /* 0x004fe20000000200 */
[----:B------:R-:W-:Y:S06]  /*bf800*/  BAR.SYNC.DEFER_BLOCKING 0x0 ;  /* 0x0000000000007b1d */ /* 0x000fec0000010000 */
[----:B------:R-:W2:Y:S02]  /*bf810*/  LDS.128 R24, [R12] ;  /* 0x000000000c187984 */ /* 0x000ea40000000c00 */
[----:B------:R-:W-:Y:S06]  /*bf820*/  BAR.SYNC.DEFER_BLOCKING 0x0 ;  /* 0x0000000000007b1d */ /* 0x000fec0000010000 */
[----:B---3--:R3:W-:Y:S04]  /*bf830*/  STSM.16.M88.4 [R0], R20 ;  /* 0x0000001400007844 */ /* 0x0087e80000000200 */
[----:B--2---:R-:W-:Y:S04]  /*bf840*/  STL.64 [R1+0x1ef0], R24 ;  /* 0x001ef01801007387 */ /* 0x004fe80000100a00 */
[----:B------:R-:W-:Y:S01]  /*bf850*/  STL.64 [R1+0x1ef8], R26 ;  /* 0x001ef81a01007387 */ /* 0x000fe20000100a00 */
[----:B------:R-:W-:Y:S06]  /*bf860*/  BAR.SYNC.DEFER_BLOCKING 0x0 ;  /* 0x0000000000007b1d */ /* 0x000fec0000010000 */
[----:B---3--:R-:W2:Y:S04]  /*bf870*/  LDL.LU R20, [R1+0x1ad4] ;  /* 0x001ad40001147983 */ /* 0x008ea80000300800 */
        /* <DEDUP_REMOVED lines=11> */
[----:B--2---:R2:W-:Y:S01]  /*bf930*/  STSM.16.M88.4 [R0], R20 ;  /* 0x0000001400007844 */ /* 0x0045e20000000200 */
[----:B------:R-:W-:Y:S06]  /*bf940*/  BAR.SYNC.DEFER_BLOCKING 0x0 ;  /* 0x0000000000007b1d */ /* 0x000fec0000010000 */
[----:B--2---:R-:W2:Y:S04]  /*bf950*/  LDL.LU R20, [R1+0xad4] ;  /* 0x000ad40001147983 */ /* 0x004ea80000300800 */
[----:B------:R-:W2:Y:S04]  /*bf960*/  LDL.LU R21, [R1+0xadc] ;  /* 0x000adc0001157983 */ /* 0x000ea80000300800 */
[----:B------:R-:W2:Y:S04]  /*bf970*/  LDL.LU R22, [R1+0x6d4] ;  /* 0x0006d40001167983 */ /* 0x000ea80000300800 */
[----:B------:R-:W4:Y:S01]  /*bf980*/  LDS.128 R28, [R12] ;  /* 0x000000000c1c7984 */ /* 0x000f220000000c00 */
[----:B------:R-:W-:Y:S06]  /*bf990*/  BAR.SYNC.DEFER_BLOCKING 0x0 ;  /* 0x0000000000007b1d */ /* 0x000fec0000010000 */
[----:B------:R-:W2:Y:S04]  /*bf9a0*/  LDL.LU R23, [R1+0x6dc] ;  /* 0x0006dc0001177983 */ /* 0x000ea80000300800 */
[----:B---3--:R-:W-:Y:S01]  /*bf9b0*/  STSM.16.M88.4 [R0], R24 ;  /* 0x0000001800007844 */ /* 0x008fe20000000200 */
[----:B------:R-:W-:Y:S06]  /*bf9c0*/  BAR.SYNC.DEFER_BLOCKING 0x0 ;  /* 0x0000000000007b1d */ /* 0x000fec0000010000 */
[----:B------:R-:W3:Y:S04]  /*bf9d0*/  LDS.128 R24, [R12] ;  /* 0x000000000c187984 */ /* 0x000ee80000000c00 */
[----:B----4-:R-:W-:Y:S04]  /*bf9e0*/  STL.64 [R1+0xad0], R28 ;  /* 0x000ad01c01007387 */ /* 0x010fe80000100a00 */
[----:B------:R-:W-:Y:S01]  /*bf9f0*/  STL.64 [R1+0xad8], R30 ;  /* 0x000ad81e01007387 */ /* 0x000fe20000100a00 */
[----:B------:R-:W-:Y:S06]  /*bfa00*/  BAR.SYNC.DEFER_BLOCKING 0x0 ;  /* 0x0000000000007b1d */ /* 0x000fec0000010000 */
[----:B---3--:R3:W-:Y:S04]  /*bfa10*/  STL.64 [R1+0x6d0], R24 ;  /* 0x0006d01801007387 */ /* 0x0087e80000100a00 */
[----:B------:R4:W-:Y:S04]  /*bfa20*/  STL.64 [R1+0x6d8], R26 ;  /* 0x0006d81a01007387 */ /* 0x0009e80000100a00 */
[----:B---3--:R-:W3:Y:S04]  /*bfa30*/  LDL.LU R24, [R1+0x2d4] ;  /* 0x0002d40001187983 */ /* 0x008ee80000300800 */
[----:B------:R-:W3:Y:S01]  /*bfa40*/  LDL.LU R25, [R1+0x2dc] ;  /* 0x0002dc0001197983 */ /* 0x000ee20000300800 */
[----:B----4-:R-:W-:Y:S01]  /*bfa50*/  MOV R26, R77 ;  /* 0x0000004d001a7202 */ /* 0x010fe20000000f00 */
[----:B------:R-:W-:-:S02]  /*bfa60*/  IMAD.MOV.U32 R27, RZ, RZ, R79 ;  /* 0x000000ffff1b7224 */ /* 0x000fc400078e004f */
        /* <DEDUP_REMOVED lines=28> */
[----:B----4-:R-:W-:Y:S04]  /*bfc30*/  STL.64 [R1+0x1f00], R28 ;  /* 0x001f001c01007387 */ /* 0x010fe80000100a00 */
[----:B------:R-:W-:Y:S04]  /*bfc40*/  STL.64 [R1+0x1f08], R30 ;  /* 0x001f081e01007387 */ /* 0x000fe80000100a00 */
[----:B---3--:R-:W-:Y:S01]  /*bfc50*/  STSM.16.M88.4 [R0], R24 ;  /* 0x0000001800007844 */ /* 0x008fe20000000200 */
[----:B------:R-:W-:Y:S06]  /*bfc60*/  BAR.SYNC.DEFER_BLOCKING 0x0 ;  /* 0x0000000000007b1d */ /* 0x000fec0000010000 */
[----:B------:R-:W3:Y:S02]  /*bfc70*/  LDS.128 R24, [R12] ;  /* 0x000000000c187984 */ /* 0x000ee40000000c00 */
        /* <DEDUP_REMOVED lines=45> */
[----:B--2---:R2:W-:Y:S01]  /*bff50*/  STSM.16.M88.4 [R0], R20 ;  /* 0x0000001400007844 */ /* 0x0045e20000000200 */
[----:B------:R-:W-:Y:S01]  /*bff60*/  BAR.SYNC.DEFER_BLOCKING 0x0 ;  /* 0x0000000000007b1d */ /* 0x000fe20000010000 */
[----:B----4-:R-:W-:Y:S01]  /*bff70*/  MOV R26, R81 ;  /* 0x00000051001a7202 */ /* 0x010fe20000000f00 */
[----:B------:R-:W-:-:S04]  /*bff80*/  IMAD.MOV.U32 R27, RZ, RZ, R83 ;  /* 0x000000ffff1b7224 */ /* 0x000fc800078e0053 */
        /* <DEDUP_REMOVED lines=783> */
[----:B------:R-:W2:Y:S04]  /*c3080*/  LDL.LU R23, [R1+0x78c] ;  /* 0x00078c0001177983 */ /* 0x000ea80000300800 */
[----:B------:R-:W4:Y:S01]  /*c3090*/  LDS.128 R28, [R12] ;  /* 0x000000000c1c7984 */ /* 0x000f220000000c00 */
[----:B------:R-:W-:Y:S06]  /*c30a0*/  BAR.SYNC.DEFER_BLOCKING 0x0 ;  /* 0x0000000000007b1d */ /* 0x000fec0000010000 */
[----:B----4-:R-:W-:Y:S04]  /*c30b0*/  STL.64 [R1+0x780], R28 ;  /* 0x0007801c01007387 */ /* 0x010fe80000100a00 */
[----:B------:R-:W-:Y:S04]  /*c30c0*/  STL.64 [R1+0x788], R30 ;  /* 0x0007881e01007387 */ /* 0x000fe80000100a00 */
[----:B---3--:R-:W-:Y:S01]  /*c30d0*/  STSM.16.M88.4 [R0], R24 ;  /* 0x0000001800007844 */ /* 0x008fe20000000200 */
[----:B------:R-:W-:Y:S06]  /*c30e0*/  BAR.SYNC.DEFER_BLOCKING 0x0 ;  /* 0x0000000000007b1d */ /* 0x000fec0000010000 */
[----:B------:R-:W3:Y:S02]  /*c30f0*/  LDS.128 R24, [R12] ;  /* 0x000000000c187984 */ /* 0x000ee40000000c00 */
[----:B------:R-:W-:Y:S06]  /*c3100*/  BAR.SYNC.DEFER_BLOCKING 0x0 ;  /* 0x0000000000007b1d */ /* 0x000fec0000010000 */
[----:B---3--:R3:W-:Y:S04]  /*c3110*/  STL.64 [R1+0xb80], R24 ;  /* 0x000b801801007387 */ /* 0x0087e80000100a00 */
[----:B------:R-:W-:Y:S04]  /*c3120*/  STL.64 [R1+0xb88], R26 ;  /* 0x000b881a01007387 */ /* 0x000fe80000100a00 */
[----:B---3--:R-:W3:Y:S04]  /*c3130*/  LDL.LU R24, [R1+0x384] ;  /* 0x0003840001187983 */ /* 0x008ee80000300800 */
        /* <DEDUP_REMOVED lines=8> */
[----:B------:R-:W-:Y:S01]  /*c31c0*/  MOV R26, R121 ;  /* 0x00000079001a7202 */ /* 0x000fe20000000f00 */
[----:B------:R-:W-:Y:S01]  /*c31d0*/  IMAD.MOV.U32 R27, RZ, RZ, R123 ;  /* 0x000000ffff1b7224 */ /* 0x000fe200078e007b */
        /* <DEDUP_REMOVED lines=51> */
[----:B--2---:R2:W-:Y:S02]  /*c3510*/  STSM.16.M88.4 [R0], R20 ;  /* 0x0000001400007844 */ /* 0x0045e40000000200 */
[----:B------:R-:W-:Y:S06]  /*c3520*/  BAR.SYNC.DEFER_BLOCKING 0x0 ;  /* 0x0000000000007b1d */ /* 0x000fec0000010000 */
[----:B--2---:R-:W2:Y:S04]  /*c3530*/  LDL.LU R20, [R1+0xb94] ;  /* 0x000b940001147983 */ /* 0x004ea80000300800 */
[----:B------:R-:W2:Y:S04]  /*c3540*/  LDL.LU R21, [R1+0xb9c] ;  /* 0x000b9c0001157983 */ /* 0x000ea80000300800 */
[----:B------:R-:W2:Y:S04]  /*c3550*/  LDL.LU R22, [R1+0x794] ;  /* 0x0007940001167983 */ /* 0x000ea80000300800 */
[----:B------:R-:W2:Y:S04]  /*c3560*/  LDL.LU R23, [R1+0x79c] ;  /* 0x00079c0001177983 */ /* 0x000ea80000300800 */
[----:B------:R-:W4:Y:S04]  /*c3570*/  LDL.LU R28, [R1+0x394] ;  /* 0x00039400011c7983 */ /* 0x000f280000300800 */
[----:B------:R-:W4:Y:S04]  /*c3580*/  LDL.LU R29, [R1+0x39c] ;  /* 0x00039c00011d7983 */ /* 0x000f280000300800 */
[----:B------:R-:W4:Y:S04]  /*c3590*/  LDL.LU R32, [R1+0x1ba0] ;  /* 0x001ba00001207983 */ /* 0x000f280000300800 */
[----:B------:R-:W4:Y:S04]  /*c35a0*/  LDL.LU R33, [R1+0x1ba8] ;  /* 0x001ba80001217983 */ /* 0x000f280000300800 */
[----:B------:R-:W4:Y:S04]  /*c35b0*/  LDL.LU R34, [R1+0x17a0] ;  /* 0x0017a00001227983 */ /* 0x000f280000300800 */
[----:B------:R-:W4:Y:S04]  /*c35c0*/  LDL.LU R35, [R1+0x17a8] ;  /* 0x0017a80001237983 */ /* 0x000f280000300800 */
[----:B------:R-:W1:Y:S01]  /*c35d0*/  LDS.128 R224, [R12] ;  /* 0x000000000ce07984 */ /* 0x000e620000000c00 */
[----:B------:R-:W-:Y:S01]  /*c35e0*/  BAR.SYNC.DEFER_BLOCKING 0x0 ;  /* 0x0000000000007b1d */ /* 0x000fe20000010000 */
[----:B------:R-:W-:Y:S01]  /*c35f0*/  MOV R30, R125 ;  /* 0x0000007d001e7202 */ /* 0x000fe20000000f00 */
[----:B------:R-:W-:-:S04]  /*c3600*/  IMAD.MOV.U32 R31, RZ, RZ, R127 ;  /* 0x000000ffff1f7224 */ /* 0x000fc800078e007f */
[----:B---3--:R3:W-:Y:S02]  /*c3610*/  STSM.16.M88.4 [R0], R24 ;  /* 0x0000001800007844 */ /* 0x0087e40000000200 */
[----:B------:R-:W-:Y:S06]  /*c3620*/  BAR.SYNC.DEFER_BLOCKING 0x0 ;  /* 0x0000000000007b1d */ /* 0x000fec0000010000 */
[----:B---3--:R-:W3:Y:S04]  /*c3630*/  LDL.LU R24, [R1+0x13a0] ;  /* 0x0013a00001187983 */ /* 0x008ee80000300800 */
[----:B------:R-:W3:Y:S04]  /*c3640*/  LDL.LU R25, [R1+0x13a8] ;  /* 0x0013a80001197983 */ /* 0x000ee80000300800 */
[----:B------:R-:W3:Y:S04]  /*c3650*/  LDL.LU R26, [R1+0xfa0] ;  /* 0x000fa000011a7983 */ /* 0x000ee80000300800 */
[----:B------:R-:W3:Y:S04]  /*c3660*/  LDL.LU R27, [R1+0xfa8] ;  /* 0x000fa800011b7983 */ /* 0x000ee80000300800 */
[----:B------:R-:W1:Y:S01]  /*c3670*/  LDS.128 R220, [R12] ;  /* 0x000000000cdc7984 */ /* 0x000e620000000c00 */
[----:B------:R-:W-:Y:S06]  /*c3680*/  BAR.SYNC.DEFER_BLOCKING 0x0 ;  /* 0x0000000000007b1d */ /* 0x000fec0000010000 */
[----:B--2---:R2:W-:Y:S02]  /*c3690*/  STSM.16.M88.4 [R0], R20 ;  /* 0x0000001400007844 */ /* 0x0045e40000000200 */
[----:B------:R-:W-:Y:S06]  /*c36a0*/  BAR.SYNC.DEFER_BLOCKING 0x0 ;  /* 0x0000000000007b1d */ /* 0x000fec0000010000 */
[----:B--2---:R-:W2:Y:S04]  /*c36b0*/  LDL.LU R20, [R1+0xba0] ;  /* 0x000ba00001147983 */ /* 0x004ea80000300800 */
[----:B------:R-:W2:Y:S04]  /*c36c0*/  LDL.LU R21, [R1+0xba8] ;  /* 0x000ba80001157983 */ /* 0x000ea80000300800 */
[----:B------:R-:W2:Y:S04]  /*c36d0*/  LDL.LU R22, [R1+0x7a0] ;  /* 0x0007a00001167983 */ /* 0x000ea80000300800 */
[----:B------:R-:W2:Y:S04]  /*c36e0*/  LDL.LU R23, [R1+0x7a8] ;  /* 0x0007a80001177983 */ /* 0x000ea80000300800 */
[----:B------:R-:W1:Y:S01]  /*c36f0*/  LDS.128 R212, [R12] ;  /* 0x000000000cd47984 */ /* 0x000e620000000c00 */
[----:B------:R-:W-:Y:S06]  /*c3700*/  BAR.SYNC.DEFER_BLOCKING 0x0 ;  /* 0x0000000000007b1d */ /* 0x000fec0000010000 */
[----:B----4-:R-:W-:Y:S02]  /*c3710*/  STSM.16.M88.4 [R0], R28 ;  /* 0x0000001c00007844 */ /* 0x010fe40000000200 */
[----:B------:R-:W-:Y:S06]  /*c3720*/  BAR.SYNC.DEFER_BLOCKING 0x0 ;  /* 0x0000000000007b1d */ /* 0x000fec0000010000 */
[----:B------:R-:W4:Y:S02]  /*c3730*/  LDS.128 R204, [R12] ;  /* 0x000000000ccc7984 */ /* 0x000f240000000c00 */
[----:B------:R-:W-:Y:S06]  /*c3740*/  BAR.SYNC.DEFER_BLOCKING 0x0 ;  /* 0x0000000000007b1d */ /* 0x000fec0000010000 */
[----:B------:R-:W-:Y:S02]  /*c3750*/  STSM.16.M88.4 [R0], R32 ;  /* 0x0000002000007844 */ /* 0x000fe40000000200 */
[----:B------:R-:W-:Y:S06]  /*c3760*/  BAR.SYNC.DEFER_BLOCKING 0x0 ;  /* 0x0000000000007b1d */ /* 0x000fec0000010000 */
[----:B------:R-:W4:Y:S02]  /*c3770*/  LDS.128 R28, [R12] ;  /* 0x000000000c1c7984 */ /* 0x000f240000000c00 */
[----:B------:R-:W-:Y:S06]  /*c3780*/  BAR.SYNC.DEFER_BLOCKING 0x0 ;  /* 0x0000000000007b1d */ /* 0x000fec0000010000 */
[----:B---3--:R-:W-:Y:S02]  /*c3790*/  STSM.16.M88.4 [R0], R24 ;  /* 0x0000001800007844 */ /* 0x008fe40000000200 */
[----:B------:R-:W-:Y:S06]  /*c37a0*/  BAR.SYNC.DEFER_BLOCKING 0x0 ;  /* 0x0000000000007b1d */ /* 0x000fec0000010000 */
[----:B------:R-:W3:Y:S02]  /*c37b0*/  LDS.128 R24, [R12] ;  /* 0x000000000c187984 */ /* 0x000ee40000000c00 */
[----:B------:R-:W-:Y:S06]  /*c37c0*/  BAR.SYNC.DEFER_BLOCKING 0x0 ;  /* 0x0000000000007b1d */ /* 0x000fec0000010000 */
[----:B--2---:R2:W-:Y:S02]  /*c37d0*/  STSM.16.M88.4 [R0], R20 ;  /* 0x0000001400007844 */ /* 0x0045e40000000200 */
[----:B------:R-:W-:Y:S06]  /*c37e0*/  BAR.SYNC.DEFER_BLOCKING 0x0 ;  /* 0x0000000000007b1d */ /* 0x000fec0000010000 */
[----:B--2---:R-:W2:Y:S04]  /*c37f0*/  LDL.LU R20, [R1+0x3a0] ;  /* 0x0003a00001147983 */ /* 0x004ea80000300800 */
[----:B------:R-:W2:Y:S04]  /*c3800*/  LDL.LU R21, [R1+0x3a8] ;  /* 0x0003a80001157983 */ /* 0x000ea80000300800 */
[----:B------:R-:W4:Y:S04]  /*c3810*/  LDL.LU R32, [R1+0x1ba4] ;  /* 0x001ba40001207983 */ /* 0x000f280000300800 */
[----:B------:R-:W4:Y:S04]  /*c3820*/  LDL.LU R33, [R1+0x1bac] ;  /* 0x001bac0001217983 */ /* 0x000f280000300800 */
[----:B------:R-:W4:Y:S04]  /*c3830*/  LDL.LU R34, [R1+0x17a4] ;  /* 0x0017a40001227983 */ /* 0x000f280000300800 */
        /* <DEDUP_REMOVED lines=11> */
[----:B------:R-:W1:Y:S01]  /*c38f0*/  LDS.128 R36, [R12] ;  /* 0x000000000c247984 */ /* 0x000e620000000c00 */
[----:B------:R-:W-:Y:S01]  /*c3900*/  MOV R22, R128 ;  /* 0x0000008000167202 */ /* 0x000fe20000000f00 */
[----:B------:R-:W-:Y:S01]  /*c3910*/  IMAD.MOV.U32 R23, RZ, RZ, R130 ;  /* 0x000000ffff177224 */ /* 0x000fe200078e0082 */
[----:B------:R-:W-:Y:S06]  /*c3920*/  BAR.SYNC.DEFER_BLOCKING 0x0 ;  /* 0x0000000000007b1d */ /* 0x000fec0000010000 */
        /* <DEDUP_REMOVED lines=8> */
[----:B--2---:R-:W-:Y:S01]  /*c39b0*/  STSM.16.M88.4 [R0], R20 ;  /* 0x0000001400007844 */ /* 0x004fe20000000200 */
[----:B------:R-:W-:Y:S06]  /*c39c0*/  BAR.SYNC.DEFER_BLOCKING 0x0 ;  /* 0x0000000000007b1d */ /* 0x000fec0000010000 */
[----:B------:R-:W2:Y:S02]  /*c39d0*/  LDS.128 R20, [R12] ;  /* 0x000000000c147984 */ /* 0x000ea40000000c00 */
[----:B------:R-:W-:Y:S06]  /*c39e0*/  BAR.SYNC.DEFER_BLOCKING 0x0 ;  /* 0x0000000000007b1d */ /* 0x000fec0000010000 */
[----:B----4-:R-:W-:Y:S02]  /*c39f0*/  STSM.16.M88.4 [R0], R32 ;  /* 0x0000002000007844 */ /* 0x010fe40000000200 */
[----:B------:R-:W-:Y:S06]  /*c3a00*/  BAR.SYNC.DEFER_BLOCKING 0x0 ;  /* 0x0000000000007b1d */ /* 0x000fec0000010000 */
[----:B------:R-:W4:Y:S02]  /*c3a10*/  LDS.128 R40, [R12] ;  /* 0x000000000c287984 */ /* 0x000f240000000c00 */
[----:B------:R-:W-:Y:S06]  /*c3a20*/  BAR.SYNC.DEFER_BLOCKING 0x0 ;  /* 0x0000000000007b1d */ /* 0x000fec0000010000 */
[----:B---3--:R3:W-:Y:S02]  /*c3a30*/  STSM.16.M88.4 [R0], R44 ;  /* 0x0000002c00007844 */ /* 0x0087e40000000200 */
[----:B------:R-:W-:Y:S06]  /*c3a40*/  BAR.SYNC.DEFER_BLOCKING 0x0 ;  /* 0x0000000000007b1d */ /* 0x000fec0000010000 */
[----:B---3--:R-:W3:Y:S04]  /*c3a50*/  LDL.LU R44, [R1+0xbb0] ;  /* 0x000bb000012c7983 */ /* 0x008ee80000300800 */
[----:B------:R-:W3:Y:S04]  /*c3a60*/  LDL.LU R45, [R1+0xbb8] ;  /* 0x000bb800012d7983 */ /* 0x000ee80000300800 */
[----:B------:R-:W3:Y:S04]  /*c3a70*/  LDL.LU R46, [R1+0x7b0] ;  /* 0x0007b000012e7983 */ /* 0x000ee80000300800 */
[----:B------:R-:W3:Y:S04]  /*c3a80*/  LDL.LU R47, [R1+0x7b8] ;  /* 0x0007b800012f7983 */ /* 0x000ee80000300800 */
[----:B------:R-:W4:Y:S01]  /*c3a90*/  LDS.128 R32, [R12] ;  /* 0x000000000c207984 */ /* 0x000f220000000c00 */
[----:B------:R-:W-:Y:S06]  /*c3aa0*/  BAR.SYNC.DEFER_BLOCKING 0x0 ;  /* 0x0000000000007b1d */ /* 0x000fec0000010000 */
[----:B------:R-:W-:Y:S02]  /*c3ab0*/  STSM.16.M88.4 [R0], R48 ;  /* 0x0000003000007844 */ /* 0x000fe40000000200 */
[----:B------:R-:W-:Y:S01]  /*c3ac0*/  BAR.SYNC.DEFER_BLOCKING 0x0 ;  /* 0x0000000000007b1d */ /* 0x000fe20000010000 */
[----:B------:R-:W-:Y:S01]  /*c3ad0*/  MOV R66, R129 ;  /* 0x0000008100427202 */ /* 0x000fe20000000f00 */
[----:B------:R-:W-:-:S04]  /*c3ae0*/  IMAD.MOV.U32 R67, RZ, RZ, R131 ;  /* 0x000000ffff437224 */ /* 0x000fc800078e0083 */
[----:B------:R-:W4:Y:S02]  /*c3af0*/  LDS.128 R60, [R12] ;  /* 0x000000000c3c7984 */ /* 0x000f240000000c00 */
[----:B------:R-:W-:Y:S06]  /*c3b00*/  BAR.SYNC.DEFER_BLOCKING 0x0 ;  /* 0x0000000000007b1d */ /* 0x000fec0000010000 */
[----:B------:R-:W-:Y:S02]  /*c3b10*/  STSM.16.M88.4 [R0], R64 ;  /* 0x0000004000007844 */ /* 0x000fe40000000200 */
[----:B------:R-:W-:Y:S06]  /*c3b20*/  BAR.SYNC.DEFER_BLOCKING 0x0 ;  /* 0x0000000000007b1d */ /* 0x000fec0000010000 */
        /* <DEDUP_REMOVED lines=10> */
[----:B---3--:R3:W-:Y:S02]  /*c3bd0*/  STSM.16.M88.4 [R0], R44 ;  /* 0x0000002c00007844 */ /* 0x0087e40000000200 */
[----:B------:R-:W-:Y:S06]  /*c3be0*/  BAR.SYNC.DEFER_BLOCKING 0x0 ;  /* 0x0000000000007b1d */ /* 0x000fec0000010000 */
[----:B---3--:R-:W3:Y:S04]  /*c3bf0*/  LDL.LU R44, [R1+0x3b0] ;  /* 0x0003b000012c7983 */ /* 0x008ee80000300800 */
[----:B------:R-:W3:Y:S04]  /*c3c00*/  LDL.LU R45, [R1+0x3b8] ;  /* 0x0003b800012d7983 */ /* 0x000ee80000300800 */
[----:B------:R-:W2:Y:S04]  /*c3c10*/  LDL.LU R64, [R1+0x1bb4] ;  /* 0x001bb40001407983 */ /* 0x000ea80000300800 */
        /* <DEDUP_REMOVED lines=11> */
[----:B------:R-:W1:Y:S01]  /*c3cd0*/  LDS.128 R68, [R12] ;  /* 0x000000000c447984 */ /* 0x000e620000000c00 */
[----:B------:R-:W-:Y:S01]  /*c3ce0*/  MOV R46, R132 ;  /* 0x00000084002e7202 */ /* 0x000fe20000000f00 */
[----:B------:R-:W-:Y:S01]  /*c3cf0*/  IMAD.MOV.U32 R47, RZ, RZ, R134 ;  /* 0x000000ffff2f7224 */ /* 0x000fe200078e0086 */
[----:B------:R-:W-:Y:S06]  /*c3d00*/  BAR.SYNC.DEFER_BLOCKING 0x0 ;  /* 0x0000000000007b1d */ /* 0x000fec0000010000 */
[----:B------:R-:W4:Y:S04]  /*c3d10*/  LDL.LU R84, [R1+0x3b4] ;  /* 0x0003b40001547983 */ /* 0x000f280000300800 */
[----:B------:R-:W4:Y:S04]  /*c3d20*/  LDL.LU R85, [R1+0x3bc] ;  /* 0x0003bc0001557983 */ /* 0x000f280000300800 */
[----:B------:R-:W4:Y:S04]  /*c3d30*/  LDL.LU R96, [R1+0x1bc0] ;  /* 0x001bc00001607983 */ /* 0x000f280000300800 */
[----:B------:R-:W4:Y:S04]  /*c3d40*/  LDL.LU R97, [R1+0x1bc8] ;  /* 0x001bc80001617983 */ /* 0x000f280000300800 */
[----:B------:R-:W4:Y:S04]  /*c3d50*/  LDL.LU R98, [R1+0x17c0] ;  /* 0x0017c00001627983 */ /* 0x000f280000300800 */
[----:B------:R-:W4:Y:S04]  /*c3d60*/  LDL.LU R99, [R1+0x17c8] ;  /* 0x0017c80001637983 */ /* 0x000f280000300800 */
[----:B---3--:R-:W-:Y:S01]  /*c3d70*/  STSM.16.M88.4 [R0], R44 ;  /* 0x0000002c00007844 */ /* 0x008fe20000000200 */
[----:B------:R-:W-:Y:S06]  /*c3d80*/  BAR.SYNC.DEFER_BLOCKING 0x0 ;  /* 0x0000000000007b1d */ /* 0x000fec0000010000 */
[----:B------:R-:W3:Y:S02]  /*c3d90*/  LDS.128 R44, [R12] ;  /* 0x000000000c2c7984 */ /* 0x000ee40000000c00 */
[----:B------:R-:W-:Y:S06]  /*c3da0*/  BAR.SYNC.DEFER_BLOCKING 0x0 ;  /* 0x0000000000007b1d */ /* 0x000fec0000010000 */
[----:B--2---:R-:W-:Y:S02]  /*c3db0*/  STSM.16.M88.4 [R0], R64 ;  /* 0x0000004000007844 */ /* 0x004fe40000000200 */
[----:B------:R-:W-:Y:S06]  /*c3dc0*/  BAR.SYNC.DEFER_BLOCKING 0x0 ;  /* 0x0000000000007b1d */ /* 0x000fec0000010000 */
[----:B------:R-:W2:Y:S02]  /*c3dd0*/  LDS.128 R72, [R12] ;  /* 0x000000000c487984 */ /* 0x000ea40000000c00 */
[----:B------:R-:W-:Y:S06]  /*c3de0*/  BAR.SYNC.DEFER_BLOCKING 0x0 ;  /* 0x0000000000007b1d */ /* 0x000fec0000010000 */
[----:B----4-:R-:W-:Y:S02]  /*c3df0*/  STSM.16.M88.4 [R0], R76 ;  /* 0x0000004c00007844 */ /* 0x010fe40000000200 */
[----:B------:R-:W-:Y:S06]  /*c3e00*/  BAR.SYNC.DEFER_BLOCKING 0x0 ;  /* 0x0000000000007b1d */ /* 0x000fec0000010000 */
[----:B------:R-:W4:Y:S02]  /*c3e10*/  LDS.128 R64, [R12] ;  /* 0x000000000c407984 */ /* 0x000f240000000c00 */
[----:B------:R-:W-:Y:S06]  /*c3e20*/  BAR.SYNC.DEFER_BLOCKING 0x0 ;  /* 0x0000000000007b1d */ /* 0x000fec0000010000 */
[----:B------:R1:W-:Y:S02]  /*c3e30*/  STSM.16.M88.4 [R0], R80 ;  /* 0x0000005000007844 */ /* 0x0003e40000000200 */
[----:B------:R-:W-:Y:S06]  /*c3e40*/  BAR.SYNC.DEFER_BLOCKING 0x0 ;  /* 0x0000000000007b1d */ /* 0x000fec0000010000 */
[----:B-1----:R-:W3:Y:S04]  /*c3e50*/  LDL.LU R80, [R1+0x13c0] ;  /* 0x0013c00001507983 */ /* 0x002ee80000300800 */
[----:B------:R-:W3:Y:S04]  /*c3e60*/  LDL.LU R81, [R1+0x13c8] ;  /* 0x0013c80001517983 */ /* 0x000ee80000300800 */
[----:B------:R-:W3:Y:S04]  /*c3e70*/  LDL.LU R82, [R1+0xfc0] ;  /* 0x000fc00001527983 */ /* 0x000ee80000300800 */
[----:B------:R-:W3:Y:S04]  /*c3e80*/  LDL.LU R83, [R1+0xfc8] ;  /* 0x000fc80001537983 */ /* 0x000ee80000300800 */
[----:B------:R-:W2:Y:S04]  /*c3e90*/  LDL.LU R76, [R1+0xbc0] ;  /* 0x000bc000014c7983 */ /* 0x000ea80000300800 */
[----:B------:R-:W2:Y:S04]  /*c3ea0*/  LDL.LU R77, [R1+0xbc8] ;  /* 0x000bc800014d7983 */ /* 0x000ea80000300800 */
[----:B------:R-:W2:Y:S04]  /*c3eb0*/  LDL.LU R78, [R1+0x7c0] ;  /* 0x0007c000014e7983 */ /* 0x000ea80000300800 */
[----:B------:R-:W2:Y:S04]  /*c3ec0*/  LDL.LU R79, [R1+0x7c8] ;  /* 0x0007c800014f7983 */ /* 0x000ea80000300800 */
[----:B------:R-:W1:Y:S01]  /*c3ed0*/  LDS.128 R92, [R12] ;  /* 0x000000000c5c7984 */ /* 0x000e620000000c00 */
[----:B------:R-:W-:Y:S01]  /*c3ee0*/  MOV R86, R133 ;  /* 0x0000008500567202 */ /* 0x000fe20000000f00 */
[----:B------:R-:W-:Y:S01]  /*c3ef0*/  IMAD.MOV.U32 R87, RZ, RZ, R135 ;  /* 0x000000ffff577224 */ /* 0x000fe200078e0087 */
[----:B------:R-:W-:Y:S06]  /*c3f00*/  BAR.SYNC.DEFER_BLOCKING 0x0 ;  /* 0x0000000000007b1d */ /* 0x000fec0000010000 */
[----:B------:R-:W-:Y:S02]  /*c3f10*/  STSM.16.M88.4 [R0], R84 ;  /* 0x0000005400007844 */ /* 0x000fe40000000200 */
[----:B------:R-:W-:Y:S06]  /*c3f20*/  BAR.SYNC.DEFER_BLOCKING 0x0 ;  /* 0x0000000000007b1d */ /* 0x000fec0000010000 */
[----:B------:R-:W1:Y:S02]  /*c3f30*/  LDS.128 R88, [R12] ;  /* 0x000000000c587984 */ /* 0x000e640000000c00 */
[----:B------:R-:W-:Y:S06]  /*c3f40*/  BAR.SYNC.DEFER_BLOCKING 0x0 ;  /* 0x0000000000007b1d */ /* 0x000fec0000010000 */
[----:B------:R-:W-:Y:S02]  /*c3f50*/  STSM.16.M88.4 [R0], R96 ;  /* 0x0000006000007844 */ /* 0x000fe40000000200 */
[----:B------:R-:W-:Y:S06]  /*c3f60*/  BAR.SYNC.DEFER_BLOCKING 0x0 ;  /* 0x0000000000007b1d */ /* 0x000fec0000010000 */
[----:B------:R-:W1:Y:S02]  /*c3f70*/  LDS.128 R84, [R12] ;  /* 0x000000000c547984 */ /* 0x000e640000000c00 */
        /* <DEDUP_REMOVED lines=43> */
[----:B---3--:R-:W-:Y:S02]  /*c4230*/  STSM.16.M88.4 [R0], R104 ;  /* 0x0000006800007844 */ /* 0x008fe40000000200 */
[----:B------:R-:W-:Y:S06]  /*c4240*/  BAR.SYNC.DEFER_BLOCKING 0x0 ;  /* 0x0000000000007b1d */ /* 0x000fec0000010000 */
[----:B------:R-:W3:Y:S02]  /*c4250*/  LDS.128 R104, [R12] ;  /* 0x000000000c687984 */ /* 0x000ee40000000c00 */
[----:B------:R-:W-:Y:S06]  /*c4260*/  BAR.SYNC.DEFER_BLOCKING 0x0 ;  /* 0x0000000000007b1d */ /* 0x000fec0000010000 */
[----:B------:R1:W-:Y:S02]  /*c4270*/  STSM.16.M88.4 [R0], R108 ;  /* 0x0000006c00007844 */ /* 0x0003e40000000200 */
[----:B------:R-:W-:Y:S06]  /*c4280*/  BAR.SYNC.DEFER_BLOCKING 0x0 ;  /* 0x0000000000007b1d */ /* 0x000fec0000010000 */
[----:B-1----:R-:W2:Y:S04]  /*c4290*/  LDL.LU R108, [R1+0xbd0] ;  /* 0x000bd000016c7983 */ /* 0x002ea80000300800 */
        /* <DEDUP_REMOVED lines=59> */
[----:B------:R-:W2:Y:S04]  /*c4650*/  LDL.LU R140, [R1+0xbe0] ;  /* 0x000be000018c7983 */ /* 0x000ea80000300800 */
[----:B------:R-:W2:Y:S04]  /*c4660*/  LDL.LU R141, [R1+0xbe8] ;  /* 0x000be800018d7983 */ /* 0x000ea80000300800 */
[----:B------:R-:W2:Y:S04]  /*c4670*/  LDL.LU R142, [R1+0x7e0] ;  /* 0x0007e000018e7983 */ /* 0x000ea80000300800 */
[----:B------:R-:W2:Y:S04]  /*c4680*/  LDL.LU R143, [R1+0x7e8] ;  /* 0x0007e800018f7983 */ /* 0x000ea80000300800 */
[----:B------:R-:W4:Y:S01]  /*c4690*/  LDS.128 R128, [R12] ;  /* 0x000000000c807984 */ /* 0x000f220000000c00 */
        /* <DEDUP_REMOVED lines=61> */
[----:B------:R-:W4:Y:S04]  /*c4a70*/  LDL.LU R144, [R1+0xbf0] ;  /* 0x000bf00001907983 */ /* 0x000f280000300800 */
[----:B------:R-:W4:Y:S04]  /*c4a80*/  LDL.LU R145, [R1+0xbf8] ;  /* 0x000bf80001917983 */ /* 0x000f280000300800 */
[----:B------:R-:W4:Y:S04]  /*c4a90*/  LDL.LU R146, [R1+0x7f0] ;  /* 0x0007f00001927983 */ /* 0x000f280000300800 */
[----:B------:R-:W4:Y:S04]  /*c4aa0*/  LDL.LU R147, [R1+0x7f8] ;  /* 0x0007f80001937983 */ /* 0x000f280000300800 */
[----:B------:R-:W1:Y:S01]  /*c4ab0*/  LDS.128 R192, [R12] ;  /* 0x000000000cc07984 */ /* 0x000e620000000c00 */
        /* <DEDUP_REMOVED lines=9> */
[----:B--2---:R-:W-:Y:S02]  /*c4b50*/  STSM.16.M88.4 [R0], R184 ;  /* 0x000000b800007844 */ /* 0x004fe40000000200 */
[----:B------:R-:W-:Y:S06]  /*c4b60*/  BAR.SYNC.DEFER_BLOCKING 0x0 ;  /* 0x0000000000007b1d */ /* 0x000fec0000010000 */
[----:B------:R-:W2:Y:S02]  /*c4b70*/  LDS.128 R184, [R12] ;  /* 0x000000000cb87984 */ /* 0x000ea40000000c00 */
[----:B------:R-:W-:Y:S06]  /*c4b80*/  BAR.SYNC.DEFER_BLOCKING 0x0 ;  /* 0x0000000000007b1d */ /* 0x000fec0000010000 */
[----:B----4-:R4:W-:Y:S02]  /*c4b90*/  STSM.16.M88.4 [R0], R144 ;  /* 0x0000009000007844 */ /* 0x0109e40000000200 */
[----:B------:R-:W-:Y:S06]  /*c4ba0*/  BAR.SYNC.DEFER_BLOCKING 0x0 ;  /* 0x0000000000007b1d */ /* 0x000fec0000010000 */
[----:B----4-:R-:W4:Y:S04]  /*c4bb0*/  LDL.LU R144, [R1+0x3f0] ;  /* 0x0003f00001907983 */ /* 0x010f280000300800 */
[----:B------:R-:W4:Y:S04]  /*c4bc0*/  LDL.LU R145, [R1+0x3f8] ;  /* 0x0003f80001917983 */ /* 0x000f280000300800 */
[----:B------:R-:W3:Y:S04]  /*c4bd0*/  LDL.LU R196, [R1+0x1bf4] ;  /* 0x001bf40001c47983 */ /* 0x000ee80000300800 */
[----:B------:R-:W3:Y:S04]  /*c4be0*/  LDL.LU R197, [R1+0x1bfc] ;  /* 0x001bfc0001c57983 */ /* 0x000ee80000300800 */
[----:B------:R-:W3:Y:S04]  /*c4bf0*/  LDL.LU R198, [R1+0x17f4] ;  /* 0x0017f40001c67983 */ /* 0x000ee80000300800 */
[----:B------:R-:W3:Y:S04]  /*c4c00*/  LDL.LU R199, [R1+0x17fc] ;  /* 0x0017fc0001c77983 */ /* 0x000ee80000300800 */
[----:B------:R-:W2:Y:S01]  /*c4c10*/  LDS.128 R200, [R12] ;  /* 0x000000000cc87984 */ /* 0x000ea20000000c00 */
[----:B------:R-:W-:Y:S01]  /*c4c20*/  MOV R146, R148 ;  /* 0x0000009400927202 */ /* 0x000fe20000000f00 */
[----:B------:R-:W-:Y:S01]  /*c4c30*/  IMAD.MOV.U32 R147, RZ, RZ, R150 ;  /* 0x000000ffff937224 */ /* 0x000fe200078e0096 */
        /* <DEDUP_REMOVED lines=12> */
[----:B------:R-:W-:Y:S01]  /*c4d00*/  BAR.SYNC.DEFER_BLOCKING 0x0 ;  /* 0x0000000000007b1d */ /* 0x000fe20000010000 */
[----:B------:R-:W-:-:S05]  /*c4d10*/  IMAD R3, R11, R14, RZ ;  /* 0x0000000e0b037224 */ /* 0x000fca00078e02ff */
        /* <DEDUP_REMOVED lines=8> */
[----:B------:R-:W-:Y:S01]  /*c4da0*/  IMAD R5, R14, 0x80, R3 ;  /* 0x000000800e057824 */ /* 0x000fe200078e0203 */
[----:B------:R-:W-:-:S04]  /*c4db0*/  MOV R16, R2 ;  /* 0x0000000200107202 */ /* 0x000fc80000000f00 */
[C---:B------:R-:W-:Y:S02]  /*c4dc0*/  LEA R4, P1, R5.reuse, R8, 0x2 ;  /* 0x0000000805047211 */ /* 0x040fe400078210ff */
[C---:B------:R-:W-:Y:S02]  /*c4dd0*/  LEA R7, R14.reuse, R5, 0x7 ;  /* 0x000000050e077211 */ /* 0x040fe400078e38ff */
[----:B------:R-:W-:Y:S02]  /*c4de0*/  LEA.HI.X.SX32 R5, R5, R9, 0x2, P1 ;  /* 0x0000000905057211 */ /* 0x000fe400008f16ff */
[----:B------:R-:W-:Y:S02]  /*c4df0*/  ISETP.GE.AND P1, PT, R11, R16, PT ;  /* 0x000000100b00720c */ /* 0x000fe40003f26270 */
[----:B------:R-:W1:Y:S01]  /*c4e00*/  LDC R16, c[0x0][0x228] ;  /* 0x00008a00ff107b82 */ /* 0x000e620000000800 */
[----:B------:R-:W-:Y:S01]  /*c4e10*/  LEA R2, P0, R3, R8, 0x2 ;  /* 0x0000000803027211 */ /* 0x000fe200078010ff */
[----:B------:R-:W-:-:S03]  /*c4e20*/  IMAD R14, R14, 0x80, R7 ;  /* 0x000000800e0e7824 */ /* 0x000fc600078e0207 */
[----:B------:R-:W-:Y:S02]  /*c4e30*/  LEA.HI.X.SX32 R3, R3, R9, 0x2, P0 ;  /* 0x0000000903037211 */ /* 0x000fe400000f16ff */
[----:B------:R-:W-:Y:S02]  /*c4e40*/  ISETP.GE.AND P0, PT, R10, R235, PT ;  /* 0x000000eb0a00720c */ /* 0x000fe40003f06270 */
[CC--:B------:R-:W-:Y:S02]  /*c4e50*/  LEA R6, P2, R7.reuse, R8.reuse, 0x2 ;  /* 0x0000000807067211 */ /* 0x0c0fe400078410ff */
[C---:B------:R-:W-:Y:S02]  /*c4e60*/  LEA R8, P3, R14.reuse, R8, 0x2 ;  /* 0x000000080e087211 */ /* 0x040fe400078610ff */
[-C--:B------:R-:W-:Y:S02]  /*c4e70*/  LEA.HI.X.SX32 R7, R7, R9.reuse, 0x2, P2 ;  /* 0x0000000907077211 */ /* 0x080fe400010f16ff */
[----:B------:R-:W-:-:S02]  /*c4e80*/  LEA.HI.X.SX32 R9, R14, R9, 0x2, P3 ;  /* 0x000000090e097211 */ /* 0x000fc400018f16ff */
[----:B------:R-:W-:Y:S01]  /*c4e90*/  ISETP.LT.AND P3, PT, R15, R236, !P0 ;  /* 0x000000ec0f00720c */ /* 0x000fe20004761270 */
[----:B------:R-:W2:Y:S01]  /*c4ea0*/  LDC R14, c[0x0][0x248] ;  /* 0x00009200ff0e7b82 */ /* 0x000ea20000000800 */
[----:B------:R-:W-:Y:S02]  /*c4eb0*/  ISETP.LT.AND P2, PT, R13, R18, !P0 ;  /* 0x000000120d00720c */ /* 0x000fe40004741270 */
[----:B-1----:R-:W-:Y:S02]  /*c4ec0*/  ISETP.LT.AND P4, PT, R17, R16, !P0 ;  /* 0x000000101100720c */ /* 0x002fe40004781270 */
[----:B------:R-:W-:-:S04]  /*c4ed0*/  IADD3 R16, R10, 0x1, RZ ;  /* 0x000000010a107810 */ /* 0x000fc80007ffe0ff */
[----:B------:R-:W-:Y:S01]  /*c4ee0*/  ISETP.GE.AND P0, PT, R16, R233, PT ;  /* 0x000000e91000720c */ /* 0x000fe20003f06270 */
[----:B---3--:R1:W-:Y:S04]  /*c4ef0*/  STSM.16.M88.4 [R0], R196 ;  /* 0x000000c400007844 */ /* 0x0083e80000000200 */
[----:B-1----:R-:W3:Y:S04]  /*c4f00*/  LDL.LU R196, [R1+0x3f4] ;  /* 0x0003f40001c47983 */ /* 0x002ee80000300800 */
[----:B------:R-:W3:Y:S04]  /*c4f10*/  LDL.LU R197, [R1+0x3fc] ;  /* 0x0003fc0001c57983 */ /* 0x000ee80000300800 */
[----:B------:R-:W4:Y:S04]  /*c4f20*/  LDL.LU R235, [R1+0x1e20] ;  /* 0x001e200001eb7983 */ /* 0x000f280000300800 */
[----:B------:R-:W4:Y:S01]  /*c4f30*/  LDL.LU R16, [R1+0x1e00] ;  /* 0x001e000001107983 */ /* 0x000f220000300800 */
[----:B------:R-:W-:Y:S01]  /*c4f40*/  MOV R198, R149 ;  /* 0x0000009500c67202 */ /* 0x000fe20000000f00 */
[----:B------:R-:W-:Y:S01]  /*c4f50*/  IMAD.MOV.U32 R199, RZ, RZ, R151 ;  /* 0x000000ffffc77224 */ /* 0x000fe200078e0097 */
[----:B------:R-:W-:Y:S01]  /*c4f60*/  BAR.SYNC.DEFER_BLOCKING 0x0 ;  /* 0x0000000000007b1d */ /* 0x000fe20000010000 */
[----:B------:R-:W-:-:S05]  /*c4f70*/  ISETP.LT.AND P1, PT, R10, R19, !P1 ;  /* 0x000000130a00720c */ /* 0x000fca0004f21270 */
[----:B------:R-:W4:Y:S04]  /*c4f80*/  LDL.LU R233, [R1+0x800] ;  /* 0x0008000001e97983 */ /* 0x000f280000300800 */
[----:B------:R-:W1:Y:S01]  /*c4f90*/  LDS.128 R148, [R12] ;  /* 0x000000000c947984 */ /* 0x000e620000000c00 */
[----:B------:R-:W-:Y:S06]  /*c4fa0*/  BAR.SYNC.DEFER_BLOCKING 0x0 ;  /* 0x0000000000007b1d */ /* 0x000fec0000010000 */
[----:B---3--:R2:W-:Y:S02]  /*c4fb0*/  STSM.16.M88.4 [R0], R196 ;  /* 0x000000c400007844 */ /* 0x0085e40000000200 */
[----:B--2---:R-:W-:Y:S01]  /*c4fc0*/  IMAD R0, R10, R14, RZ ;  /* 0x0000000e0a007224 */ /* 0x004fe200078e02ff */
[----:B------:R-:W-:Y:S03]  /*c4fd0*/  BAR.SYNC.DEFER_BLOCKING 0x0 ;  /* 0x0000000000007b1d */ /* 0x000fe60000010000 */
[----:B------:R-:W-:Y:S01]  /*c4fe0*/  IMAD.WIDE R198, R0, 0x4, R2 ;  /* 0x0000000400c67825 */ /* 0x000fe200078e0202 */
[----:B------:R-:W-:-:S04]  /*c4ff0*/  ISETP.LT.AND P5, PT, R11, R234, !P0 ;  /* 0x000000ea0b00720c */ /* 0x000fc800047a1270 */
[----:B------:R-:W2:Y:S01]  /*c5000*/  LDC.64 R196, c[0x0][0x228] ;  /* 0x00008a00ffc47b82 */ /* 0x000ea20000000a00 */
[C---:B------:R-:W-:Y:S01]  /*c5010*/  IMAD.WIDE R236, R0.reuse, 0x4, R4 ;  /* 0x0000000400ec7825 */ /* 0x040fe200078e0204 */
[----:B----4-:R-:W-:Y:S04]  /*c5020*/  @P1 STG.E desc[UR60][R198.64], R16 ;  /* 0x00000010c6001986 */ /* 0x010fe8000c10193c */
[----:B------:R3:W-:Y:S04]  /*c5030*/  @P2 STG.E desc[UR60][R236.64], R235 ;  /* 0x000000ebec002986 */ /* 0x0007e8000c10193c */
[----:B---3--:R-:W3:Y:S04]  /*c5040*/  LDL.LU R236, [R1+0x1e10] ;  /* 0x001e100001ec7983 */ /* 0x008ee80000300800 */
[----:B------:R-:W4:Y:S01]  /*c5050*/  LDL.LU R237, [R1+0x1800] ;  /* 0x0018000001ed7983 */ /* 0x000f220000300800 */
[----:B------:R-:W-:-:S04]  /*c5060*/  IMAD.WIDE R198, R0, 0x4, R6 ;  /* 0x0000000400c67825 */ /* 0x000fc800078e0206 */
[C---:B------:R-:W-:Y:S01]  /*c5070*/  IMAD.WIDE R234, R0.reuse, 0x4, R8 ;  /* 0x0000000400ea7825 */ /* 0x040fe200078e0208 */
[----:B------:R-:W-:Y:S02]  /*c5080*/  ISETP.LT.AND P2, PT, R13, R239, !P0 ;  /* 0x000000ef0d00720c */ /* 0x000fe40004741270 */
[----:B------:R-:W1:Y:S01]  /*c5090*/  LDC R239, c[0x0][0x228] ;  /* 0x00008a00ffef7b82 */ /* 0x000e620000000800 */
[----:B---3--:R3:W-:Y:S04]  /*c50a0*/  @P4 STG.E desc[UR60][R198.64], R236 ;  /* 0x000000ecc6004986 */ /* 0x0087e8000c10193c */
[----:B----4-:R4:W-:Y:S01]  /*c50b0*/  @P3 STG.E desc[UR60][R234.64], R237 ;  /* 0x000000edea003986 */ /* 0x0109e2000c10193c */
[----:B------:R-:W-:Y:S02]  /*c50c0*/  ISETP.LT.AND P3, PT, R17, R238, !P0 ;  /* 0x000000ee1100720c */ /* 0x000fe40004761270 */
[----:B------:R-:W-:Y:S01]  /*c50d0*/  ISETP.LT.AND P0, PT, R15, R232, !P0 ;  /* 0x000000e80f00720c */ /* 0x000fe20004701270 */
[----:B------:R-:W2:Y:S04]  /*c50e0*/  LDL.LU R238, [R1] ;  /* 0x0000000001ee7983 */ /* 0x000ea80000300800 */
[----:B------:R-:W2:Y:S01]  /*c50f0*/  LDL.LU R232, [R1+0x1000] ;  /* 0x0010000001e87983 */ /* 0x000ea20000300800 */
[----:B------:R-:W-:Y:S01]  /*c5100*/  IMAD.IADD R16, R0, 0x1, R14 ;  /* 0x0000000100107824 */ /* 0x000fe200078e020e */
[----:B------:R-:W-:Y:S01]  /*c5110*/  IADD3 R0, R10, 0x2, RZ ;  /* 0x000000020a007810 */ /* 0x000fe20007ffe0ff */
[----:B---3--:R-:W3:Y:S02]  /*c5120*/  LDC.64 R198, c[0x0][0x228] ;  /* 0x00008a00ffc67b82 */ /* 0x008ee40000000a00 */
[----:B----4-:R-:W-:-:S04]  /*c5130*/  IMAD.WIDE R234, R16, 0x4, R2 ;  /* 0x0000000410ea7825 */ /* 0x010fc800078e0202 */
[----:B------:R-:W-:Y:S01]  /*c5140*/  IMAD.WIDE R236, R16, 0x4, R4 ;  /* 0x0000000410ec7825 */ /* 0x000fe200078e0204 */
[----:B--2---:R-:W-:Y:S02]  /*c5150*/  ISETP.GE.AND P1, PT, R0, R197, PT ;  /* 0x000000c50000720c */ /* 0x004fe40003f26270 */
[----:B------:R-:W2:Y:S01]  /*c5160*/  LDL.LU R197, [R1+0x1e04] ;  /* 0x001e040001c57983 */ /* 0x000ea20000300800 */
[----:B------:R-:W-:-:S03]  /*c5170*/  IMAD.IADD R0, R16, 0x1, R14 ;  /* 0x0000000110007824 */ /* 0x000fc600078e020e */
[----:B------:R4:W-:Y:S04]  /*c5180*/  @P5 STG.E desc[UR60][R234.64], R232 ;  /* 0x000000e8ea005986 */ /* 0x0009e8000c10193c */
[----:B------:R1:W-:Y:S01]  /*c5190*/  @P2 STG.E desc[UR60][R236.64], R233 ;  /* 0x000000e9ec002986 */ /* 0x0003e2000c10193c */
[----:B----4-:R-:W-:-:S04]  /*c51a0*/  IMAD.WIDE R234, R16, 0x4, R8 ;  /* 0x0000000410ea7825 */ /* 0x010fc800078e0208 */
[----:B-1----:R-:W-:Y:S02]  /*c51b0*/  IMAD.WIDE R232, R16, 0x4, R6 ;  /* 0x0000000410e87825 */ /* 0x002fe400078e0206 */
[----:B------:R-:W1:Y:S03]  /*c51c0*/  LDC R16, c[0x0][0x228] ;  /* 0x00008a00ff107b82 */ /* 0x000e660000000800 */
[----:B------:R-:W-:Y:S04]  /*c51d0*/  @P3 STG.E desc[UR60][R232.64], R238 ;  /* 0x000000eee8003986 */ /* 0x000fe8000c10193c */
[----:B------:R4:W-:Y:S01]  /*c51e0*/  @P0 STG.E desc[UR60][R234.64], R244 ;  /* 0x000000f4ea000986 */ /* 0x0009e2000c10193c */
[----:B------:R-:W-:-:S02]  /*c51f0*/  ISETP.LT.AND P4, PT, R11, R252, !P1 ;  /* 0x000000fc0b00720c */ /* 0x000fc40004f81270 */
[----:B-1----:R-:W-:Y:S01]  /*c5200*/  ISETP.LT.AND P2, PT, R17, R16, !P1 ;  /* 0x000000101100720c */ /* 0x002fe20004f41270 */
[----:B----4-:R-:W4:Y:S01]  /*c5210*/  LDL.LU R244, [R1+0x1804] ;  /* 0x0018040001f47983 */ /* 0x010f220000300800 */
[----:B------:R-:W-:Y:S01]  /*c5220*/  IADD3 R16, R10, 0x3, RZ ;  /* 0x000000030a107810 */ /* 0x000fe20007ffe0ff */
[----:B------:R-:W1:Y:S03]  /*c5230*/  LDC R252, c[0x0][0x228] ;  /* 0x00008a00fffc7b82 */ /* 0x000e660000000800 */
[----:B---3--:R-:W-:Y:S02]  /*c5240*/  ISETP.GE.AND P0, PT, R16, R199, PT ;  /* 0x000000c71000720c */ /* 0x008fe40003f06270 */
[----:B------:R-:W3:Y:S03]  /*c5250*/  LDL.LU R16, [R1+0x1e24] ;  /* 0x001e240001107983 */ /* 0x000ee60000300800 */
[----:B------:R-:W1:Y:S01]  /*c5260*/  LDC R238, c[0x0][0x228] ;  /* 0x00008a00ffee7b82 */ /* 0x000e620000000800 */
[----:B------:R-:W4:Y:S01]  /*c5270*/  LDL.LU R199, [R1+0x1e14] ;  /* 0x001e140001c77983 */ /* 0x000f220000300800 */
[----:B------:R-:W-:-:S06]  /*c5280*/  ISETP.LT.AND P3, PT, R13, R239, !P1 ;  /* 0x000000ef0d00720c */ /* 0x000fcc0004f61270 */
[----:B------:R-:W1:Y:S01]  /*c5290*/  LDC R239, c[0x0][0x228] ;  /* 0x00008a00ffef7b82 */ /* 0x000e620000000800 */
[----:B------:R-:W-:-:S07]  /*c52a0*/  IMAD.WIDE R236, R0, 0x4, R2 ;  /* 0x0000000400ec7825 */ /* 0x000fce00078e0202 */
[----:B------:R-:W4:Y:S01]  /*c52b0*/  LDC.64 R232, c[0x0][0x228] ;  /* 0x00008a00ffe87b82 */ /* 0x000f220000000a00 */
[----:B------:R-:W-:Y:S01]  /*c52c0*/  ISETP.LT.AND P1, PT, R15, R196, !P1 ;  /* 0x000000c40f00720c */ /* 0x000fe20004f21270 */
[----:B--2---:R2:W-:Y:S01]  /*c52d0*/  @P4 STG.E desc[UR60][R236.64], R197 ;  /* 0x000000c5ec004986 */ /* 0x0045e2000c10193c */
[----:B------:R-:W-:-:S04]  /*c52e0*/  IMAD.WIDE R234, R0, 0x4, R6 ;  /* 0x0000000400ea7825 */ /* 0x000fc800078e0206 */
[----:B--2---:R-:W-:-:S04]  /*c52f0*/  IMAD.WIDE R196, R0, 0x4, R4 ;  /* 0x0000000400c47825 */ /* 0x004fc800078e0204 */
[C---:B------:R-:W-:Y:S01]  /*c5300*/  IMAD.WIDE R236, R0.reuse, 0x4, R8 ;  /* 0x0000000400ec7825 */ /* 0x040fe200078e0208 */
[----:B-1----:R-:W-:Y:S02]  /*c5310*/  ISETP.LT.AND P4, PT, R11, R239, !P0 ;  /* 0x000000ef0b00720c */ /* 0x002fe40004781270 */
[----:B------:R-:W2:Y:S04]  /*c5320*/  LDL.LU R239, [R1+0x4] ;  /* 0x0000040001ef7983 */ /* 0x000ea80000300800 */
[----:B---3--:R1:W-:Y:S01]  /*c5330*/  @P3 STG.E desc[UR60][R196.64], R16 ;  /* 0x00000010c4003986 */ /* 0x0083e2000c10193c */
[----:B------:R-:W-:Y:S02]  /*c5340*/  ISETP.LT.AND P3, PT, R13, R252, !P0 ;  /* 0x000000fc0d00720c */ /* 0x000fe40004761270 */
[----:B------:R-:W-:Y:S01]  /*c5350*/  IADD3 R0, R0, R14, RZ ;  /* 0x0000000e00007210 */ /* 0x000fe20007ffe0ff */
[----:B----4-:R3:W-:Y:S01]  /*c5360*/  @P2 STG.E desc[UR60][R234.64], R199 ;  /* 0x000000c7ea002986 */ /* 0x0107e2000c10193c */
[----:B------:R-:W-:Y:S01]  /*c5370*/  ISETP.LT.AND P2, PT, R15, R198, !P0 ;  /* 0x000000c60f00720c */ /* 0x000fe20004741270 */
[----:B------:R-:W4:Y:S01]  /*c5380*/  LDC R252, c[0x0][0x228] ;  /* 0x00008a00fffc7b82 */ /* 0x000f220000000800 */
[----:B------:R-:W-:Y:S01]  /*c5390*/  ISETP.LT.AND P0, PT, R17, R238, !P0 ;  /* 0x000000ee1100720c */ /* 0x000fe20004701270 */
[----:B------:R3:W-:Y:S01]  /*c53a0*/  @P1 STG.E desc[UR60][R236.64], R244 ;  /* 0x000000f4ec001986 */ /* 0x0007e2000c10193c */
[----:B-1----:R-:W-:-:S03]  /*c53b0*/  VIADD R16, R10, 0x4 ;  /* 0x000000040a107836 */ /* 0x002fc60000000000 */
[----:B------:R-:W4:Y:S01]  /*c53c0*/  LDL.LU R238, [R1+0x804] ;  /* 0x0008040001ee7983 */ /* 0x000f220000300800 */
[----:B------:R-:W-:Y:S01]  /*c53d0*/  IMAD.WIDE R196, R0, 0x4, R2 ;  /* 0x0000000400c47825 */ /* 0x000fe200078e0202 */
[----:B---3--:R-:W1:Y:S01]  /*c53e0*/  LDC.64 R198, c[0x0][0x228] ;  /* 0x00008a00ffc67b82 */ /* 0x008e620000000a00 */
[----:B------:R-:W-:Y:S02]  /*c53f0*/  ISETP.GE.AND P1, PT, R16, R233, PT ;  /* 0x000000e91000720c */ /* 0x000fe40003f26270 */
[----:B------:R-:W3:Y:S01]  /*c5400*/  LDL.LU R16, [R1+0x1004] ;  /* 0x0010040001107983 */ /* 0x000ee20000300800 */
[----:B------:R-:W-:-:S04]  /*c5410*/  IMAD.WIDE R234, R0, 0x4, R4 ;  /* 0x0000000400ea7825 */ /* 0x000fc800078e0204 */
[----:B------:R-:W2:Y:S08]  /*c5420*/  LDC R236, c[0x0][0x228] ;  /* 0x00008a00ffec7b82 */ /* 0x000eb00000000800 */
[----:B------:R-:W1:Y:S08]  /*c5430*/  LDC R237, c[0x0][0x228] ;  /* 0x00008a00ffed7b82 */ /* 0x000e700000000800 */
[----:B------:R-:W1:Y:S08]  /*c5440*/  LDC R233, c[0x0][0x228] ;  /* 0x00008a00ffe97b82 */ /* 0x000e700000000800 */
[----:B------:R-:W1:Y:S01]  /*c5450*/  LDC R244, c[0x0][0x228] ;  /* 0x00008a00fff47b82 */ /* 0x000e620000000800 */
[----:B---3--:R3:W-:Y:S04]  /*c5460*/  @P4 STG.E desc[UR60][R196.64], R16 ;  /* 0x00000010c4004986 */ /* 0x0087e8000c10193c */
[----:B----4-:R4:W-:Y:S01]  /*c5470*/  @P3 STG.E desc[UR60][R234.64], R238 ;  /* 0x000000eeea003986 */ /* 0x0109e2000c10193c */
[----:B---3--:R-:W-:-:S02]  /*c5480*/  IADD3 R16, R10, 0x5, RZ ;  /* 0x000000050a107810 */ /* 0x008fc40007ffe0ff */
[----:B------:R-:W3:Y:S08]  /*c5490*/  LDC.64 R196, c[0x0][0x228] ;  /* 0x00008a00ffc47b82 */ /* 0x000ef00000000a00 */
[----:B----4-:R-:W4:Y:S01]  /*c54a0*/  LDC R238, c[0x0][0x228] ;  /* 0x00008a00ffee7b82 */ /* 0x010f220000000800 */
[----:B--2---:R-:W-:Y:S01]  /*c54b0*/  ISETP.LT.AND P3, PT, R13, R236, !P1 ;  /* 0x000000ec0d00720c */ /* 0x004fe20004f61270 */
[----:B------:R-:W-:Y:S01]  /*c54c0*/  IMAD.WIDE R234, R0, 0x4, R6 ;  /* 0x0000000400ea7825 */ /* 0x000fe200078e0206 */
[----:B-1----:R-:W-:-:S03]  /*c54d0*/  ISETP.LT.AND P4, PT, R11, R237, !P1 ;  /* 0x000000ed0b00720c */ /* 0x002fc60004f81270 */
[----:B------:R-:W-:Y:S01]  /*c54e0*/  IMAD.WIDE R236, R0, 0x4, R8 ;  /* 0x0000000400ec7825 */ /* 0x000fe200078e0208 */
[----:B------:R-:W-:Y:S04]  /*c54f0*/  @P0 STG.E desc[UR60][R234.64], R239 ;  /* 0x000000efea000986 */ /* 0x000fe8000c10193c */
[----:B------:R1:W-:Y:S01]  /*c5500*/  @P2 STG.E desc[UR60][R236.64], R245 ;  /* 0x000000f5ec002986 */ /* 0x0003e2000c10193c */
[----:B------:R-:W-:-:S03]  /*c5510*/  ISETP.GE.AND P2, PT, R16, R199, PT ;  /* 0x000000c71000720c */ /* 0x000fc60003f46270 */
[----:B-1----:R-:W2:Y:S01]  /*c5520*/  LDL.LU R245, [R1+0x1008] ;  /* 0x0010080001f57983 */ /* 0x002ea20000300800 */
[----:B----4-:R-:W-:Y:S02]  /*c5530*/  ISETP.LT.AND P5, PT, R17, R238, !P1 ;  /* 0x000000ee1100720c */ /* 0x010fe40004fa1270 */
[----:B------:R-:W-:Y:S02]  /*c5540*/  ISETP.LT.AND P1, PT, R15, R232, !P1 ;  /* 0x000000e80f00720c */ /* 0x000fe40004f21270 */
[----:B------:R-:W4:Y:S04]  /*c5550*/  LDL.LU R232, [R1+0x1e18] ;  /* 0x001e180001e87983 */ /* 0x000f280000300800 */
[----:B------:R-:W3:Y:S04]  /*c5560*/  LDL.LU R16, [R1+0x1e08] ;  /* 0x001e080001107983 */ /* 0x000ee80000300800 */
[----:B------:R-:W2:Y:S01]  /*c5570*/  LDL.LU R199, [R1+0x1e28] ;  /* 0x001e280001c77983 */ /* 0x000ea20000300800 */
[----:B------:R-:W-:-:S04]  /*c5580*/  IMAD.IADD R0, R0, 0x1, R14 ;  /* 0x0000000100007824 */ /* 0x000fc800078e020e */
[----:B------:R-:W-:-:S04]  /*c5590*/  IMAD.WIDE R234, R0, 0x4, R2 ;  /* 0x0000000400ea7825 */ /* 0x000fc800078e0202 */
[----:B------:R-:W-:Y:S01]  /*c55a0*/  IMAD.WIDE R236, R0, 0x4, R4 ;  /* 0x0000000400ec7825 */ /* 0x000fe200078e0204 */
[----:B---3--:R1:W-:Y:S04]  /*c55b0*/  @P4 STG.E desc[UR60][R234.64], R16 ;  /* 0x00000010ea004986 */ /* 0x0083e8000c10193c */
[----:B--2---:R2:W-:Y:S01]  /*c55c0*/  @P3 STG.E desc[UR60][R236.64], R199 ;  /* 0x000000c7ec003986 */ /* 0x0045e2000c10193c */
[----:B-1----:R-:W-:-:S03]  /*c55d0*/  VIADD R16, R10, 0x6 ;  /* 0x000000060a107836 */ /* 0x002fc60000000000 */
[----:B--2---:R-:W2:Y:S02]  /*c55e0*/  LDL.LU R237, [R1+0x1808] ;  /* 0x0018080001ed7983 */ /* 0x004ea40000300800 */
[----:B------:R-:W-:Y:S01]  /*c55f0*/  ISETP.GE.AND P0, PT, R16, R197, PT ;  /* 0x000000c51000720c */ /* 0x000fe20003f06270 */
[----:B------:R-:W1:Y:S01]  /*c5600*/  LDC R199, c[0x0][0x228] ;  /* 0x00008a00ffc77b82 */ /* 0x000e620000000800 */
[----:B------:R-:W3:Y:S01]  /*c5610*/  LDL.LU R16, [R1+0x808] ;  /* 0x0008080001107983 */ /* 0x000ee20000300800 */
[----:B------:R-:W-:Y:S01]  /*c5620*/  IMAD.WIDE R238, R0, 0x4, R6 ;  /* 0x0000000400ee7825 */ /* 0x000fe200078e0206 */
[----:B------:R-:W-:-:S03]  /*c5630*/  ISETP.LT.AND P3, PT, R11, R233, !P2 ;  /* 0x000000e90b00720c */ /* 0x000fc60005761270 */
[C---:B------:R-:W-:Y:S01]  /*c5640*/  IMAD.WIDE R234, R0.reuse, 0x4, R8 ;  /* 0x0000000400ea7825 */ /* 0x040fe200078e0208 */
[----:B----4-:R4:W-:Y:S01]  /*c5650*/  @P5 STG.E desc[UR60][R238.64], R232 ;  /* 0x000000e8ee005986 */ /* 0x0109e2000c10193c */
[----:B------:R-:W-:Y:S02]  /*c5660*/  ISETP.LT.AND P5, PT, R13, R244, !P2 ;  /* 0x000000f40d00720c */ /* 0x000fe400057a1270 */
[----:B------:R-:W-:Y:S01]  /*c5670*/  IADD3 R0, R0, R14, RZ ;  /* 0x0000000e00007210 */ /* 0x000fe20007ffe0ff */
[----:B------:R-:W3:Y:S01]  /*c5680*/  LDL.LU R197, [R1+0x8] ;  /* 0x0000080001c57983 */ /* 0x000ee20000300800 */
[----:B------:R-:W-:Y:S01]  /*c5690*/  ISETP.LT.AND P4, PT, R17, R252, !P2 ;  /* 0x000000fc1100720c */ /* 0x000fe20005781270 */
[----:B------:R-:W3:Y:S01]  /*c56a0*/  LDC R244, c[0x0][0x228] ;  /* 0x00008a00fff47b82 */ /* 0x000ee20000000800 */
[----:B------:R-:W-:-:S07]  /*c56b0*/  ISETP.LT.AND P6, PT, R15, R198, !P2 ;  /* 0x000000c60f00720c */ /* 0x000fce00057c1270 */
[----:B----4-:R-:W4:Y:S01]  /*c56c0*/  LDC.64 R232, c[0x0][0x228] ;  /* 0x00008a00ffe87b82 */ /* 0x010f220000000a00 */
[----:B-1----:R-:W-:Y:S01]  /*c56d0*/  ISETP.LT.AND P2, PT, R11, R199, !P0 ;  /* 0x000000c70b00720c */ /* 0x002fe20004741270 */
[----:B------:R-:W-:-:S06]  /*c56e0*/  IMAD.WIDE R198, R0, 0x4, R2 ;  /* 0x0000000400c67825 */ /* 0x000fcc00078e0202 */
[----:B------:R-:W1:Y:S01]  /*c56f0*/  LDC R252, c[0x0][0x228] ;  /* 0x00008a00fffc7b82 */ /* 0x000e620000000800 */
[----:B--2---:R2:W-:Y:S04]  /*c5700*/  @P1 STG.E desc[UR60][R234.64], R237 ;  /* 0x000000edea001986 */ /* 0x0045e8000c10193c */
[----:B------:R4:W-:Y:S01]  /*c5710*/  @P3 STG.E desc[UR60][R198.64], R245 ;  /* 0x000000f5c6003986 */ /* 0x0009e2000c10193c */
[----:B--2---:R-:W-:-:S04]  /*c5720*/  IMAD.WIDE R234, R0, 0x4, R4 ;  /* 0x0000000400ea7825 */ /* 0x004fc800078e0204 */
[C---:B------:R-:W-:Y:S01]  /*c5730*/  IMAD.WIDE R236, R0.reuse, 0x4, R6 ;  /* 0x0000000400ec7825 */ /* 0x040fe200078e0206 */
[----:B---3--:R2:W-:Y:S03]  /*c5740*/  @P5 STG.E desc[UR60][R234.64], R16 ;  /* 0x00000010ea005986 */ /* 0x0085e6000c10193c */
[C---:B------:R-:W-:Y:S01]  /*c5750*/  IMAD.WIDE R238, R0.reuse, 0x4, R8 ;  /* 0x0000000400ee7825 */ /* 0x040fe200078e0208 */
[----:B------:R-:W-:Y:S01]  /*c5760*/  ISETP.LT.AND P1, PT, R15, R196, !P0 ;  /* 0x000000c40f00720c */ /* 0x000fe20004721270 */
[----:B----4-:R-:W3:Y:S01]  /*c5770*/  LDC R245, c[0x0][0x228] ;  /* 0x00008a00fff57b82 */ /* 0x010ee20000000800 */
[----:B--2---:R-:W2:Y:S01]  /*c5780*/  LDL.LU R235, [R1+0x1e0c] ;  /* 0x001e0c0001eb7983 */ /* 0x004ea20000300800 */
[----:B------:R-:W-:-:S06]  /*c5790*/  IMAD.IADD R0, R0, 0x1, R14 ;  /* 0x0000000100007824 */ /* 0x000fcc00078e020e */
[----:B------:R-:W4:Y:S01]  /*c57a0*/  LDC.64 R198, c[0x0][0x228] ;  /* 0x00008a00ffc67b82 */ /* 0x000f220000000a00 */
[----:B------:R1:W-:Y:S01]  /*c57b0*/  @P4 STG.E desc[UR60][R236.64], R197 ;  /* 0x000000c5ec004986 */ /* 0x0003e2000c10193c */
[----:B------:R-:W-:-:S03]  /*c57c0*/  IADD3 R16, R10, 0x7, RZ ;  /* 0x000000070a107810 */ /* 0x000fc60007ffe0ff */
[----:B------:R1:W-:Y:S04]  /*c57d0*/  @P6 STG.E desc[UR60][R238.64], R246 ;  /* 0x000000f6ee006986 */ /* 0x0003e8000c10193c */
[----:B------:R-:W4:Y:S01]  /*c57e0*/  LDL.LU R14, [R1+0x1e2c] ;  /* 0x001e2c00010e7983 */ /* 0x000f220000300800 */
[----:B-1----:R-:W-:Y:S01]  /*c57f0*/  IMAD.WIDE R196, R0, 0x4, R2 ;  /* 0x0000000400c47825 */ /* 0x002fe200078e0202 */
[----:B------:R-:W-:-:S03]  /*c5800*/  ISETP.LT.AND P5, PT, R13, R244, !P0 ;  /* 0x000000f40d00720c */ /* 0x000fc600047a1270 */
[----:B------:R-:W-:Y:S01]  /*c5810*/  IMAD.WIDE R236, R0, 0x4, R6 ;  /* 0x0000000400ec7825 */ /* 0x000fe200078e0206 */
[----:B------:R-:W1:Y:S01]  /*c5820*/  LDC R246, c[0x0][0x228] ;  /* 0x00008a00fff67b82 */ /* 0x000e620000000800 */
[----:B--2---:R2:W-:Y:S01]  /*c5830*/  @P2 STG.E desc[UR60][R196.64], R235 ;  /* 0x000000ebc4002986 */ /* 0x0045e2000c10193c */
[----:B------:R-:W-:Y:S01]  /*c5840*/  ISETP.GE.AND P2, PT, R16, R233, PT ;  /* 0x000000e91000720c */ /* 0x000fe20003f46270 */
[C---:B------:R-:W-:Y:S01]  /*c5850*/  IMAD.WIDE R238, R0.reuse, 0x4, R8 ;  /* 0x0000000400ee7825 */ /* 0x040fe200078e0208 */
[----:B---3--:R-:W-:Y:S01]  /*c5860*/  ISETP.LT.AND P0, PT, R17, R245, !P0 ;  /* 0x000000f51100720c */ /* 0x008fe20004701270 */
[----:B------:R-:W3:Y:S01]  /*c5870*/  LDL.LU R16, [R1+0x180c] ;  /* 0x00180c0001107983 */ /* 0x000ee20000300800 */
[----:B------:R-:W-:Y:S02]  /*c5880*/  ISETP.LT.AND P3, PT, R11, R252, !P2 ;  /* 0x000000fc0b00720c */ /* 0x000fe40005761270 */
[----:B------:R-:W3:Y:S01]  /*c5890*/  LDC R245, c[0x0][0x228] ;  /* 0x00008a00fff57b82 */ /* 0x000ee20000000800 */
[----:B------:R-:W3:Y:S01]  /*c58a0*/  LDL.LU R252, [R1+0x1e1c] ;  /* 0x001e1c0001fc7983 */ /* 0x000ee20000300800 */
[----:B--2---:R-:W-:-:S06]  /*c58b0*/  IMAD.WIDE R234, R0, 0x4, R4 ;  /* 0x0000000400ea7825 */ /* 0x004fcc00078e0204 */
[----:B------:R-:W2:Y:S01]  /*c58c0*/  LDC R244, c[0x0][0x228] ;  /* 0x00008a00fff47b82 */ /* 0x000ea20000000800 */
[----:B----4-:R4:W-:Y:S01]  /*c58d0*/  @P5 STG.E desc[UR60][R234.64], R14 ;  /* 0x0000000eea005986 */ /* 0x0109e2000c10193c */
[----:B-1----:R-:W-:-:S06]  /*c58e0*/  ISETP.LT.AND P4, PT, R13, R246, !P2 ;  /* 0x000000f60d00720c */ /* 0x002fcc0005781270 */
[----:B------:R-:W1:Y:S08]  /*c58f0*/  LDC R246, c[0x0][0x228] ;  /* 0x00008a00fff67b82 */ /* 0x000e700000000800 */
[----:B----4-:R-:W4:Y:S08]  /*c5900*/  LDC R14, c[0x0][0x248] ;  /* 0x00009200ff0e7b82 */ /* 0x010f300000000800 */
[----:B------:R-:W2:Y:S08]  /*c5910*/  LDC R233, c[0x0][0x228] ;  /* 0x00008a00ffe97b82 */ /* 0x000eb00000000800 */
[----:B------:R-:W2:Y:S01]  /*c5920*/  LDC.64 R196, c[0x0][0x228] ;  /* 0x00008a00ffc47b82 */ /* 0x000ea20000000a00 */
[----:B---3--:R3:W-:Y:S04]  /*c5930*/  @P0 STG.E desc[UR60][R236.64], R252 ;  /* 0x000000fcec000986 */ /* 0x0087e8000c10193c */
[----:B------:R1:W-:Y:S01]  /*c5940*/  @P1 STG.E desc[UR60][R238.64], R16 ;  /* 0x00000010ee001986 */ /* 0x0003e2000c10193c */
[----:B----4-:R-:W-:Y:S01]  /*c5950*/  IMAD.IADD R0, R0, 0x1, R14 ;  /* 0x0000000100007824 */ /* 0x010fe200078e020e */
[----:B------:R-:W-:Y:S01]  /*c5960*/  ISETP.LT.AND P6, PT, R15, R232, !P2 ;  /* 0x000000e80f00720c */ /* 0x000fe200057c1270 */
[----:B---3--:R-:W3:Y:S01]  /*c5970*/  LDC R252, c[0x0][0x228] ;  /* 0x00008a00fffc7b82 */ /* 0x008ee20000000800 */
[----:B-1----:R-:W4:Y:S04]  /*c5980*/  LDL.LU R238, [R1+0x100c] ;  /* 0x00100c0001ee7983 */ /* 0x002f280000300800 */
[----:B------:R-:W3:Y:S01]  /*c5990*/  LDL.LU R239, [R1+0x80c] ;  /* 0x00080c0001ef7983 */ /* 0x000ee20000300800 */
[----:B------:R-:W-:Y:S01]  /*c59a0*/  IMAD.WIDE R234, R0, 0x4, R2 ;  /* 0x0000000400ea7825 */ /* 0x000fe200078e0202 */
[----:B------:R-:W-:-:S03]  /*c59b0*/  IADD3 R16, R10, 0x8, RZ ;  /* 0x000000080a107810 */ /* 0x000fc60007ffe0ff */
[----:B------:R-:W-:Y:S01]  /*c59c0*/  IMAD.WIDE R236, R0, 0x4, R4 ;  /* 0x0000000400ec7825 */ /* 0x000fe200078e0204 */
[----:B------:R-:W-:Y:S02]  /*c59d0*/  ISETP.GE.AND P1, PT, R16, R199, PT ;  /* 0x000000c71000720c */ /* 0x000fe40003f26270 */
[----:B------:R-:W-:Y:S01]  /*c59e0*/  ISETP.LT.AND P2, PT, R17, R246, !P2 ;  /* 0x000000f61100720c */ /* 0x000fe20005741270 */
[----:B------:R-:W-:Y:S01]  /*c59f0*/  VIADD R16, R10, 0x9 ;  /* 0x000000090a107836 */ /* 0x000fe20000000000 */
[----:B------:R-:W3:Y:S01]  /*c5a00*/  LDL.LU R246, [R1+0x1400] ;  /* 0x0014000001f67983 */ /* 0x000ee20000300800 */
[----:B--2---:R-:W-:Y:S02]  /*c5a10*/  ISETP.LT.AND P5, PT, R13, R244, !P1 ;  /* 0x000000f40d00720c */ /* 0x004fe40004fa1270 */
[----:B------:R-:W1:Y:S01]  /*c5a20*/  LDC R244, c[0x0][0x228] ;  /* 0x00008a00fff47b82 */ /* 0x000e620000000800 */
[----:B------:R-:W-:Y:S02]  /*c5a30*/  ISETP.GE.AND P0, PT, R16, R197, PT ;  /* 0x000000c51000720c */ /* 0x000fe40003f06270 */
[----:B------:R-:W-:-:S05]  /*c5a40*/  IADD3 R16, R0, R14, RZ ;  /* 0x0000000e00107210 */ /* 0x000fca0007ffe0ff */
[----:B------:R-:W2:Y:S01]  /*c5a50*/  LDC R197, c[0x0][0x228] ;  /* 0x00008a00ffc57b82 */ /* 0x000ea20000000800 */
[----:B----4-:R-:W-:Y:S04]  /*c5a60*/  @P3 STG.E desc[UR60][R234.64], R238 ;  /* 0x000000eeea003986 */ /* 0x010fe8000c10193c */
[----:B---3--:R3:W-:Y:S01]  /*c5a70*/  @P4 STG.E desc[UR60][R236.64], R239 ;  /* 0x000000efec004986 */ /* 0x0087e2000c10193c */
[----:B------:R-:W-:Y:S02]  /*c5a80*/  ISETP.LT.AND P3, PT, R15, R198, !P1 ;  /* 0x000000c60f00720c */ /* 0x000fe40004f61270 */
[----:B------:R-:W-:Y:S01]  /*c5a90*/  ISETP.LT.AND P4, PT, R17, R245, !P1 ;  /* 0x000000f51100720c */ /* 0x000fe20004f81270 */
[----:B------:R-:W4:Y:S01]  /*c5aa0*/  LDC.64 R198, c[0x0][0x228] ;  /* 0x00008a00ffc67b82 */ /* 0x000f220000000a00 */
[----:B------:R-:W-:Y:S01]  /*c5ab0*/  ISETP.LT.AND P1, PT, R11, R233, !P1 ;  /* 0x000000e90b00720c */ /* 0x000fe20004f21270 */
[C---:B------:R-:W-:Y:S01]  /*c5ac0*/  IMAD.WIDE R232, R0.reuse, 0x4, R8 ;  /* 0x0000000400e87825 */ /* 0x040fe200078e0208 */
[----:B---3--:R-:W3:Y:S03]  /*c5ad0*/  LDL.LU R237, [R1+0xc] ;  /* 0x00000c0001ed7983 */ /* 0x008ee60000300800 */
[----:B------:R-:W-:-:S02]  /*c5ae0*/  IMAD.WIDE R234, R0, 0x4, R6 ;  /* 0x0000000400ea7825 */ /* 0x000fc400078e0206 */
[----:B------:R-:W1:Y:S01]  /*c5af0*/  LDC R238, c[0x0][0x228] ;  /* 0x00008a00ffee7b82 */ /* 0x000e620000000800 */
[----:B------:R-:W2:Y:S07]  /*c5b00*/  LDL.LU R0, [R1+0x1e30] ;  /* 0x001e300001007983 */ /* 0x000eae0000300800 */
[----:B------:R-:W1:Y:S08]  /*c5b10*/  LDC R245, c[0x0][0x228] ;  /* 0x00008a00fff57b82 */ /* 0x000e700000000800 */
[----:B------:R-:W1:Y:S01]  /*c5b20*/  LDC R239, c[0x0][0x228] ;  /* 0x00008a00ffef7b82 */ /* 0x000e620000000800 */
[----:B---3--:R3:W-:Y:S01]  /*c5b30*/  @P2 STG.E desc[UR60][R234.64], R237 ;  /* 0x000000edea002986 */ /* 0x0087e2000c10193c */
[----:B------:R-:W-:-:S03]  /*c5b40*/  ISETP.LT.AND P2, PT, R11, R252, !P0 ;  /* 0x000000fc0b00720c */ /* 0x000fc60004741270 */
[----:B------:R4:W-:Y:S01]  /*c5b50*/  @P6 STG.E desc[UR60][R232.64], R247 ;  /* 0x000000f7e8006986 */ /* 0x0009e2000c10193c */
[----:B---3--:R-:W-:-:S03]  /*c5b60*/  IMAD.WIDE R236, R16, 0x4, R2 ;  /* 0x0000000410ec7825 */ /* 0x008fc600078e0202 */
[----:B----4-:R-:W3:Y:S01]  /*c5b70*/  LDL.LU R247, [R1+0x1810] ;  /* 0x0018100001f77983 */ /* 0x010ee20000300800 */
[----:B------:R-:W-:-:S03]  /*c5b80*/  IMAD.WIDE R232, R16, 0x4, R4 ;  /* 0x0000000410e87825 */ /* 0x000fc600078e0204 */
[----:B--2---:R2:W-:Y:S01]  /*c5b90*/  @P1 STG.E desc[UR60][R236.64], R0 ;  /* 0x00000000ec001986 */ /* 0x0045e2000c10193c */
[----:B------:R-:W-:-:S03]  /*c5ba0*/  IMAD.WIDE R234, R16, 0x4, R6 ;  /* 0x0000000410ea7825 */ /* 0x000fc600078e0206 */
[----:B------:R-:W4:Y:S01]  /*c5bb0*/  LDL.LU R252, [R1+0xc00] ;  /* 0x000c000001fc7983 */ /* 0x000f220000300800 */
[----:B--2---:R-:W-:-:S04]  /*c5bc0*/  IMAD.WIDE R236, R16, 0x4, R8 ;  /* 0x0000000410ec7825 */ /* 0x004fc800078e0208 */
[----:B------:R-:W-:Y:S02]  /*c5bd0*/  IMAD.IADD R0, R16, 0x1, R14 ;  /* 0x0000000110007824 */ /* 0x000fe400078e020e */
[----:B------:R-:W2:Y:S04]  /*c5be0*/  LDL.LU R16, [R1+0x1c00] ;  /* 0x001c000001107983 */ /* 0x000ea80000300800 */
[----:B--2---:R2:W-:Y:S04]  /*c5bf0*/  @P5 STG.E desc[UR60][R232.64], R16 ;  /* 0x00000010e8005986 */ /* 0x0045e8000c10193c */
[----:B------:R1:W-:Y:S01]  /*c5c00*/  @P4 STG.E desc[UR60][R234.64], R246 ;  /* 0x000000f6ea004986 */ /* 0x0003e2000c10193c */
[----:B--2---:R-:W-:-:S03]  /*c5c10*/  IADD3 R16, R10, 0xa, RZ ;  /* 0x0000000a0a107810 */ /* 0x004fc60007ffe0ff */
[----:B---3--:R2:W-:Y:S01]  /*c5c20*/  @P3 STG.E desc[UR60][R236.64], R247 ;  /* 0x000000f7ec003986 */ /* 0x0085e2000c10193c */
[----:B------:R-:W-:-:S03]  /*c5c30*/  ISETP.GE.AND P1, PT, R16, R199, PT ;  /* 0x000000c71000720c */ /* 0x000fc60003f26270 */
[----:B-1----:R-:W3:Y:S01]  /*c5c40*/  LDL.LU R246, [R1+0x1e34] ;  /* 0x001e340001f67983 */ /* 0x002ee20000300800 */
[----:B------:R-:W-:Y:S02]  /*c5c50*/  ISETP.LT.AND P3, PT, R17, R238, !P0 ;  /* 0x000000ee1100720c */ /* 0x000fe40004761270 */
[----:B------:R-:W-:Y:S01]  /*c5c60*/  ISETP.LT.AND P6, PT, R13, R244, !P1 ;  /* 0x000000f40d00720c */ /* 0x000fe20004fc1270 */
[----:B--2---:R-:W2:Y:S04]  /*c5c70*/  LDL.LU R247, [R1+0x1c04] ;  /* 0x001c040001f77983 */ /* 0x004ea80000300800 */
[----:B------:R-:W3:Y:S04]  /*c5c80*/  LDL.LU R16, [R1+0x10] ;  /* 0x0000100001107983 */ /* 0x000ee80000300800 */
[----:B------:R-:W2:Y:S04]  /*c5c90*/  LDL.LU R238, [R1+0x400] ;  /* 0x0004000001ee7983 */ /* 0x000ea80000300800 */
[----:B------:R-:W3:Y:S01]  /*c5ca0*/  LDL.LU R244, [R1+0x810] ;  /* 0x0008100001f47983 */ /* 0x000ee20000300800 */
[----:B------:R-:W-:Y:S01]  /*c5cb0*/  IMAD.WIDE R232, R0, 0x4, R2 ;  /* 0x0000000400e87825 */ /* 0x000fe200078e0202 */
[----:B------:R-:W-:-:S02]  /*c5cc0*/  ISETP.LT.AND P4, PT, R15, R196, !P0 ;  /* 0x000000c40f00720c */ /* 0x000fc40004781270 */
[----:B------:R-:W-:Y:S02]  /*c5cd0*/  ISETP.LT.AND P0, PT, R13, R197, !P0 ;  /* 0x000000c50d00720c */ /* 0x000fe40004701270 */
[----:B----4-:R1:W-:Y:S01]  /*c5ce0*/  @P2 STG.E desc[UR60][R232.64], R252 ;  /* 0x000000fce8002986 */ /* 0x0103e2000c10193c */
[----:B------:R-:W-:Y:S01]  /*c5cf0*/  ISETP.LT.AND P5, PT, R15, R198, !P1 ;  /* 0x000000c60f00720c */ /* 0x000fe20004fa1270 */
[C---:B------:R-:W-:Y:S01]  /*c5d00*/  IMAD.WIDE R234, R0.reuse, 0x4, R6 ;  /* 0x0000000400ea7825 */ /* 0x040fe200078e0206 */
[----:B------:R-:W-:Y:S01]  /*c5d10*/  ISETP.LT.AND P2, PT, R17, R245, !P1 ;  /* 0x000000f51100720c */ /* 0x000fe20004f41270 */
[----:B------:R-:W4:Y:S01]  /*c5d20*/  LDC.64 R198, c[0x0][0x228] ;  /* 0x00008a00ffc67b82 */ /* 0x000f220000000a00 */
[----:B------:R-:W-:Y:S01]  /*c5d30*/  ISETP.LT.AND P1, PT, R11, R239, !P1 ;  /* 0x000000ef0b00720c */ /* 0x000fe20004f21270 */
[----:B------:R-:W-:-:S04]  /*c5d40*/  IMAD.WIDE R236, R0, 0x4, R8 ;  /* 0x0000000400ec7825 */ /* 0x000fc800078e0208 */
[C---:B-1----:R-:W-:Y:S02]  /*c5d50*/  IMAD.WIDE R232, R0.reuse, 0x4, R4 ;  /* 0x0000000400e87825 */ /* 0x042fe400078e0204 */
[----:B------:R-:W1:Y:S02]  /*c5d60*/  LDC R245, c[0x0][0x228] ;  /* 0x00008a00fff57b82 */ /* 0x000e640000000800 */
[----:B------:R-:W-:-:S06]  /*c5d70*/  IMAD.IADD R0, R0, 0x1, R14 ;  /* 0x0000000100007824 */ /* 0x000fcc00078e020e */
[----:B------:R-:W1:Y:S08]  /*c5d80*/  LDC.64 R196, c[0x0][0x228] ;  /* 0x00008a00ffc47b82 */ /* 0x000e700000000a00 */
[----:B------:R-:W1:Y:S01]  /*c5d90*/  LDC R252, c[0x0][0x228] ;  /* 0x00008a00fffc7b82 */ /* 0x000e620000000800 */
[----:B---3--:R3:W-:Y:S04]  /*c5da0*/  @P0 STG.E desc[UR60][R232.64], R244 ;  /* 0x000000f4e8000986 */ /* 0x0087e8000c10193c */
[----:B--2---:R-:W-:Y:S04]  /*c5db0*/  @P3 STG.E desc[UR60][R234.64], R238 ;  /* 0x000000eeea003986 */ /* 0x004fe8000c10193c */
[----:B------:R-:W-:Y:S01]  /*c5dc0*/  @P4 STG.E desc[UR60][R236.64], R16 ;  /* 0x00000010ec004986 */ /* 0x000fe2000c10193c */
[----:B---3--:R-:W-:-:S03]  /*c5dd0*/  IMAD.WIDE R232, R0, 0x4, R2 ;  /* 0x0000000400e87825 */ /* 0x008fc600078e0202 */
[----:B------:R-:W2:Y:S04]  /*c5de0*/  LDL.LU R244, [R1+0xc04] ;  /* 0x000c040001f47983 */ /* 0x000ea80000300800 */
[----:B------:R3:W-:Y:S04]  /*c5df0*/  @P1 STG.E desc[UR60][R232.64], R246 ;  /* 0x000000f6e8001986 */ /* 0x0007e8000c10193c */
[----:B---3--:R-:W3:Y:S04]  /*c5e00*/  LDL.LU R232, [R1+0x1404] ;  /* 0x0014040001e87983 */ /* 0x008ee80000300800 */
[----:B------:R-:W2:Y:S01]  /*c5e10*/  LDL.LU R233, [R1+0x1814] ;  /* 0x0018140001e97983 */ /* 0x000ea20000300800 */
[C---:B------:R-:W-:Y:S01]  /*c5e20*/  IMAD.WIDE R234, R0.reuse, 0x4, R4 ;  /* 0x0000000400ea7825 */ /* 0x040fe200078e0204 */
[----:B------:R-:W2:Y:S03]  /*c5e30*/  LDC R246, c[0x0][0x228] ;  /* 0x00008a00fff67b82 */ /* 0x000ea60000000800 */
[C---:B------:R-:W-:Y:S01]  /*c5e40*/  IMAD.WIDE R236, R0.reuse, 0x4, R6 ;  /* 0x0000000400ec7825 */ /* 0x040fe200078e0206 */
[----:B------:R4:W-:Y:S03]  /*c5e50*/  @P6 STG.E desc[UR60][R234.64], R247 ;  /* 0x000000f7ea006986 */ /* 0x0009e6000c10193c */
[----:B------:R-:W-:Y:S01]  /*c5e60*/  IMAD.WIDE R238, R0, 0x4, R8 ;  /* 0x0000000400ee7825 */ /* 0x000fe200078e0208 */
[----:B----4-:R-:W4:Y:S01]  /*c5e70*/  LDC R247, c[0x0][0x228] ;  /* 0x00008a00fff77b82 */ /* 0x010f220000000800 */
[----:B------:R-:W-:-:S04]  /*c5e80*/  IADD3 R16, R10, 0xb, RZ ;  /* 0x0000000b0a107810 */ /* 0x000fc80007ffe0ff */
[----:B------:R-:W-:Y:S01]  /*c5e90*/  ISETP.GE.AND P1, PT, R16, R199, PT ;  /* 0x000000c71000720c */ /* 0x000fe20003f26270 */
[----:B------:R-:W-:-:S03]  /*c5ea0*/  VIADD R16, R10, 0xc ;  /* 0x0000000c0a107836 */ /* 0x000fc60000000000 */
[----:B------:R-:W-:Y:S02]  /*c5eb0*/  ISETP.LT.AND P3, PT, R15, R198, !P1 ;  /* 0x000000c60f00720c */ /* 0x000fe40004f61270 */
[----:B------:R-:W-:Y:S02]  /*c5ec0*/  IADD3 R0, R0, R14, RZ ;  /* 0x0000000e00007210 */ /* 0x000fe40007ffe0ff */
[----:B-1----:R-:W-:Y:S01]  /*c5ed0*/  ISETP.GE.AND P0, PT, R16, R197, PT ;  /* 0x000000c51000720c */ /* 0x002fe20003f06270 */
[----:B------:R-:W1:Y:S01]  /*c5ee0*/  LDC.64 R198, c[0x0][0x228] ;  /* 0x00008a00ffc67b82 */ /* 0x000e620000000a00 */
[----:B------:R-:W2:Y:S04]  /*c5ef0*/  LDL.LU R16, [R1+0x14] ;  /* 0x0000140001107983 */ /* 0x000ea80000300800 */
[----:B------:R-:W2:Y:S01]  /*c5f00*/  LDL.LU R197, [R1+0x1e38] ;  /* 0x001e380001c57983 */ /* 0x000ea20000300800 */
[----:B----4-:R-:W-:-:S02]  /*c5f10*/  ISETP.LT.AND P4, PT, R17, R247, !P1 ;  /* 0x000000f71100720c */ /* 0x010fc40004f81270 */
[----:B------:R-:W4:Y:S01]  /*c5f20*/  LDC R247, c[0x0][0x228] ;  /* 0x00008a00fff77b82 */ /* 0x000f220000000800 */
[----:B---3--:R-:W-:Y:S04]  /*c5f30*/  @P2 STG.E desc[UR60][R236.64], R232 ;  /* 0x000000e8ec002986 */ /* 0x008fe8000c10193c */
[----:B--2---:R2:W-:Y:S03]  /*c5f40*/  @P5 STG.E desc[UR60][R238.64], R233 ;  /* 0x000000e9ee005986 */ /* 0x0045e6000c10193c */
[----:B--2---:R-:W2:Y:S01]  /*c5f50*/  LDC R233, c[0x0][0x228] ;  /* 0x00008a00ffe97b82 */ /* 0x004ea20000000800 */
[----:B------:R-:W-:Y:S02]  /*c5f60*/  ISETP.LT.AND P2, PT, R13, R246, !P1 ;  /* 0x000000f60d00720c */ /* 0x000fe40004f41270 */
[----:B------:R-:W-:Y:S01]  /*c5f70*/  ISETP.LT.AND P1, PT, R11, R245, !P1 ;  /* 0x000000f50b00720c */ /* 0x000fe20004f21270 */
[----:B------:R-:W3:Y:S04]  /*c5f80*/  LDL.LU R246, [R1+0x1c08] ;  /* 0x001c080001f67983 */ /* 0x000ee80000300800 */
[----:B------:R-:W4:Y:S01]  /*c5f90*/  LDL.LU R245, [R1+0x404] ;  /* 0x0004040001f57983 */ /* 0x000f220000300800 */
[----:B--2---:R-:W-:Y:S01]  /*c5fa0*/  ISETP.LT.AND P5, PT, R13, R233, !P0 ;  /* 0x000000e90d00720c */ /* 0x004fe200047a1270 */
[----:B------:R-:W-:-:S06]  /*c5fb0*/  IMAD.WIDE R232, R0, 0x4, R2 ;  /* 0x0000000400e87825 */ /* 0x000fcc00078e0202 */
[----:B------:R2:W-:Y:S04]  /*c5fc0*/  @P1 STG.E desc[UR60][R232.64], R244 ;  /* 0x000000f4e8001986 */ /* 0x0005e8000c10193c */
[----:B--2---:R-:W2:Y:S01]  /*c5fd0*/  LDL.LU R233, [R1+0x814] ;  /* 0x0008140001e97983 */ /* 0x004ea20000300800 */
[----:B------:R-:W1:Y:S01]  /*c5fe0*/  LDC R244, c[0x0][0x228] ;  /* 0x00008a00fff47b82 */ /* 0x000e620000000800 */
[----:B------:R-:W-:-:S04]  /*c5ff0*/  IMAD.WIDE R234, R0, 0x4, R4 ;  /* 0x0000000400ea7825 */ /* 0x000fc800078e0204 */
[----:B------:R-:W-:-:S04]  /*c6000*/  IMAD.WIDE R236, R0, 0x4, R6 ;  /* 0x0000000400ec7825 */ /* 0x000fc800078e0206 */
[----:B------:R-:W-:Y:S01]  /*c6010*/  IMAD.WIDE R238, R0, 0x4, R8 ;  /* 0x0000000400ee7825 */ /* 0x000fe200078e0208 */
[----:B------:R-:W-:-:S03]  /*c6020*/  ISETP.LT.AND P6, PT, R11, R252, !P0 ;  /* 0x000000fc0b00720c */ /* 0x000fc600047c1270 */
[----:B------:R-:W-:Y:S01]  /*c6030*/  IMAD.IADD R0, R0, 0x1, R14 ;  /* 0x0000000100007824 */ /* 0x000fe200078e020e */
[----:B------:R-:W3:Y:S01]  /*c6040*/  LDC R252, c[0x0][0x228] ;  /* 0x00008a00fffc7b82 */ /* 0x000ee20000000800 */
[----:B-1----:R-:W-:Y:S01]  /*c6050*/  ISETP.LT.AND P1, PT, R17, R244, !P0 ;  /* 0x000000f41100720c */ /* 0x002fe20004721270 */
[----:B--2---:R1:W-:Y:S04]  /*c6060*/  @P2 STG.E desc[UR60][R234.64], R233 ;  /* 0x000000e9ea002986 */ /* 0x0043e8000c10193c */
[----:B----4-:R2:W-:Y:S04]  /*c6070*/  @P4 STG.E desc[UR60][R236.64], R245 ;  /* 0x000000f5ec004986 */ /* 0x0105e8000c10193c */
[----:B------:R4:W-:Y:S01]  /*c6080*/  @P3 STG.E desc[UR60][R238.64], R16 ;  /* 0x00000010ee003986 */ /* 0x0009e2000c10193c */
[----:B------:R-:W-:Y:S01]  /*c6090*/  ISETP.LT.AND P2, PT, R15, R196, !P0 ;  /* 0x000000c40f00720c */ /* 0x000fe20004741270 */
[----:B-1----:R-:W-:-:S02]  /*c60a0*/  IMAD.WIDE R232, R0, 0x4, R2 ;  /* 0x0000000400e87825 */ /* 0x002fc400078e0202 */
[----:B--2---:R-:W2:Y:S01]  /*c60b0*/  LDL.LU R237, [R1+0x1818] ;  /* 0x0018180001ed7983 */ /* 0x004ea20000300800 */
[----:B----4-:R-:W-:-:S03]  /*c60c0*/  IADD3 R16, R10, 0xd, RZ ;  /* 0x0000000d0a107810 */ /* 0x010fc60007ffe0ff */
[----:B------:R-:W4:Y:S01]  /*c60d0*/  LDL.LU R238, [R1+0x408] ;  /* 0x0004080001ee7983 */ /* 0x000f220000300800 */
[----:B------:R-:W-:-:S03]  /*c60e0*/  IMAD.WIDE R234, R0, 0x4, R4 ;  /* 0x0000000400ea7825 */ /* 0x000fc600078e0204 */
[----:B------:R-:W4:Y:S01]  /*c60f0*/  LDL.LU R244, [R1+0x818] ;  /* 0x0008180001f47983 */ /* 0x000f220000300800 */
[----:B------:R-:W-:-:S03]  /*c6100*/  ISETP.GE.AND P0, PT, R16, R199, PT ;  /* 0x000000c71000720c */ /* 0x000fc60003f06270 */
[----:B------:R-:W2:Y:S04]  /*c6110*/  LDL.LU R199, [R1+0x1408] ;  /* 0x0014080001c77983 */ /* 0x000ea80000300800 */
[----:B------:R1:W-:Y:S04]  /*c6120*/  @P6 STG.E desc[UR60][R232.64], R197 ;  /* 0x000000c5e8006986 */ /* 0x0003e8000c10193c */
[----:B---3--:R3:W-:Y:S01]  /*c6130*/  @P5 STG.E desc[UR60][R234.64], R246 ;  /* 0x000000f6ea005986 */ /* 0x0087e2000c10193c */
[----:B------:R-:W-:Y:S01]  /*c6140*/  ISETP.LT.AND P5, PT, R11, R247, !P0 ;  /* 0x000000f70b00720c */ /* 0x000fe200047a1270 */
[----:B------:R-:W3:Y:S02]  /*c6150*/  LDC R236, c[0x0][0x228] ;  /* 0x00008a00ffec7b82 */ /* 0x000ee40000000800 */
[----:B------:R-:W4:Y:S06]  /*c6160*/  LDL.LU R247, [R1+0xc08] ;  /* 0x000c080001f77983 */ /* 0x000f2c0000300800 */
[----:B------:R-:W4:Y:S08]  /*c6170*/  LDC R239, c[0x0][0x228] ;  /* 0x00008a00ffef7b82 */ /* 0x000f300000000800 */
[----:B-1----:R-:W1:Y:S08]  /*c6180*/  LDC.64 R196, c[0x0][0x228] ;  /* 0x00008a00ffc47b82 */ /* 0x002e700000000a00 */
[----:B------:R-:W4:Y:S08]  /*c6190*/  LDC R245, c[0x0][0x228] ;  /* 0x00008a00fff57b82 */ /* 0x000f300000000800 */
[----:B---3--:R-:W3:Y:S01]  /*c61a0*/  LDC R246, c[0x0][0x228] ;  /* 0x00008a00fff67b82 */ /* 0x008ee20000000800 */
[----:B------:R-:W-:-:S02]  /*c61b0*/  ISETP.LT.AND P4, PT, R13, R252, !P0 ;  /* 0x000000fc0d00720c */ /* 0x000fc40004781270 */
[----:B------:R-:W-:-:S05]  /*c61c0*/  IADD3 R16, R10, 0xe, RZ ;  /* 0x0000000e0a107810 */ /* 0x000fca0007ffe0ff */
[----:B------:R-:W3:Y:S01]  /*c61d0*/  LDC R252, c[0x0][0x228] ;  /* 0x00008a00fffc7b82 */ /* 0x000ee20000000800 */
[----:B------:R-:W-:-:S04]  /*c61e0*/  IMAD.WIDE R232, R0, 0x4, R6 ;  /* 0x0000000400e87825 */ /* 0x000fc800078e0206 */
[----:B------:R-:W-:-:S04]  /*c61f0*/  IMAD.WIDE R234, R0, 0x4, R8 ;  /* 0x0000000400ea7825 */ /* 0x000fc800078e0208 */
[----:B------:R-:W-:Y:S01]  /*c6200*/  IMAD.IADD R0, R0, 0x1, R14 ;  /* 0x0000000100007824 */ /* 0x000fe200078e020e */
[----:B------:R-:W-:Y:S01]  /*c6210*/  ISETP.LT.AND P3, PT, R17, R236, !P0 ;  /* 0x000000ec1100720c */ /* 0x000fe20004761270 */
[----:B--2---:R2:W-:Y:S04]  /*c6220*/  @P1 STG.E desc[UR60][R232.64], R199 ;  /* 0x000000c7e8001986 */ /* 0x0045e8000c10193c */
[----:B------:R3:W-:Y:S01]  /*c6230*/  @P2 STG.E desc[UR60][R234.64], R237 ;  /* 0x000000edea002986 */ /* 0x0007e2000c10193c */
[----:B-1----:R-:W-:Y:S01]  /*c6240*/  ISETP.GE.AND P1, PT, R16, R197, PT ;  /* 0x000000c51000720c */ /* 0x002fe20003f26270 */
[----:B--2---:R-:W-:-:S04]  /*c6250*/  IMAD.WIDE R232, R0, 0x4, R2 ;  /* 0x0000000400e87825 */ /* 0x004fc800078e0202 */
[----:B---3--:R-:W-:-:S04]  /*c6260*/  IMAD.WIDE R234, R0, 0x4, R4 ;  /* 0x0000000400ea7825 */ /* 0x008fc800078e0204 */
[----:B------:R-:W-:Y:S01]  /*c6270*/  IMAD.WIDE R236, R0, 0x4, R6 ;  /* 0x0000000400ec7825 */ /* 0x000fe200078e0206 */
[----:B----4-:R-:W-:Y:S04]  /*c6280*/  @P5 STG.E desc[UR60][R232.64], R247 ;  /* 0x000000f7e8005986 */ /* 0x010fe8000c10193c */
[----:B------:R1:W-:Y:S04]  /*c6290*/  @P4 STG.E desc[UR60][R234.64], R244 ;  /* 0x000000f4ea004986 */ /* 0x0003e8000c10193c */
[----:B------:R2:W-:Y:S01]  /*c62a0*/  @P3 STG.E desc[UR60][R236.64], R238 ;  /* 0x000000eeec003986 */ /* 0x0005e2000c10193c */
[----:B------:R-:W-:-:S02]  /*c62b0*/  ISETP.LT.AND P4, PT, R11, R239, !P1 ;  /* 0x000000ef0b00720c */ /* 0x000fc40004f81270 */
[----:B------:R-:W-:Y:S02]  /*c62c0*/  ISETP.LT.AND P3, PT, R13, R245, !P1 ;  /* 0x000000f50d00720c */ /* 0x000fe40004f61270 */
[----:B------:R-:W-:Y:S01]  /*c62d0*/  ISETP.LT.AND P2, PT, R17, R246, !P1 ;  /* 0x000000f61100720c */ /* 0x000fe20004f41270 */
[----:B-1----:R-:W3:Y:S04]  /*c62e0*/  LDL.LU R235, [R1+0x18] ;  /* 0x0000180001eb7983 */ /* 0x002ee80000300800 */
[----:B------:R-:W4:Y:S04]  /*c62f0*/  LDL.LU R247, [R1+0x181c] ;  /* 0x00181c0001f77983 */ /* 0x000f280000300800 */
[----:B------:R-:W4:Y:S04]  /*c6300*/  LDL.LU R239, [R1+0x140c] ;  /* 0x00140c0001ef7983 */ /* 0x000f280000300800 */
[----:B------:R-:W4:Y:S04]  /*c6310*/  LDL.LU R245, [R1+0x1c0c] ;  /* 0x001c0c0001f57983 */ /* 0x000f280000300800 */
[----:B------:R-:W4:Y:S01]  /*c6320*/  LDL.LU R246, [R1+0x1e3c] ;  /* 0x001e3c0001f67983 */ /* 0x000f220000300800 */
[----:B------:R-:W-:Y:S01]  /*c6330*/  ISETP.LT.AND P0, PT, R15, R198, !P0 ;  /* 0x000000c60f00720c */ /* 0x000fe20004701270 */
[----:B------:R-:W1:Y:S08]  /*c6340*/  LDC R244, c[0x0][0x228] ;  /* 0x00008a00fff47b82 */ /* 0x000e700000000800 */
[----:B------:R-:W1:Y:S08]  /*c6350*/  LDC.64 R198, c[0x0][0x228] ;  /* 0x00008a00ffc67b82 */ /* 0x000e700000000a00 */
[----:B--2---:R-:W2:Y:S01]  /*c6360*/  LDC R238, c[0x0][0x228] ;  /* 0x00008a00ffee7b82 */ /* 0x004ea20000000800 */
[----:B------:R-:W-:-:S04]  /*c6370*/  IMAD.WIDE R232, R0, 0x4, R8 ;  /* 0x0000000400e87825 */ /* 0x000fc800078e0208 */
[----:B------:R-:W-:Y:S01]  /*c6380*/  IMAD.IADD R0, R0, 0x1, R14 ;  /* 0x0000000100007824 */ /* 0x000fe200078e020e */
[----:B------:R-:W-:-:S03]  /*c6390*/  IADD3 R16, R10, 0xf, RZ ;  /* 0x0000000f0a107810 */ /* 0x000fc60007ffe0ff */
[----:B------:R-:W-:Y:S01]  /*c63a0*/  IMAD.WIDE R236, R0, 0x4, R6 ;  /* 0x0000000400ec7825 */ /* 0x000fe200078e0206 */
[----:B---3--:R3:W-:Y:S01]  /*c63b0*/  @P0 STG.E desc[UR60][R232.64], R235 ;  /* 0x000000ebe8000986 */ /* 0x0087e2000c10193c */
[----:B------:R-:W-:Y:S02]  /*c63c0*/  ISETP.LT.AND P0, PT, R15, R196, !P1 ;  /* 0x000000c40f00720c */ /* 0x000fe40004f01270 */
[----:B-1----:R-:W-:Y:S01]  /*c63d0*/  ISETP.GE.AND P1, PT, R16, R199, PT ;  /* 0x000000c71000720c */ /* 0x002fe20003f26270 */
[----:B------:R-:W1:Y:S01]  /*c63e0*/  LDC.64 R196, c[0x0][0x228] ;  /* 0x00008a00ffc47b82 */ /* 0x000e620000000a00 */
[----:B---3--:R-:W-:-:S04]  /*c63f0*/  IMAD.WIDE R232, R0, 0x4, R2 ;  /* 0x0000000400e87825 */ /* 0x008fc800078e0202 */
[----:B------:R-:W-:Y:S01]  /*c6400*/  IMAD.WIDE R234, R0, 0x4, R4 ;  /* 0x0000000400ea7825 */ /* 0x000fe200078e0204 */
[----:B------:R-:W-:Y:S02]  /*c6410*/  ISETP.LT.AND P5, PT, R11, R252, !P1 ;  /* 0x000000fc0b00720c */ /* 0x000fe40004fa1270 */
[----:B------:R-:W3:Y:S04]  /*c6420*/  LDL.LU R252, [R1+0x1c] ;  /* 0x00001c0001fc7983 */ /* 0x000ee80000300800 */
[----:B----4-:R4:W-:Y:S04]  /*c6430*/  @P4 STG.E desc[UR60][R232.64], R246 ;  /* 0x000000f6e8004986 */ /* 0x0109e8000c10193c */
[----:B------:R-:W-:Y:S04]  /*c6440*/  @P3 STG.E desc[UR60][R234.64], R245 ;  /* 0x000000f5ea003986 */ /* 0x000fe8000c10193c */
[----:B------:R4:W-:Y:S01]  /*c6450*/  @P2 STG.E desc[UR60][R236.64], R239 ;  /* 0x000000efec002986 */ /* 0x0009e2000c10193c */
[----:B------:R-:W-:-:S02]  /*c6460*/  ISETP.LT.AND P3, PT, R13, R244, !P1 ;  /* 0x000000f40d00720c */ /* 0x000fc40004f61270 */
[----:B--2---:R-:W-:Y:S01]  /*c6470*/  ISETP.LT.AND P2, PT, R17, R238, !P1 ;  /* 0x000000ee1100720c */ /* 0x004fe20004f41270 */
[----:B------:R-:W2:Y:S04]  /*c6480*/  LDL.LU R244, [R1+0x1c10] ;  /* 0x001c100001f47983 */ /* 0x000ea80000300800 */
[----:B------:R-:W3:Y:S01]  /*c6490*/  LDL.LU R238, [R1+0x40c] ;  /* 0x00040c0001ee7983 */ /* 0x000ee20000300800 */
[----:B----4-:R-:W-:-:S04]  /*c64a0*/  IMAD.WIDE R232, R0, 0x4, R8 ;  /* 0x0000000400e87825 */ /* 0x010fc800078e0208 */
[----:B------:R-:W-:Y:S01]  /*c64b0*/  IMAD.IADD R16, R0, 0x1, R14 ;  /* 0x0000000100107824 */ /* 0x000fe200078e020e */
[----:B------:R-:W-:Y:S01]  /*c64c0*/  ISETP.LT.AND P4, PT, R15, R198, !P1 ;  /* 0x000000c60f00720c */ /* 0x000fe20004f81270 */
[----:B------:R-:W4:Y:S08]  /*c64d0*/  LDC R239, c[0x0][0x228] ;  /* 0x00008a00ffef7b82 */ /* 0x000f300000000800 */
[----:B------:R-:W4:Y:S01]  /*c64e0*/  LDC.64 R198, c[0x0][0x228] ;  /* 0x00008a00ffc67b82 */ /* 0x000f220000000a00 */
[----:B------:R1:W-:Y:S07]  /*c64f0*/  @P0 STG.E desc[UR60][R232.64], R247 ;  /* 0x000000f7e8000986 */ /* 0x0003ee000c10193c */
[----:B------:R-:W4:Y:S08]  /*c6500*/  LDC R246, c[0x0][0x228] ;  /* 0x00008a00fff67b82 */ /* 0x000f300000000800 */
[----:B------:R-:W4:Y:S01]  /*c6510*/  LDC R245, c[0x0][0x228] ;  /* 0x00008a00fff57b82 */ /* 0x000f220000000800 */
[----:B-1----:R-:W4:Y:S01]  /*c6520*/  LDL.LU R233, [R1+0xc0c] ;  /* 0x000c0c0001e97983 */ /* 0x002f220000300800 */
[----:B------:R-:W-:-:S06]  /*c6530*/  IMAD.WIDE R234, R16, 0x4, R2 ;  /* 0x0000000410ea7825 */ /* 0x000fcc00078e0202 */
[----:B------:R-:W1:Y:S01]  /*c6540*/  LDC R247, c[0x0][0x228] ;  /* 0x00008a00fff77b82 */ /* 0x000e620000000800 */
[----:B------:R-:W-:Y:S01]  /*c6550*/  IMAD.WIDE R236, R16, 0x4, R4 ;  /* 0x0000000410ec7825 */ /* 0x000fe200078e0204 */
[----:B----4-:R4:W-:Y:S04]  /*c6560*/  @P5 STG.E desc[UR60][R234.64], R233 ;  /* 0x000000e9ea005986 */ /* 0x0109e8000c10193c */
[----:B----4-:R-:W4:Y:S01]  /*c6570*/  LDL.LU R235, [R1+0x81c] ;  /* 0x00081c0001eb7983 */ /* 0x010f220000300800 */
[----:B------:R-:W-:Y:S01]  /*c6580*/  IADD3 R0, R10, 0x10, RZ ;  /* 0x000000100a007810 */ /* 0x000fe20007ffe0ff */
[----:B------:R-:W-:-:S03]  /*c6590*/  IMAD.WIDE R232, R16, 0x4, R6 ;  /* 0x0000000410e87825 */ /* 0x000fc600078e0206 */
[----:B------:R-:W-:Y:S01]  /*c65a0*/  ISETP.GE.AND P1, PT, R0, R197, PT ;  /* 0x000000c50000720c */ /* 0x000fe20003f26270 */
[----:B------:R-:W-:Y:S01]  /*c65b0*/  IMAD.IADD R0, R16, 0x1, R14 ;  /* 0x0000000110007824 */ /* 0x000fe200078e020e */
[----:B------:R-:W2:Y:S04]  /*c65c0*/  LDL.LU R197, [R1+0x1e40] ;  /* 0x001e400001c57983 */ /* 0x000ea80000300800 */
[----:B----4-:R4:W-:Y:S01]  /*c65d0*/  @P3 STG.E desc[UR60][R236.64], R235 ;  /* 0x000000ebec003986 */ /* 0x0109e2000c10193c */
[----:B-1----:R-:W-:-:S03]  /*c65e0*/  ISETP.LT.AND P3, PT, R11, R247, !P1 ;  /* 0x000000f70b00720c */ /* 0x002fc60004f61270 */
[----:B---3--:R1:W-:Y:S04]  /*c65f0*/  @P2 STG.E desc[UR60][R232.64], R238 ;  /* 0x000000eee8002986 */ /* 0x0083e8000c10193c */
[----:B------:R-:W3:Y:S01]  /*c6600*/  LDL.LU R247, [R1+0xc10] ;  /* 0x000c100001f77983 */ /* 0x000ee20000300800 */
[----:B----4-:R-:W-:Y:S01]  /*c6610*/  IMAD.WIDE R234, R16, 0x4, R8 ;  /* 0x0000000410ea7825 */ /* 0x010fe200078e0208 */
[----:B------:R-:W-:-:S03]  /*c6620*/  IADD3 R16, R10, 0x11, RZ ;  /* 0x000000110a107810 */ /* 0x000fc60007ffe0ff */
[----:B------:R-:W-:Y:S01]  /*c6630*/  IMAD.WIDE R236, R0, 0x4, R8 ;  /* 0x0000000400ec7825 */ /* 0x000fe200078e0208 */
[----:B-1----:R-:W1:Y:S08]  /*c6640*/  LDC R238, c[0x0][0x228] ;  /* 0x00008a00ffee7b82 */ /* 0x002e700000000800 */
[----:B------:R-:W4:Y:S01]  /*c6650*/  LDC.64 R232, c[0x0][0x228] ;  /* 0x00008a00ffe87b82 */ /* 0x000f220000000a00 */
[----:B------:R2:W-:Y:S01]  /*c6660*/  @P4 STG.E desc[UR60][R234.64], R252 ;  /* 0x000000fcea004986 */ /* 0x0005e2000c10193c */
[----:B------:R-:W-:-:S03]  /*c6670*/  ISETP.GE.AND P0, PT, R16, R199, PT ;  /* 0x000000c71000720c */ /* 0x000fc60003f06270 */
[----:B--2---:R-:W2:Y:S04]  /*c6680*/  LDL.LU R252, [R1+0x410] ;  /* 0x0004100001fc7983 */ /* 0x004ea80000300800 */
[----:B------:R-:W4:Y:S04]  /*c6690*/  LDL.LU R16, [R1+0x1410] ;  /* 0x0014100001107983 */ /* 0x000f280000300800 */
[----:B------:R-:W3:Y:S01]  /*c66a0*/  LDL.LU R199, [R1+0x1010] ;  /* 0x0010100001c77983 */ /* 0x000ee20000300800 */
[----:B------:R-:W-:Y:S02]  /*c66b0*/  ISETP.LT.AND P2, PT, R13, R239, !P1 ;  /* 0x000000ef0d00720c */ /* 0x000fe40004f41270 */
[----:B------:R-:W-:Y:S01]  /*c66c0*/  ISETP.LT.AND P4, PT, R17, R246, !P1 ;  /* 0x000000f61100720c */ /* 0x000fe20004f81270 */
[----:B------:R-:W-:Y:S01]  /*c66d0*/  IMAD.WIDE R234, R0, 0x4, R2 ;  /* 0x0000000400ea7825 */ /* 0x000fe200078e0202 */
[----:B------:R-:W-:-:S02]  /*c66e0*/  ISETP.LT.AND P1, PT, R15, R196, !P1 ;  /* 0x000000c40f00720c */ /* 0x000fc40004f21270 */
[----:B------:R-:W-:Y:S01]  /*c66f0*/  ISETP.LT.AND P5, PT, R11, R245, !P0 ;  /* 0x000000f50b00720c */ /* 0x000fe200047a1270 */
[----:B------:R-:W2:Y:S08]  /*c6700*/  LDC R246, c[0x0][0x228] ;  /* 0x00008a00fff67b82 */ /* 0x000eb00000000800 */
[----:B------:R-:W2:Y:S01]  /*c6710*/  LDC R245, c[0x0][0x228] ;  /* 0x00008a00fff57b82 */ /* 0x000ea20000000800 */
[----:B------:R1:W-:Y:S07]  /*c6720*/  @P3 STG.E desc[UR60][R234.64], R197 ;  /* 0x000000c5ea003986 */ /* 0x0003ee000c10193c */
[----:B------:R-:W2:Y:S01]  /*c6730*/  LDC R239, c[0x0][0x228] ;  /* 0x00008a00ffef7b82 */ /* 0x000ea20000000800 */
[----:B-1----:R-:W-:-:S04]  /*c6740*/  IMAD.WIDE R196, R0, 0x4, R4 ;  /* 0x0000000400c47825 */ /* 0x002fc800078e0204 */
[C---:B------:R-:W-:Y:S01]  /*c6750*/  IMAD.WIDE R234, R0.reuse, 0x4, R6 ;  /* 0x0000000400ea7825 */ /* 0x040fe200078e0206 */
[----:B------:R1:W-:Y:S02]  /*c6760*/  @P2 STG.E desc[UR60][R196.64], R244 ;  /* 0x000000f4c4002986 */ /* 0x0003e4000c10193c */
[----:B-1----:R-:W1:Y:S01]  /*c6770*/  LDC R244, c[0x0][0x228] ;  /* 0x00008a00fff47b82 */ /* 0x002e620000000800 */
[----:B------:R-:W-:Y:S01]  /*c6780*/  IMAD.IADD R0, R0, 0x1, R14 ;  /* 0x0000000100007824 */ /* 0x000fe200078e020e */
[----:B------:R-:W-:-:S06]  /*c6790*/  ISETP.LT.AND P3, PT, R15, R198, !P0 ;  /* 0x000000c60f00720c */ /* 0x000fcc0004761270 */
[----:B------:R-:W2:Y:S01]  /*c67a0*/  LDC.64 R196, c[0x0][0x228] ;  /* 0x00008a00ffc47b82 */ /* 0x000ea20000000a00 */
[----:B----4-:R-:W-:Y:S04]  /*c67b0*/  @P4 STG.E desc[UR60][R234.64], R16 ;  /* 0x00000010ea004986 */ /* 0x010fe8000c10193c */
[----:B---3--:R3:W-:Y:S04]  /*c67c0*/  @P1 STG.E desc[UR60][R236.64], R199 ;  /* 0x000000c7ec001986 */ /* 0x0087e8000c10193c */
[----:B---3--:R-:W3:Y:S01]  /*c67d0*/  LDL.LU R236, [R1+0x420] ;  /* 0x0004200001ec7983 */ /* 0x008ee20000300800 */
[----:B-1----:R-:W-:-:S02]  /*c67e0*/  ISETP.LT.AND P2, PT, R13, R244, !P0 ;  /* 0x000000f40d00720c */ /* 0x002fc40004741270 */
[----:B------:R-:W-:Y:S01]  /*c67f0*/  ISETP.LT.AND P0, PT, R17, R238, !P0 ;  /* 0x000000ee1100720c */ /* 0x000fe20004701270 */
[----:B------:R-:W-:Y:S01]  /*c6800*/  IMAD.WIDE R198, R0, 0x4, R2 ;  /* 0x0000000400c67825 */ /* 0x000fe200078e0202 */
[----:B------:R-:W-:-:S03]  /*c6810*/  IADD3 R16, R10, 0x12, RZ ;  /* 0x000000120a107810 */ /* 0x000fc60007ffe0ff */
[----:B------:R-:W-:Y:S01]  /*c6820*/  IMAD.WIDE R234, R0, 0x4, R4 ;  /* 0x0000000400ea7825 */ /* 0x000fe200078e0204 */
[----:B------:R-:W4:Y:S04]  /*c6830*/  LDL.LU R237, [R1+0x20] ;  /* 0x0000200001ed7983 */ /* 0x000f280000300800 */
[----:B------:R1:W-:Y:S01]  /*c6840*/  @P5 STG.E desc[UR60][R198.64], R247 ;  /* 0x000000f7c6005986 */ /* 0x0003e2000c10193c */
[----:B------:R-:W-:Y:S01]  /*c6850*/  ISETP.GE.AND P1, PT, R16, R233, PT ;  /* 0x000000e91000720c */ /* 0x000fe20003f26270 */
[----:B------:R-:W4:Y:S02]  /*c6860*/  LDC R244, c[0x0][0x228] ;  /* 0x00008a00fff47b82 */ /* 0x000f240000000800 */
[----:B--2---:R2:W-:Y:S01]  /*c6870*/  @P2 STG.E desc[UR60][R234.64], R252 ;  /* 0x000000fcea002986 */ /* 0x0045e2000c10193c */
[----:B------:R-:W-:Y:S01]  /*c6880*/  ISETP.LT.AND P2, PT, R17, R246, !P1 ;  /* 0x000000f61100720c */ /* 0x000fe20004f41270 */
[----:B-1----:R-:W-:Y:S01]  /*c6890*/  IMAD.WIDE R198, R0, 0x4, R6 ;  /* 0x0000000400c67825 */ /* 0x002fe200078e0206 */
[----:B------:R-:W-:-:S02]  /*c68a0*/  ISETP.LT.AND P4, PT, R13, R245, !P1 ;  /* 0x000000f50d00720c */ /* 0x000fc40004f81270 */
[----:B------:R-:W-:Y:S01]  /*c68b0*/  IADD3 R16, R10, 0x13, RZ ;  /* 0x000000130a107810 */ /* 0x000fe20007ffe0ff */
[----:B------:R-:W1:Y:S08]  /*c68c0*/  LDC R233, c[0x0][0x228] ;  /* 0x00008a00ffe97b82 */ /* 0x000e700000000800 */
[----:B------:R-:W1:Y:S01]  /*c68d0*/  LDC R247, c[0x0][0x228] ;  /* 0x00008a00fff77b82 */ /* 0x000e620000000800 */
[----:B--2---:R-:W2:Y:S04]  /*c68e0*/  LDL.LU R252, [R1+0x1014] ;  /* 0x0010140001fc7983 */ /* 0x004ea80000300800 */
[----:B------:R-:W2:Y:S04]  /*c68f0*/  LDL.LU R246, [R1+0x1414] ;  /* 0x0014140001f67983 */ /* 0x000ea80000300800 */
[----:B------:R-:W2:Y:S01]  /*c6900*/  LDL.LU R245, [R1+0x1c14] ;  /* 0x001c140001f57983 */ /* 0x000ea20000300800 */
[----:B------:R-:W-:-:S03]  /*c6910*/  ISETP.LT.AND P5, PT, R11, R239, !P1 ;  /* 0x000000ef0b00720c */ /* 0x000fc60004fa1270 */
[----:B---3--:R3:W-:Y:S01]  /*c6920*/  @P0 STG.E desc[UR60][R198.64], R236 ;  /* 0x000000ecc6000986 */ /* 0x0087e2000c10193c */
[----:B------:R-:W-:-:S03]  /*c6930*/  ISETP.LT.AND P0, PT, R15, R232, !P1 ;  /* 0x000000e80f00720c */ /* 0x000fc60004f01270 */
[----:B------:R-:W2:Y:S01]  /*c6940*/  LDL.LU R232, [R1+0x1e44] ;  /* 0x001e440001e87983 */ /* 0x000ea20000300800 */
[----:B------:R-:W-:-:S03]  /*c6950*/  ISETP.GE.AND P1, PT, R16, R197, PT ;  /* 0x000000c51000720c */ /* 0x000fc60003f26270 */
[----:B------:R-:W2:Y:S04]  /*c6960*/  LDL.LU R16, [R1+0xc14] ;  /* 0x000c140001107983 */ /* 0x000ea80000300800 */
[----:B------:R-:W2:Y:S01]  /*c6970*/  LDL.LU R197, [R1+0x414] ;  /* 0x0004140001c57983 */ /* 0x000ea20000300800 */
[----:B------:R-:W-:-:S04]  /*c6980*/  IMAD.WIDE R234, R0, 0x4, R8 ;  /* 0x0000000400ea7825 */ /* 0x000fc800078e0208 */
[----:B------:R-:W-:Y:S01]  /*c6990*/  IMAD.IADD R0, R0, 0x1, R14 ;  /* 0x0000000100007824 */ /* 0x000fe200078e020e */
[----:B---3--:R-:W3:Y:S01]  /*c69a0*/  LDC.64 R198, c[0x0][0x228] ;  /* 0x00008a00ffc67b82 */ /* 0x008ee20000000a00 */
[----:B----4-:R4:W-:Y:S01]  /*c69b0*/  @P3 STG.E desc[UR60][R234.64], R237 ;  /* 0x000000edea003986 */ /* 0x0109e2000c10193c */
[----:B------:R-:W-:Y:S01]  /*c69c0*/  ISETP.LT.AND P3, PT, R13, R244, !P1 ;  /* 0x000000f40d00720c */ /* 0x000fe20004f61270 */
[----:B------:R-:W-:-:S04]  /*c69d0*/  IMAD.WIDE R238, R0, 0x4, R6 ;  /* 0x0000000400ee7825 */ /* 0x000fc800078e0206 */
[----:B----4-:R-:W-:-:S04]  /*c69e0*/  IMAD.WIDE R234, R0, 0x4, R2 ;  /* 0x0000000400ea7825 */ /* 0x010fc800078e0202 */
[----:B------:R-:W-:-:S04]  /*c69f0*/  IMAD.WIDE R236, R0, 0x4, R4 ;  /* 0x0000000400ec7825 */ /* 0x000fc800078e0204 */
[----:B------:R-:W-:Y:S01]  /*c6a00*/  IMAD.IADD R244, R0, 0x1, R14 ;  /* 0x0000000100f47824 */ /* 0x000fe200078e020e */
[----:B--2---:R2:W-:Y:S04]  /*c6a10*/  @P5 STG.E desc[UR60][R234.64], R232 ;  /* 0x000000e8ea005986 */ /* 0x0045e8000c10193c */
[----:B------:R4:W-:Y:S01]  /*c6a20*/  @P4 STG.E desc[UR60][R236.64], R245 ;  /* 0x000000f5ec004986 */ /* 0x0009e2000c10193c */
[----:B-1----:R-:W-:-:S03]  /*c6a30*/  ISETP.LT.AND P4, PT, R11, R233, !P1 ;  /* 0x000000e90b00720c */ /* 0x002fc60004f81270 */
[----:B------:R1:W-:Y:S01]  /*c6a40*/  @P2 STG.E desc[UR60][R238.64], R246 ;  /* 0x000000f6ee002986 */ /* 0x0003e2000c10193c */
[----:B--2---:R-:W-:-:S04]  /*c6a50*/  IMAD.WIDE R234, R0, 0x4, R8 ;  /* 0x0000000400ea7825 */ /* 0x004fc800078e0208 */
[----:B----4-:R-:W-:Y:S01]  /*c6a60*/  IMAD.WIDE R236, R244, 0x4, R2 ;  /* 0x00000004f4ec7825 */ /* 0x010fe200078e0202 */
[----:B------:R-:W-:-:S03]  /*c6a70*/  IADD3 R0, R10, 0x14, RZ ;  /* 0x000000140a007810 */ /* 0x000fc60007ffe0ff */
[----:B-1----:R-:W-:Y:S01]  /*c6a80*/  IMAD.WIDE R238, R244, 0x4, R4 ;  /* 0x00000004f4ee7825 */ /* 0x002fe200078e0204 */
[----:B------:R-:W1:Y:S01]  /*c6a90*/  LDC R245, c[0x0][0x228] ;  /* 0x00008a00fff57b82 */ /* 0x000e620000000800 */
[----:B------:R2:W-:Y:S01]  /*c6aa0*/  @P0 STG.E desc[UR60][R234.64], R252 ;  /* 0x000000fcea000986 */ /* 0x0005e2000c10193c */
[----:B---3--:R-:W-:-:S03]  /*c6ab0*/  ISETP.GE.AND P0, PT, R0, R199, PT ;  /* 0x000000c70000720c */ /* 0x008fc60003f06270 */
[----:B------:R-:W-:Y:S04]  /*c6ac0*/  @P4 STG.E desc[UR60][R236.64], R16 ;  /* 0x00000010ec004986 */ /* 0x000fe8000c10193c */
[----:B------:R3:W-:Y:S01]  /*c6ad0*/  @P3 STG.E desc[UR60][R238.64], R197 ;  /* 0x000000c5ee003986 */ /* 0x0007e2000c10193c */
[----:B------:R-:W4:Y:S08]  /*c6ae0*/  LDC R246, c[0x0][0x228] ;  /* 0x00008a00fff67b82 */ /* 0x000f300000000800 */
[----:B------:R-:W4:Y:S08]  /*c6af0*/  LDC.64 R232, c[0x0][0x228] ;  /* 0x00008a00ffe87b82 */ /* 0x000f300000000a00 */
[----:B--2---:R-:W2:Y:S01]  /*c6b00*/  LDC R252, c[0x0][0x228] ;  /* 0x00008a00fffc7b82 */ /* 0x004ea20000000800 */
[----:B------:R-:W4:Y:S04]  /*c6b10*/  LDL.LU R235, [R1+0x424] ;  /* 0x0004240001eb7983 */ /* 0x000f280000300800 */
[----:B------:R-:W4:Y:S04]  /*c6b20*/  LDL.LU R199, [R1+0x1e48] ;  /* 0x001e480001c77983 */ /* 0x000f280000300800 */
[----:B---3--:R-:W3:Y:S01]  /*c6b30*/  LDL.LU R239, [R1+0x24] ;  /* 0x0000240001ef7983 */ /* 0x008ee20000300800 */
[----:B------:R-:W-:-:S02]  /*c6b40*/  ISETP.LT.AND P2, PT, R17, R247, !P1 ;  /* 0x000000f71100720c */ /* 0x000fc40004f41270 */
[----:B------:R-:W-:Y:S01]  /*c6b50*/  ISETP.LT.AND P1, PT, R15, R196, !P1 ;  /* 0x000000c40f00720c */ /* 0x000fe20004f21270 */
[----:B------:R-:W-:Y:S01]  /*c6b60*/  IMAD.WIDE R196, R244, 0x4, R6 ;  /* 0x00000004f4c47825 */ /* 0x000fe200078e0206 */
[----:B------:R-:W3:Y:S01]  /*c6b70*/  LDL.LU R238, [R1+0x1418] ;  /* 0x0014180001ee7983 */ /* 0x000ee20000300800 */
[----:B------:R-:W-:Y:S01]  /*c6b80*/  IADD3 R0, R10, 0x15, RZ ;  /* 0x000000150a007810 */ /* 0x000fe20007ffe0ff */
[----:B------:R-:W3:Y:S01]  /*c6b90*/  LDC R247, c[0x0][0x228] ;  /* 0x00008a00fff77b82 */ /* 0x000ee20000000800 */
[----:B------:R-:W-:-:S07]  /*c6ba0*/  IMAD.IADD R16, R244, 0x1, R14 ;  /* 0x00000001f4107824 */ /* 0x000fce00078e020e */
[----:B------:R-:W3:Y:S01]  /*c6bb0*/  LDC R236, c[0x0][0x228] ;  /* 0x00008a00ffec7b82 */ /* 0x000ee20000000800 */
[----:B-1----:R-:W-:-:S07]  /*c6bc0*/  ISETP.LT.AND P3, PT, R13, R245, !P0 ;  /* 0x000000f50d00720c */ /* 0x002fce0004761270 */
[----:B------:R-:W1:Y:S01]  /*c6bd0*/  LDC R237, c[0x0][0x228] ;  /* 0x00008a00ffed7b82 */ /* 0x000e620000000800 */
[----:B------:R-:W3:Y:S01]  /*c6be0*/  LDL.LU R245, [R1+0x1c18] ;  /* 0x001c180001f57983 */ /* 0x000ee20000300800 */
[----:B--2---:R-:W-:-:S03]  /*c6bf0*/  ISETP.LT.AND P4, PT, R11, R252, !P0 ;  /* 0x000000fc0b00720c */ /* 0x004fc60004781270 */
[----:B----4-:R2:W-:Y:S01]  /*c6c00*/  @P2 STG.E desc[UR60][R196.64], R235 ;  /* 0x000000ebc4002986 */ /* 0x0105e2000c10193c */
[----:B------:R-:W-:-:S03]  /*c6c10*/  ISETP.LT.AND P2, PT, R17, R246, !P0 ;  /* 0x000000f61100720c */ /* 0x000fc60004741270 */
[----:B------:R-:W4:Y:S04]  /*c6c20*/  LDL.LU R246, [R1+0xc18] ;  /* 0x000c180001f67983 */ /* 0x000f280000300800 */
[----:B------:R-:W4:Y:S01]  /*c6c30*/  LDL.LU R252, [R1+0x28] ;  /* 0x0000280001fc7983 */ /* 0x000f220000300800 */
[----:B--2---:R-:W-:-:S04]  /*c6c40*/  IMAD.WIDE R196, R244, 0x4, R8 ;  /* 0x00000004f4c47825 */ /* 0x004fc800078e0208 */
[----:B------:R-:W-:Y:S01]  /*c6c50*/  IMAD.WIDE R234, R16, 0x4, R2 ;  /* 0x0000000410ea7825 */ /* 0x000fe200078e0202 */
[----:B------:R-:W-:Y:S01]  /*c6c60*/  ISETP.LT.AND P0, PT, R15, R198, !P0 ;  /* 0x000000c60f00720c */ /* 0x000fe20004701270 */
[----:B------:R-:W2:Y:S01]  /*c6c70*/  LDC R244, c[0x0][0x228] ;  /* 0x00008a00fff47b82 */ /* 0x000ea20000000800 */
[----:B---3--:R3:W-:Y:S01]  /*c6c80*/  @P1 STG.E desc[UR60][R196.64], R239 ;  /* 0x000000efc4001986 */ /* 0x0087e2000c10193c */
[----:B------:R-:W-:-:S03]  /*c6c90*/  ISETP.GE.AND P1, PT, R0, R233, PT ;  /* 0x000000e90000720c */ /* 0x000fc60003f26270 */
[----:B------:R-:W2:Y:S03]  /*c6ca0*/  LDL.LU R233, [R1+0x1018] ;  /* 0x0010180001e97983 */ /* 0x000ea60000300800 */
[----:B---3--:R-:W3:Y:S01]  /*c6cb0*/  LDC.64 R196, c[0x0][0x228] ;  /* 0x00008a00ffc47b82 */ /* 0x008ee20000000a00 */
[----:B------:R1:W-:Y:S01]  /*c6cc0*/  @P4 STG.E desc[UR60][R234.64], R199 ;  /* 0x000000c7ea004986 */ /* 0x0003e2000c10193c */
[----:B------:R-:W-:Y:S01]  /*c6cd0*/  IMAD.IADD R0, R16, 0x1, R14 ;  /* 0x0000000110007824 */ /* 0x000fe200078e020e */
[----:B------:R-:W-:-:S05]  /*c6ce0*/  ISETP.LT.AND P4, PT, R11, R247, !P1 ;  /* 0x000000f70b00720c */ /* 0x000fca0004f81270 */
[----:B------:R-:W4:Y:S01]  /*c6cf0*/  LDC R239, c[0x0][0x228] ;  /* 0x00008a00ffef7b82 */ /* 0x000f220000000800 */
[----:B------:R-:W4:Y:S01]  /*c6d00*/  LDL.LU R247, [R1+0x428] ;  /* 0x0004280001f77983 */ /* 0x000f220000300800 */
[----:B-1----:R-:W-:-:S04]  /*c6d10*/  IMAD.WIDE R198, R16, 0x4, R4 ;  /* 0x0000000410c67825 */ /* 0x002fc800078e0204 */
[C---:B------:R-:W-:Y:S01]  /*c6d20*/  IMAD.WIDE R234, R16.reuse, 0x4, R6 ;  /* 0x0000000410ea7825 */ /* 0x040fe200078e0206 */
[----:B------:R1:W-:Y:S04]  /*c6d30*/  @P3 STG.E desc[UR60][R198.64], R245 ;  /* 0x000000f5c6003986 */ /* 0x0003e8000c10193c */
[----:B------:R1:W-:Y:S02]  /*c6d40*/  @P2 STG.E desc[UR60][R234.64], R238 ;  /* 0x000000eeea002986 */ /* 0x0003e4000c10193c */
[----:B-1----:R-:W-:Y:S01]  /*c6d50*/  IMAD.WIDE R198, R16, 0x4, R8 ;  /* 0x0000000410c67825 */ /* 0x002fe200078e0208 */
[----:B------:R-:W-:Y:S01]  /*c6d60*/  IADD3 R16, R10, 0x16, RZ ;  /* 0x000000160a107810 */ /* 0x000fe20007ffe0ff */
[----:B------:R-:W4:Y:S01]  /*c6d70*/  LDL.LU R245, [R1+0x1e4c] ;  /* 0x001e4c0001f57983 */ /* 0x000f220000300800 */
[----:B------:R-:W-:Y:S01]  /*c6d80*/  ISETP.LT.AND P3, PT, R13, R236, !P1 ;  /* 0x000000ec0d00720c */ /* 0x000fe20004f61270 */
[----:B------:R-:W1:Y:S02]  /*c6d90*/  LDC R238, c[0x0][0x228] ;  /* 0x00008a00ffee7b82 */ /* 0x000e640000000800 */
[----:B--2---:R2:W-:Y:S01]  /*c6da0*/  @P0 STG.E desc[UR60][R198.64], R233 ;  /* 0x000000e9c6000986 */ /* 0x0045e2000c10193c */
[----:B---3--:R-:W-:-:S03]  /*c6db0*/  ISETP.GE.AND P0, PT, R16, R197, PT ;  /* 0x000000c51000720c */ /* 0x008fc60003f06270 */
[----:B------:R-:W3:Y:S01]  /*c6dc0*/  LDL.LU R197, [R1+0x418] ;  /* 0x0004180001c57983 */ /* 0x000ee20000300800 */
[----:B------:R-:W-:Y:S02]  /*c6dd0*/  ISETP.LT.AND P2, PT, R17, R237, !P1 ;  /* 0x000000ed1100720c */ /* 0x000fe40004f41270 */
[----:B------:R-:W-:Y:S01]  /*c6de0*/  ISETP.LT.AND P1, PT, R15, R232, !P1 ;  /* 0x000000e80f00720c */ /* 0x000fe20004f21270 */
[----:B------:R-:W-:-:S04]  /*c6df0*/  IMAD.WIDE R234, R0, 0x4, R2 ;  /* 0x0000000400ea7825 */ /* 0x000fc800078e0202 */
[C---:B------:R-:W-:Y:S01]  /*c6e00*/  IMAD.WIDE R236, R0.reuse, 0x4, R8 ;  /* 0x0000000400ec7825 */ /* 0x040fe200078e0208 */
[----:B----4-:R4:W-:Y:S01]  /*c6e10*/  @P4 STG.E desc[UR60][R234.64], R246 ;  /* 0x000000f6ea004986 */ /* 0x0109e2000c10193c */
[----:B--2---:R-:W2:Y:S02]  /*c6e20*/  LDC.64 R198, c[0x0][0x228] ;  /* 0x00008a00ffc67b82 */ /* 0x004ea40000000a00 */
[----:B------:R-:W-:-:S04]  /*c6e30*/  IMAD.WIDE R232, R0, 0x4, R4 ;  /* 0x0000000400e87825 */ /* 0x000fc800078e0204 */
[----:B----4-:R-:W-:-:S04]  /*c6e40*/  IMAD.WIDE R234, R0, 0x4, R6 ;  /* 0x0000000400ea7825 */ /* 0x010fc800078e0206 */
[----:B------:R-:W-:Y:S01]  /*c6e50*/  IMAD.IADD R0, R0, 0x1, R14 ;  /* 0x0000000100007824 */ /* 0x000fe200078e020e */
[----:B------:R-:W-:Y:S01]  /*c6e60*/  IADD3 R16, R10, 0x17, RZ ;  /* 0x000000170a107810 */ /* 0x000fe20007ffe0ff */
[----:B------:R-:W4:Y:S01]  /*c6e70*/  LDC R246, c[0x0][0x228] ;  /* 0x00008a00fff67b82 */ /* 0x000f220000000800 */
[----:B---3--:R3:W-:Y:S04]  /*c6e80*/  @P3 STG.E desc[UR60][R232.64], R197 ;  /* 0x000000c5e8003986 */ /* 0x0087e8000c10193c */
[----:B------:R1:W-:Y:S04]  /*c6e90*/  @P2 STG.E desc[UR60][R234.64], R247 ;  /* 0x000000f7ea002986 */ /* 0x0003e8000c10193c */
[----:B------:R2:W-:Y:S01]  /*c6ea0*/  @P1 STG.E desc[UR60][R236.64], R252 ;  /* 0x000000fcec001986 */ /* 0x0005e2000c10193c */
[----:B------:R-:W-:-:S02]  /*c6eb0*/  ISETP.LT.AND P1, PT, R11, R239, !P0 ;  /* 0x000000ef0b00720c */ /* 0x000fc40004721270 */
[----:B------:R-:W-:Y:S01]  /*c6ec0*/  ISETP.LT.AND P3, PT, R13, R244, !P0 ;  /* 0x000000f40d00720c */ /* 0x000fe20004761270 */
[----:B---3--:R-:W3:Y:S01]  /*c6ed0*/  LDC.64 R232, c[0x0][0x228] ;  /* 0x00008a00ffe87b82 */ /* 0x008ee20000000a00 */
[----:B-1----:R-:W-:Y:S01]  /*c6ee0*/  IMAD.WIDE R234, R0, 0x4, R2 ;  /* 0x0000000400ea7825 */ /* 0x002fe200078e0202 */
[----:B------:R-:W3:Y:S04]  /*c6ef0*/  LDL.LU R247, [R1+0xc1c] ;  /* 0x000c1c0001f77983 */ /* 0x000ee80000300800 */
[----:B--2---:R-:W2:Y:S04]  /*c6f00*/  LDL.LU R252, [R1+0x41c] ;  /* 0x00041c0001fc7983 */ /* 0x004ea80000300800 */
[----:B------:R-:W3:Y:S01]  /*c6f10*/  LDL.LU R244, [R1+0x101c] ;  /* 0x00101c0001f47983 */ /* 0x000ee20000300800 */
[----:B------:R-:W-:-:S03]  /*c6f20*/  ISETP.LT.AND P2, PT, R15, R196, !P0 ;  /* 0x000000c40f00720c */ /* 0x000fc60004741270 */
[----:B------:R1:W-:Y:S01]  /*c6f30*/  @P1 STG.E desc[UR60][R234.64], R245 ;  /* 0x000000f5ea001986 */ /* 0x0003e2000c10193c */
[----:B------:R-:W-:-:S03]  /*c6f40*/  ISETP.GE.AND P1, PT, R16, R199, PT ;  /* 0x000000c71000720c */ /* 0x000fc60003f26270 */
[----:B------:R-:W2:Y:S04]  /*c6f50*/  LDL.LU R16, [R1+0x1c1c] ;  /* 0x001c1c0001107983 */ /* 0x000ea80000300800 */
[----:B------:R-:W3:Y:S01]  /*c6f60*/  LDL.LU R199, [R1+0x141c] ;  /* 0x00141c0001c77983 */ /* 0x000ee20000300800 */
[----:B------:R-:W3:Y:S08]  /*c6f70*/  LDC R236, c[0x0][0x228] ;  /* 0x00008a00ffec7b82 */ /* 0x000ef00000000800 */
[----:B------:R-:W3:Y:S08]  /*c6f80*/  LDC R239, c[0x0][0x228] ;  /* 0x00008a00ffef7b82 */ /* 0x000ef00000000800 */
[----:B-1----:R-:W1:Y:S01]  /*c6f90*/  LDC R245, c[0x0][0x228] ;  /* 0x00008a00fff57b82 */ /* 0x002e620000000800 */
[----:B------:R-:W-:Y:S01]  /*c6fa0*/  IMAD.WIDE R196, R0, 0x4, R4 ;  /* 0x0000000400c47825 */ /* 0x000fe200078e0204 */
[----:B------:R-:W-:-:S06]  /*c6fb0*/  ISETP.LT.AND P0, PT, R17, R238, !P0 ;  /* 0x000000ee1100720c */ /* 0x000fcc0004701270 */
[----:B------:R-:W3:Y:S01]  /*c6fc0*/  LDC R237, c[0x0][0x228] ;  /* 0x00008a00ffed7b82 */ /* 0x000ee20000000800 */
[----:B------:R-:W-:Y:S01]  /*c6fd0*/  IMAD.WIDE R234, R0, 0x4, R6 ;  /* 0x0000000400ea7825 */ /* 0x000fe200078e0206 */
[----:B----4-:R-:W-:-:S06]  /*c6fe0*/  ISETP.LT.AND P4, PT, R13, R246, !P1 ;  /* 0x000000f60d00720c */ /* 0x010fcc0004f81270 */
[----:B------:R-:W4:Y:S08]  /*c6ff0*/  LDC R238, c[0x0][0x228] ;  /* 0x00008a00ffee7b82 */ /* 0x000f300000000800 */
[----:B------:R-:W4:Y:S01]  /*c7000*/  LDC R246, c[0x0][0x228] ;  /* 0x00008a00fff67b82 */ /* 0x000f220000000800 */
[----:B--2---:R2:W-:Y:S01]  /*c7010*/  @P3 STG.E desc[UR60][R196.64], R16 ;  /* 0x00000010c4003986 */ /* 0x0045e2000c10193c */
[----:B-1----:R-:W-:-:S03]  /*c7020*/  ISETP.LT.AND P3, PT, R11, R245, !P1 ;  /* 0x000000f50b00720c */ /* 0x002fc60004f61270 */
[----:B------:R-:W4:Y:S04]  /*c7030*/  LDL.LU R245, [R1+0x42c] ;  /* 0x00042c0001f57983 */ /* 0x000f280000300800 */
[----:B---3--:R1:W-:Y:S01]  /*c7040*/  @P0 STG.E desc[UR60][R234.64], R199 ;  /* 0x000000c7ea000986 */ /* 0x0083e2000c10193c */
[----:B--2---:R-:W-:-:S04]  /*c7050*/  IMAD.WIDE R196, R0, 0x4, R8 ;  /* 0x0000000400c47825 */ /* 0x004fc800078e0208 */
[----:B------:R-:W-:Y:S01]  /*c7060*/  IMAD.IADD R0, R0, 0x1, R14 ;  /* 0x0000000100007824 */ /* 0x000fe200078e020e */
[----:B------:R-:W-:Y:S01]  /*c7070*/  IADD3 R16, R10, 0x18, RZ ;  /* 0x000000180a107810 */ /* 0x000fe20007ffe0ff */
[----:B------:R2:W-:Y:S01]  /*c7080*/  @P2 STG.E desc[UR60][R196.64], R244 ;  /* 0x000000f4c4002986 */ /* 0x0005e2000c10193c */
[----:B------:R-:W-:Y:S02]  /*c7090*/  ISETP.LT.AND P2, PT, R15, R198, !P1 ;  /* 0x000000c60f00720c */ /* 0x000fe40004f41270 */
[----:B------:R-:W-:Y:S01]  /*c70a0*/  ISETP.LT.AND P1, PT, R17, R236, !P1 ;  /* 0x000000ec1100720c */ /* 0x000fe20004f21270 */
[----:B-1----:R-:W-:Y:S01]  /*c70b0*/  IMAD.WIDE R198, R0, 0x4, R2 ;  /* 0x0000000400c67825 */ /* 0x002fe200078e0202 */
[----:B------:R-:W-:-:S03]  /*c70c0*/  ISETP.GE.AND P0, PT, R16, R233, PT ;  /* 0x000000e91000720c */ /* 0x000fc60003f06270 */
[C---:B------:R-:W-:Y:S01]  /*c70d0*/  IMAD.WIDE R234, R0.reuse, 0x4, R4 ;  /* 0x0000000400ea7825 */ /* 0x040fe200078e0204 */
[----:B------:R1:W-:Y:S01]  /*c70e0*/  @P3 STG.E desc[UR60][R198.64], R247 ;  /* 0x000000f7c6003986 */ /* 0x0003e2000c10193c */
[----:B------:R-:W-:Y:S02]  /*c70f0*/  ISETP.LT.AND P3, PT, R15, R232, !P0 ;  /* 0x000000e80f00720c */ /* 0x000fe40004761270 */
[C---:B------:R-:W-:Y:S01]  /*c7100*/  IMAD.WIDE R232, R0.reuse, 0x4, R6 ;  /* 0x0000000400e87825 */ /* 0x040fe200078e0206 */
[----:B------:R3:W-:Y:S01]  /*c7110*/  @P4 STG.E desc[UR60][R234.64], R252 ;  /* 0x000000fcea004986 */ /* 0x0007e2000c10193c */
[----:B------:R-:W-:Y:S01]  /*c7120*/  IADD3 R16, R0, R14, RZ ;  /* 0x0000000e00107210 */ /* 0x000fe20007ffe0ff */
[----:B--2---:R-:W2:Y:S01]  /*c7130*/  LDC.64 R196, c[0x0][0x228] ;  /* 0x00008a00ffc47b82 */ /* 0x004ea20000000a00 */
[----:B----4-:R-:W-:-:S07]  /*c7140*/  ISETP.LT.AND P5, PT, R13, R238, !P0 ;  /* 0x000000ee0d00720c */ /* 0x010fce00047a1270 */
[----:B-1----:R-:W1:Y:S08]  /*c7150*/  LDC.64 R198, c[0x0][0x228] ;  /* 0x00008a00ffc67b82 */ /* 0x002e700000000a00 */
[----:B------:R-:W4:Y:S08]  /*c7160*/  LDC R244, c[0x0][0x228] ;  /* 0x00008a00fff47b82 */ /* 0x000f300000000800 */
[----:B------:R-:W1:Y:S01]  /*c7170*/  LDC R247, c[0x0][0x228] ;  /* 0x00008a00fff77b82 */ /* 0x000e620000000800 */
[----:B---3--:R-:W3:Y:S01]  /*c7180*/  LDL.LU R252, [R1+0xc20] ;  /* 0x000c200001fc7983 */ /* 0x008ee20000300800 */
[----:B------:R-:W-:-:S03]  /*c7190*/  IMAD.WIDE R234, R0, 0x4, R8 ;  /* 0x0000000400ea7825 */ /* 0x000fc600078e0208 */
[----:B------:R-:W3:Y:S04]  /*c71a0*/  LDL.LU R0, [R1+0x1820] ;  /* 0x0018200001007983 */ /* 0x000ee80000300800 */
[----:B------:R2:W-:Y:S04]  /*c71b0*/  @P1 STG.E desc[UR60][R232.64], R245 ;  /* 0x000000f5e8001986 */ /* 0x0005e8000c10193c */
[----:B--2---:R-:W2:Y:S01]  /*c71c0*/  LDL.LU R232, [R1+0x2c] ;  /* 0x00002c0001e87983 */ /* 0x004ea20000300800 */
[----:B------:R-:W-:-:S03]  /*c71d0*/  VIADD R238, R10, 0x19 ;  /* 0x000000190aee7836 */ /* 0x000fc60000000000 */
[----:B------:R-:W4:Y:S01]  /*c71e0*/  LDL.LU R233, [R1+0x1420] ;  /* 0x0014200001e97983 */ /* 0x000f220000300800 */
[----:B------:R-:W1:Y:S01]  /*c71f0*/  LDC R245, c[0x0][0x228] ;  /* 0x00008a00fff57b82 */ /* 0x000e620000000800 */
[----:B------:R-:W-:Y:S02]  /*c7200*/  ISETP.LT.AND P4, PT, R17, R239, !P0 ;  /* 0x000000ef1100720c */ /* 0x000fe40004781270 */
[----:B------:R-:W-:-:S05]  /*c7210*/  ISETP.LT.AND P0, PT, R11, R237, !P0 ;  /* 0x000000ed0b00720c */ /* 0x000fca0004701270 */
[----:B------:R-:W3:Y:S01]  /*c7220*/  LDC R239, c[0x0][0x228] ;  /* 0x00008a00ffef7b82 */ /* 0x000ee20000000800 */
[----:B------:R-:W-:Y:S01]  /*c7230*/  IMAD.WIDE R236, R16, 0x4, R2 ;  /* 0x0000000410ec7825 */ /* 0x000fe200078e0202 */
[----:B--2---:R2:W-:Y:S01]  /*c7240*/  @P2 STG.E desc[UR60][R234.64], R232 ;  /* 0x000000e8ea002986 */ /* 0x0045e2000c10193c */
[----:B------:R-:W-:-:S03]  /*c7250*/  ISETP.GE.AND P2, PT, R238, R197, PT ;  /* 0x000000c5ee00720c */ /* 0x000fc60003f46270 */
[----:B------:R-:W3:Y:S04]  /*c7260*/  LDL.LU R238, [R1+0x1c20] ;  /* 0x001c200001ee7983 */ /* 0x000ee80000300800 */
[----:B------:R-:W3:Y:S01]  /*c7270*/  LDL.LU R197, [R1+0x1020] ;  /* 0x0010200001c57983 */ /* 0x000ee20000300800 */
[----:B-1----:R-:W-:Y:S02]  /*c7280*/  ISETP.LT.AND P1, PT, R11, R245, !P2 ;  /* 0x000000f50b00720c */ /* 0x002fe40005721270 */
[----:B------:R-:W1:Y:S01]  /*c7290*/  LDC R245, c[0x0][0x22c] ;  /* 0x00008b00fff57b82 */ /* 0x000e620000000800 */
[----:B----4-:R4:W-:Y:S01]  /*c72a0*/  @P0 STG.E desc[UR60][R236.64], R233 ;  /* 0x000000e9ec000986 */ /* 0x0109e2000c10193c */
[----:B--2---:R-:W-:-:S04]  /*c72b0*/  IMAD.WIDE R234, R16, 0x4, R6 ;  /* 0x0000000410ea7825 */ /* 0x004fc800078e0206 */
[----:B----4-:R-:W-:-:S04]  /*c72c0*/  IMAD.WIDE R232, R16, 0x4, R4 ;  /* 0x0000000410e87825 */ /* 0x010fc800078e0204 */
[----:B------:R-:W-:Y:S01]  /*c72d0*/  IMAD.WIDE R236, R16, 0x4, R8 ;  /* 0x0000000410ec7825 */ /* 0x000fe200078e0208 */
[----:B------:R-:W-:Y:S02]  /*c72e0*/  ISETP.LT.AND P6, PT, R17, R244, !P2 ;  /* 0x000000f41100720c */ /* 0x000fe400057c1270 */
[----:B------:R-:W2:Y:S01]  /*c72f0*/  LDC R244, c[0x0][0x228] ;  /* 0x00008a00fff47b82 */ /* 0x000ea20000000800 */
[----:B---3--:R3:W-:Y:S04]  /*c7300*/  @P5 STG.E desc[UR60][R232.64], R238 ;  /* 0x000000eee8005986 */ /* 0x0087e8000c10193c */
[----:B------:R4:W-:Y:S01]  /*c7310*/  @P4 STG.E desc[UR60][R234.64], R0 ;  /* 0x00000000ea004986 */ /* 0x0009e2000c10193c */
[----:B------:R-:W-:-:S03]  /*c7320*/  ISETP.LT.AND P5, PT, R15, R196, !P2 ;  /* 0x000000c40f00720c */ /* 0x000fc600057a1270 */
[----:B------:R1:W-:Y:S01]  /*c7330*/  @P3 STG.E desc[UR60][R236.64], R197 ;  /* 0x000000c5ec003986 */ /* 0x0003e2000c10193c */
[----:B------:R-:W-:Y:S01]  /*c7340*/  ISETP.LT.AND P2, PT, R13, R239, !P2 ;  /* 0x000000ef0d00720c */ /* 0x000fe20005741270 */
[----:B---3--:R-:W3:Y:S01]  /*c7350*/  LDC R238, c[0x0][0x228] ;  /* 0x00008a00ffee7b82 */ /* 0x008ee20000000800 */
[----:B----4-:R-:W-:Y:S01]  /*c7360*/  IMAD.IADD R0, R16, 0x1, R14 ;  /* 0x0000000110007824 */ /* 0x010fe200078e020e */
[----:B------:R-:W-:-:S06]  /*c7370*/  IADD3 R16, R10, 0x1a, RZ ;  /* 0x0000001a0a107810 */ /* 0x000fcc0007ffe0ff */
[----:B-1----:R-:W1:Y:S01]  /*c7380*/  LDC.64 R196, c[0x0][0x228] ;  /* 0x00008a00ffc47b82 */ /* 0x002e620000000a00 */
[----:B------:R-:W-:Y:S01]  /*c7390*/  IMAD.WIDE R232, R0, 0x4, R2 ;  /* 0x0000000400e87825 */ /* 0x000fe200078e0202 */
[----:B------:R-:W-:-:S03]  /*c73a0*/  ISETP.GE.AND P0, PT, R16, R199, PT ;  /* 0x000000c71000720c */ /* 0x000fc60003f06270 */
[----:B------:R-:W-:Y:S01]  /*c73b0*/  VIADD R16, R10, 0x182 ;  /* 0x000001820a107836 */ /* 0x000fe20000000000 */
[----:B------:R-:W4:Y:S04]  /*c73c0*/  LDL.LU R199, [R1+0x30] ;  /* 0x0000300001c77983 */ /* 0x000f280000300800 */
[----:B------:R-:W2:Y:S04]  /*c73d0*/  LDL.LU R239, [R1+0x1c24] ;  /* 0x001c240001ef7983 */ /* 0x000ea80000300800 */
[----:B------:R3:W-:Y:S01]  /*c73e0*/  @P1 STG.E desc[UR60][R232.64], R252 ;  /* 0x000000fce8001986 */ /* 0x0007e2000c10193c */
[----:B------:R-:W-:-:S03]  /*c73f0*/  ISETP.LT.AND P4, PT, R11, R246, !P0 ;  /* 0x000000f60b00720c */ /* 0x000fc60004781270 */
[----:B------:R-:W2:Y:S01]  /*c7400*/  LDL.LU R246, [R1+0x1424] ;  /* 0x0014240001f67983 */ /* 0x000ea20000300800 */
[----:B------:R-:W-:-:S03]  /*c7410*/  ISETP.GE.AND P1, PT, R16, R245, PT ;  /* 0x000000f51000720c */ /* 0x000fc60003f26270 */
[----:B------:R-:W4:Y:S04]  /*c7420*/  LDL.LU R16, [R1+0x820] ;  /* 0x0008200001107983 */ /* 0x000f280000300800 */
[----:B------:R-:W2:Y:S01]  /*c7430*/  LDL.LU R245, [R1+0x430] ;  /* 0x0004300001f57983 */ /* 0x000ea20000300800 */
[----:B------:R-:W-:Y:S02]  /*c7440*/  ISETP.LT.AND P3, PT, R13, R247, !P0 ;  /* 0x000000f70d00720c */ /* 0x000fe40004761270 */
[----:B------:R-:W1:Y:S01]  /*c7450*/  LDC R247, c[0x0][0x228] ;  /* 0x00008a00fff77b82 */ /* 0x000e620000000800 */
[----:B------:R-:W-:-:S04]  /*c7460*/  IMAD.WIDE R234, R0, 0x4, R6 ;  /* 0x0000000400ea7825 */ /* 0x000fc800078e0206 */
[----:B---3--:R-:W-:-:S04]  /*c7470*/  IMAD.WIDE R232, R0, 0x4, R4 ;  /* 0x0000000400e87825 */ /* 0x008fc800078e0204 */
[C---:B------:R-:W-:Y:S01]  /*c7480*/  IMAD.WIDE R236, R0.reuse, 0x4, R8 ;  /* 0x0000000400ec7825 */ /* 0x040fe200078e0208 */
[----:B------:R-:W-:Y:S01]  /*c7490*/  IADD3 R0, R0, R14, RZ ;  /* 0x0000000e00007210 */ /* 0x000fe20007ffe0ff */
[----:B------:R-:W3:Y:S01]  /*c74a0*/  LDC R252, c[0x0][0x228] ;  /* 0x00008a00fffc7b82 */ /* 0x000ee20000000800 */
[----:B----4-:R4:W-:Y:S04]  /*c74b0*/  @P2 STG.E desc[UR60][R232.64], R16 ;  /* 0x00000010e8002986 */ /* 0x0109e8000c10193c */
[----:B--2---:R-:W-:Y:S04]  /*c74c0*/  @P6 STG.E desc[UR60][R234.64], R245 ;  /* 0x000000f5ea006986 */ /* 0x004fe8000c10193c */
[----:B------:R2:W-:Y:S01]  /*c74d0*/  @P5 STG.E desc[UR60][R236.64], R199 ;  /* 0x000000c7ec005986 */ /* 0x0005e2000c10193c */
[----:B------:R-:W-:-:S02]  /*c74e0*/  ISETP.LT.AND P2, PT, R15, R198, !P0 ;  /* 0x000000c60f00720c */ /* 0x000fc40004741270 */
[----:B------:R-:W-:Y:S01]  /*c74f0*/  ISETP.LT.AND P0, PT, R17, R238, !P0 ;  /* 0x000000ee1100720c */ /* 0x000fe20004701270 */
[----:B----4-:R-:W-:Y:S02]  /*c7500*/  VIADD R16, R10, 0x1b ;  /* 0x0000001b0a107836 */ /* 0x010fe40000000000 */
[----:B------:R-:W-:-:S04]  /*c7510*/  IMAD.WIDE R232, R0, 0x4, R2 ;  /* 0x0000000400e87825 */ /* 0x000fc800078e0202 */
[----:B--2---:R-:W-:Y:S01]  /*c7520*/  IMAD.WIDE R198, R0, 0x4, R4 ;  /* 0x0000000400c67825 */ /* 0x004fe200078e0204 */
[----:B------:R-:W2:Y:S04]  /*c7530*/  LDL.LU R236, [R1+0x1824] ;  /* 0x0018240001ec7983 */ /* 0x000ea80000300800 */
[----:B------:R-:W4:Y:S01]  /*c7540*/  LDL.LU R237, [R1+0x1024] ;  /* 0x0010240001ed7983 */ /* 0x000f220000300800 */
[----:B-1----:R-:W-:-:S03]  /*c7550*/  ISETP.GE.AND P6, PT, R16, R197, PT ;  /* 0x000000c51000720c */ /* 0x002fc60003fc6270 */
[----:B------:R1:W-:Y:S04]  /*c7560*/  @P4 STG.E desc[UR60][R232.64], R246 ;  /* 0x000000f6e8004986 */ /* 0x0003e8000c10193c */
[----:B------:R3:W-:Y:S04]  /*c7570*/  @P3 STG.E desc[UR60][R198.64], R239 ;  /* 0x000000efc6003986 */ /* 0x0007e8000c10193c */
[----:B------:R-:W4:Y:S01]  /*c7580*/  LDL.LU R238, [R1+0x434] ;  /* 0x0004340001ee7983 */ /* 0x000f220000300800 */
[----:B------:R-:W-:Y:S02]  /*c7590*/  ISETP.LT.AND P3, PT, R11, R244, !P6 ;  /* 0x000000f40b00720c */ /* 0x000fe40007761270 */
[----:B------:R-:W-:Y:S01]  /*c75a0*/  ISETP.LT.AND P4, PT, R13, R247, !P6 ;  /* 0x000000f70d00720c */ /* 0x000fe20007781270 */
[----:B------:R-:W4:Y:S04]  /*c75b0*/  LDL.LU R244, [R1+0x824] ;  /* 0x0008240001f47983 */ /* 0x000f280000300800 */
[----:B------:R-:W4:Y:S01]  /*c75c0*/  LDL.LU R247, [R1+0xc24] ;  /* 0x000c240001f77983 */ /* 0x000f220000300800 */
[----:B------:R-:W4:Y:S08]  /*c75d0*/  LDC R245, c[0x0][0x228] ;  /* 0x00008a00fff57b82 */ /* 0x000f300000000800 */
[----:B-1----:R-:W1:Y:S08]  /*c75e0*/  LDC.64 R232, c[0x0][0x228] ;  /* 0x00008a00ffe87b82 */ /* 0x002e700000000a00 */
[----:B---3--:R-:W3:Y:S08]  /*c75f0*/  LDC R239, c[0x0][0x228] ;  /* 0x00008a00ffef7b82 */ /* 0x008ef00000000800 */
[----:B------:R-:W3:Y:S01]  /*c7600*/  LDC R246, c[0x0][0x228] ;  /* 0x00008a00fff67b82 */ /* 0x000ee20000000800 */
[----:B------:R-:W-:-:S04]  /*c7610*/  IMAD.WIDE R234, R0, 0x4, R8 ;  /* 0x0000000400ea7825 */ /* 0x000fc800078e0208 */
[C---:B------:R-:W-:Y:S01]  /*c7620*/  IMAD.WIDE R198, R0.reuse, 0x4, R6 ;  /* 0x0000000400c67825 */ /* 0x040fe200078e0206 */
[----:B------:R-:W-:Y:S02]  /*c7630*/  IADD3 R0, R0, R14, RZ ;  /* 0x0000000e00007210 */ /* 0x000fe40007ffe0ff */
[----:B------:R-:W-:Y:S01]  /*c7640*/  ISETP.LT.AND P5, PT, R17, R252, !P6 ;  /* 0x000000fc1100720c */ /* 0x000fe200077a1270 */
[----:B------:R-:W-:Y:S01]  /*c7650*/  VIADD R16, R10, 0x1c ;  /* 0x0000001c0a107836 */ /* 0x000fe20000000000 */
[----:B------:R-:W3:Y:S01]  /*c7660*/  LDC R252, c[0x0][0x228] ;  /* 0x00008a00fffc7b82 */ /* 0x000ee20000000800 */
[----:B--2---:R2:W-:Y:S04]  /*c7670*/  @P0 STG.E desc[UR60][R198.64], R236 ;  /* 0x000000ecc6000986 */ /* 0x0045e8000c10193c */
[----:B----4-:R4:W-:Y:S01]  /*c7680*/  @P2 STG.E desc[UR60][R234.64], R237 ;  /* 0x000000edea002986 */ /* 0x0109e2000c10193c */
[----:B-1----:R-:W-:Y:S01]  /*c7690*/  ISETP.GE.AND P2, PT, R16, R233, PT ;  /* 0x000000e91000720c */ /* 0x002fe20003f46270 */
[----:B--2---:R-:W-:-:S04]  /*c76a0*/  IMAD.WIDE R198, R0, 0x4, R2 ;  /* 0x0000000400c67825 */ /* 0x004fc800078e0202 */
[----:B----4-:R-:W-:-:S04]  /*c76b0*/  IMAD.WIDE R234, R0, 0x4, R4 ;  /* 0x0000000400ea7825 */ /* 0x010fc800078e0204 */
[----:B------:R-:W-:Y:S01]  /*c76c0*/  IMAD.WIDE R236, R0, 0x4, R6 ;  /* 0x0000000400ec7825 */ /* 0x000fe200078e0206 */
[----:B------:R-:W-:Y:S04]  /*c76d0*/  @P3 STG.E desc[UR60][R198.64], R247 ;  /* 0x000000f7c6003986 */ /* 0x000fe8000c10193c */
[----:B------:R1:W-:Y:S01]  /*c76e0*/  @P4 STG.E desc[UR60][R234.64], R244 ;  /* 0x000000f4ea004986 */ /* 0x0003e2000c10193c */
[----:B---3--:R-:W-:-:S03]  /*c76f0*/  ISETP.LT.AND P3, PT, R11, R239, !P2 ;  /* 0x000000ef0b00720c */ /* 0x008fc60005761270 */
[----:B------:R2:W-:Y:S01]  /*c7700*/  @P5 STG.E desc[UR60][R236.64], R238 ;  /* 0x000000eeec005986 */ /* 0x0005e2000c10193c */
        /* <DEDUP_REMOVED lines=11> */
[C---:B------:R-:W-:Y:S01]  /*c77c0*/  IMAD.WIDE R198, R0.reuse, 0x4, R8 ;  /* 0x0000000400c67825 */ /* 0x040fe200078e0208 */
[----:B------:R-:W-:-:S03]  /*c77d0*/  IADD3 R0, R0, R14, RZ ;  /* 0x0000000e00007210 */ /* 0x000fc60007ffe0ff */
[----:B------:R-:W-:Y:S02]  /*c77e0*/  VIADD R16, R10, 0x1d ;  /* 0x0000001d0a107836 */ /* 0x000fe40000000000 */
[C---:B------:R-:W-:Y:S01]  /*c77f0*/  IMAD.WIDE R236, R0.reuse, 0x4, R6 ;  /* 0x0000000400ec7825 */ /* 0x040fe200078e0206 */
[----:B---3--:R3:W-:Y:S01]  /*c7800*/  @P0 STG.E desc[UR60][R198.64], R235 ;  /* 0x000000ebc6000986 */ /* 0x0087e2000c10193c */
[----:B------:R-:W-:Y:S02]  /*c7810*/  ISETP.LT.AND P0, PT, R15, R232, !P2 ;  /* 0x000000e80f00720c */ /* 0x000fe40005701270 */
[----:B------:R-:W-:Y:S01]  /*c7820*/  IMAD.WIDE R232, R0, 0x4, R2 ;  /* 0x0000000400e87825 */ /* 0x000fe200078e0202 */
[----:B-1----:R-:W-:-:S04]  /*c7830*/  ISETP.GE.AND P2, PT, R16, R197, PT ;  /* 0x000000c51000720c */ /* 0x002fc80003f46270 */
[----:B----4-:R1:W-:Y:S01]  /*c7840*/  @P3 STG.E desc[UR60][R232.64], R246 ;  /* 0x000000f6e8003986 */ /* 0x0103e2000c10193c */
[C---:B---3--:R-:W-:Y:S01]  /*c7850*/  IMAD.WIDE R234, R0.reuse, 0x4, R4 ;  /* 0x0000000400ea7825 */ /* 0x048fe200078e0204 */
[----:B------:R-:W-:Y:S02]  /*c7860*/  ISETP.LT.AND P6, PT, R11, R252, !P2 ;  /* 0x000000fc0b00720c */ /* 0x000fe400057c1270 */
[----:B--2---:R-:W-:Y:S01]  /*c7870*/  ISETP.LT.AND P3, PT, R17, R238, !P2 ;  /* 0x000000ee1100720c */ /* 0x004fe20005761270 */
[----:B------:R-:W2:Y:S04]  /*c7880*/  LDL.LU R252, [R1+0x142c] ;  /* 0x00142c0001fc7983 */ /* 0x000ea80000300800 */
[----:B------:R3:W-:Y:S01]  /*c7890*/  @P4 STG.E desc[UR60][R234.64], R245 ;  /* 0x000000f5ea004986 */ /* 0x0007e2000c10193c */
[----:B------:R-:W4:Y:S01]  /*c78a0*/  LDC.64 R198, c[0x0][0x228] ;  /* 0x00008a00ffc67b82 */ /* 0x000f220000000a00 */
[C---:B------:R-:W-:Y:S01]  /*c78b0*/  IADD3 R16, R0.reuse, R14, RZ ;  /* 0x0000000e00107210 */ /* 0x040fe20007ffe0ff */
[----:B-1----:R-:W-:Y:S01]  /*c78c0*/  IMAD.WIDE R232, R0, 0x4, R8 ;  /* 0x0000000400e87825 */ /* 0x002fe200078e0208 */
[----:B------:R-:W-:Y:S01]  /*c78d0*/  ISETP.LT.AND P4, PT, R13, R244, !P2 ;  /* 0x000000f40d00720c */ /* 0x000fe20005781270 */
[----:B------:R1:W-:Y:S04]  /*c78e0*/  @P5 STG.E desc[UR60][R236.64], R239 ;  /* 0x000000efec005986 */ /* 0x0003e8000c10193c */
[----:B------:R-:W2:Y:S04]  /*c78f0*/  LDL.LU R244, [R1+0x1c2c] ;  /* 0x001c2c0001f47983 */ /* 0x000ea80000300800 */
[----:B------:R-:W2:Y:S04]  /*c7900*/  LDL.LU R238, [R1+0x438] ;  /* 0x0004380001ee7983 */ /* 0x000ea80000300800 */
[----:B------:R1:W-:Y:S01]  /*c7910*/  @P0 STG.E desc[UR60][R232.64], R247 ;  /* 0x000000f7e8000986 */ /* 0x0003e2000c10193c */
[----:B------:R-:W2:Y:S08]  /*c7920*/  LDC R246, c[0x0][0x228] ;  /* 0x00008a00fff67b82 */ /* 0x000eb00000000800 */
[----:B---3--:R-:W3:Y:S01]  /*c7930*/  LDC R245, c[0x0][0x228] ;  /* 0x00008a00fff57b82 */ /* 0x008ee20000000800 */
[----:B------:R-:W-:-:S04]  /*c7940*/  IMAD.WIDE R234, R16, 0x4, R2 ;  /* 0x0000000410ea7825 */ /* 0x000fc800078e0202 */
[----:B------:R-:W-:-:S03]  /*c7950*/  VIADD R0, R10, 0x1e ;  /* 0x0000001e0a007836 */ /* 0x000fc60000000000 */
[----:B-1----:R-:W1:Y:S01]  /*c7960*/  LDC R239, c[0x0][0x228] ;  /* 0x00008a00ffef7b82 */ /* 0x002e620000000800 */
[----:B------:R-:W-:-:S07]  /*c7970*/  ISETP.LT.AND P5, PT, R15, R196, !P2 ;  /* 0x000000c40f00720c */ /* 0x000fce00057a1270 */
[----:B------:R-:W3:Y:S01]  /*c7980*/  LDC.64 R196, c[0x0][0x228] ;  /* 0x00008a00ffc47b82 */ /* 0x000ee20000000a00 */
[----:B------:R-:W-:-:S07]  /*c7990*/  IMAD.WIDE R236, R16, 0x4, R4 ;  /* 0x0000000410ec7825 */ /* 0x000fce00078e0204 */
[----:B------:R-:W1:Y:S01]  /*c79a0*/  LDC R247, c[0x0][0x228] ;  /* 0x00008a00fff77b82 */ /* 0x000e620000000800 */
[----:B------:R-:W3:Y:S01]  /*c79b0*/  LDL.LU R233, [R1+0xc28] ;  /* 0x000c280001e97983 */ /* 0x000ee20000300800 */
[----:B----4-:R-:W-:-:S03]  /*c79c0*/  ISETP.GE.AND P2, PT, R0, R199, PT ;  /* 0x000000c70000720c */ /* 0x010fc60003f46270 */
[----:B---3--:R3:W-:Y:S04]  /*c79d0*/  @P6 STG.E desc[UR60][R234.64], R233 ;  /* 0x000000e9ea006986 */ /* 0x0087e8000c10193c */
[----:B---3--:R-:W3:Y:S04]  /*c79e0*/  LDL.LU R235, [R1+0x828] ;  /* 0x0008280001eb7983 */ /* 0x008ee80000300800 */
[----:B------:R-:W4:Y:S01]  /*c79f0*/  LDL.LU R199, [R1+0x38] ;  /* 0x0000380001c77983 */ /* 0x000f220000300800 */
[C---:B------:R-:W-:Y:S01]  /*c7a00*/  IMAD.WIDE R232, R16.reuse, 0x4, R6 ;  /* 0x0000000410e87825 */ /* 0x040fe200078e0206 */
[----:B------:R-:W-:-:S02]  /*c7a10*/  IADD3 R0, R16, R14, RZ ;  /* 0x0000000e10007210 */ /* 0x000fc40007ffe0ff */
[----:B---3--:R3:W-:Y:S04]  /*c7a20*/  @P4 STG.E desc[UR60][R236.64], R235 ;  /* 0x000000ebec004986 */ /* 0x0087e8000c10193c */
[----:B--2---:R2:W-:Y:S01]  /*c7a30*/  @P3 STG.E desc[UR60][R232.64], R238 ;  /* 0x000000eee8003986 */ /* 0x0045e2000c10193c */
[----:B---3--:R-:W-:-:S04]  /*c7a40*/  IMAD.WIDE R234, R16, 0x4, R8 ;  /* 0x0000000410ea7825 */ /* 0x008fc800078e0208 */
[----:B------:R-:W-:Y:S01]  /*c7a50*/  VIADD R16, R10, 0x1f ;  /* 0x0000001f0a107836 */ /* 0x000fe20000000000 */
[----:B-1----:R-:W-:Y:S02]  /*c7a60*/  ISETP.LT.AND P4, PT, R11, R247, !P2 ;  /* 0x000000f70b00720c */ /* 0x002fe40005781270 */
[----:B------:R-:W-:Y:S01]  /*c7a70*/  ISETP.LT.AND P3, PT, R13, R239, !P2 ;  /* 0x000000ef0d00720c */ /* 0x000fe20005761270 */
[----:B------:R-:W-:Y:S01]  /*c7a80*/  IMAD.WIDE R236, R0, 0x4, R8 ;  /* 0x0000000400ec7825 */ /* 0x000fe200078e0208 */
[----:B----4-:R1:W-:Y:S01]  /*c7a90*/  @P5 STG.E desc[UR60][R234.64], R199 ;  /* 0x000000c7ea005986 */ /* 0x0103e2000c10193c */
[----:B------:R-:W-:-:S03]  /*c7aa0*/  ISETP.LT.AND P5, PT, R17, R246, !P2 ;  /* 0x000000f61100720c */ /* 0x000fc600057a1270 */
[----:B------:R-:W3:Y:S01]  /*c7ab0*/  LDL.LU R246, [R1+0x82c] ;  /* 0x00082c0001f67983 */ /* 0x000ee20000300800 */
[----:B------:R-:W-:Y:S01]  /*c7ac0*/  ISETP.GE.AND P0, PT, R16, R197, PT ;  /* 0x000000c51000720c */ /* 0x000fe20003f06270 */
[----:B--2---:R-:W2:Y:S02]  /*c7ad0*/  LDC R238, c[0x0][0x228] ;  /* 0x00008a00ffee7b82 */ /* 0x004ea40000000800 */
[----:B------:R-:W4:Y:S04]  /*c7ae0*/  LDL.LU R16, [R1+0x182c] ;  /* 0x00182c0001107983 */ /* 0x000f280000300800 */
[----:B------:R-:W2:Y:S01]  /*c7af0*/  LDL.LU R197, [R1+0x102c] ;  /* 0x00102c0001c57983 */ /* 0x000ea20000300800 */
[----:B------:R-:W-:Y:S01]  /*c7b00*/  ISETP.LT.AND P2, PT, R15, R198, !P2 ;  /* 0x000000c60f00720c */ /* 0x000fe20005741270 */
[----:B------:R-:W2:Y:S08]  /*c7b10*/  LDC.64 R232, c[0x0][0x228] ;  /* 0x00008a00ffe87b82 */ /* 0x000eb00000000a00 */
[----:B------:R-:W3:Y:S08]  /*c7b20*/  LDC R247, c[0x0][0x228] ;  /* 0x00008a00fff77b82 */ /* 0x000ef00000000800 */
[----:B------:R-:W3:Y:S01]  /*c7b30*/  LDC R239, c[0x0][0x228] ;  /* 0x00008a00ffef7b82 */ /* 0x000ee20000000800 */
[----:B-1----:R-:W-:-:S04]  /*c7b40*/  IMAD.WIDE R234, R0, 0x4, R2 ;  /* 0x0000000400ea7825 */ /* 0x002fc800078e0202 */
[----:B------:R-:W-:Y:S01]  /*c7b50*/  IMAD.WIDE R198, R0, 0x4, R4 ;  /* 0x0000000400c67825 */ /* 0x000fe200078e0204 */
[----:B------:R1:W-:Y:S01]  /*c7b60*/  @P4 STG.E desc[UR60][R234.64], R252 ;  /* 0x000000fcea004986 */ /* 0x0003e2000c10193c */
[----:B------:R-:W-:-:S03]  /*c7b70*/  ISETP.LT.AND P4, PT, R11, R245, !P0 ;  /* 0x000000f50b00720c */ /* 0x000fc60004781270 */
[----:B------:R-:W3:Y:S04]  /*c7b80*/  LDL.LU R245, [R1+0xc2c] ;  /* 0x000c2c0001f57983 */ /* 0x000ee80000300800 */
[----:B------:R1:W-:Y:S02]  /*c7b90*/  @P3 STG.E desc[UR60][R198.64], R244 ;  /* 0x000000f4c6003986 */ /* 0x0003e4000c10193c */
[C---:B-1----:R-:W-:Y:S01]  /*c7ba0*/  IMAD.WIDE R234, R0.reuse, 0x4, R6 ;  /* 0x0000000400ea7825 */ /* 0x042fe200078e0206 */
[----:B------:R-:W1:Y:S08]  /*c7bb0*/  LDC R252, c[0x0][0x228] ;  /* 0x00008a00fffc7b82 */ /* 0x000e700000000800 */
[----:B------:R-:W1:Y:S01]  /*c7bc0*/  LDC R244, c[0x0][0x228] ;  /* 0x00008a00fff47b82 */ /* 0x000e620000000800 */
[----:B----4-:R-:W-:Y:S04]  /*c7bd0*/  @P5 STG.E desc[UR60][R234.64], R16 ;  /* 0x00000010ea005986 */ /* 0x010fe8000c10193c */
[----:B--2---:R2:W-:Y:S04]  /*c7be0*/  @P2 STG.E desc[UR60][R236.64], R197 ;  /* 0x000000c5ec002986 */ /* 0x0045e8000c10193c */
[----:B--2---:R-:W2:Y:S01]  /*c7bf0*/  LDL.LU R236, [R1+0x43c] ;  /* 0x00043c0001ec7983 */ /* 0x004ea20000300800 */
[----:B------:R-:W-:-:S02]  /*c7c00*/  IADD3 R0, R0, R14, RZ ;  /* 0x0000000e00007210 */ /* 0x000fc40007ffe0ff */
[----:B-1----:R-:W-:Y:S02]  /*c7c10*/  ISETP.LT.AND P3, PT, R13, R244, !P0 ;  /* 0x000000f40d00720c */ /* 0x002fe40004761270 */
[----:B------:R-:W-:Y:S02]  /*c7c20*/  ISETP.LT.AND P6, PT, R15, R196, !P0 ;  /* 0x000000c40f00720c */ /* 0x000fe400047c1270 */
[----:B------:R-:W-:Y:S01]  /*c7c30*/  ISETP.LT.AND P0, PT, R17, R238, !P0 ;  /* 0x000000ee1100720c */ /* 0x000fe20004701270 */
[----:B------:R-:W-:Y:S02]  /*c7c40*/  VIADD R16, R10, 0x20 ;  /* 0x000000200a107836 */ /* 0x000fe40000000000 */
[----:B------:R-:W-:-:S04]  /*c7c50*/  IMAD.WIDE R198, R0, 0x4, R2 ;  /* 0x0000000400c67825 */ /* 0x000fc800078e0202 */
[----:B------:R-:W-:Y:S01]  /*c7c60*/  IMAD.WIDE R234, R0, 0x4, R4 ;  /* 0x0000000400ea7825 */ /* 0x000fe200078e0204 */
[----:B------:R-:W4:Y:S04]  /*c7c70*/  LDL.LU R237, [R1+0x3c] ;  /* 0x00003c0001ed7983 */ /* 0x000f280000300800 */
[----:B---3--:R1:W-:Y:S01]  /*c7c80*/  @P4 STG.E desc[UR60][R198.64], R245 ;  /* 0x000000f5c6004986 */ /* 0x0083e2000c10193c */
[----:B------:R-:W-:-:S03]  /*c7c90*/  ISETP.GE.AND P2, PT, R16, R233, PT ;  /* 0x000000e91000720c */ /* 0x000fc60003f46270 */
[----:B------:R-:W3:Y:S01]  /*c7ca0*/  LDL.LU R244, [R1+0xc30] ;  /* 0x000c300001f47983 */ /* 0x000ee20000300800 */
[----:B------:R-:W4:Y:S03]  /*c7cb0*/  LDC.64 R196, c[0x0][0x228] ;  /* 0x00008a00ffc47b82 */ /* 0x000f260000000a00 */
[----:B------:R1:W-:Y:S01]  /*c7cc0*/  @P3 STG.E desc[UR60][R234.64], R246 ;  /* 0x000000f6ea003986 */ /* 0x0003e2000c10193c */
[----:B------:R-:W-:-:S03]  /*c7cd0*/  ISETP.LT.AND P3, PT, R17, R252, !P2 ;  /* 0x000000fc1100720c */ /* 0x000fc60005761270 */
[----:B------:R-:W3:Y:S01]  /*c7ce0*/  LDL.LU R252, [R1+0x1430] ;  /* 0x0014300001fc7983 */ /* 0x000ee20000300800 */
[----:B-1----:R-:W-:Y:S01]  /*c7cf0*/  IMAD.WIDE R198, R0, 0x4, R6 ;  /* 0x0000000400c67825 */ /* 0x002fe200078e0206 */
[----:B------:R-:W-:-:S03]  /*c7d00*/  ISETP.LT.AND P4, PT, R13, R247, !P2 ;  /* 0x000000f70d00720c */ /* 0x000fc60005781270 */
[----:B------:R-:W-:Y:S01]  /*c7d10*/  VIADD R16, R10, 0x21 ;  /* 0x000000210a107836 */ /* 0x000fe20000000000 */
[----:B------:R-:W3:Y:S01]  /*c7d20*/  LDL.LU R247, [R1+0x1030] ;  /* 0x0010300001f77983 */ /* 0x000ee20000300800 */
[----:B------:R-:W-:Y:S01]  /*c7d30*/  ISETP.LT.AND P5, PT, R11, R239, !P2 ;  /* 0x000000ef0b00720c */ /* 0x000fe200057a1270 */
[----:B------:R-:W1:Y:S08]  /*c7d40*/  LDC R245, c[0x0][0x228] ;  /* 0x00008a00fff57b82 */ /* 0x000e700000000800 */
[----:B------:R-:W1:Y:S08]  /*c7d50*/  LDC R233, c[0x0][0x228] ;  /* 0x00008a00ffe97b82 */ /* 0x000e700000000800 */
[----:B------:R-:W1:Y:S01]  /*c7d60*/  LDC R246, c[0x0][0x228] ;  /* 0x00008a00fff67b82 */ /* 0x000e620000000800 */
[----:B--2---:R2:W-:Y:S01]  /*c7d70*/  @P0 STG.E desc[UR60][R198.64], R236 ;  /* 0x000000ecc6000986 */ /* 0x0045e2000c10193c */
[----:B------:R-:W-:-:S03]  /*c7d80*/  ISETP.LT.AND P0, PT, R15, R232, !P2 ;  /* 0x000000e80f00720c */ /* 0x000fc60005701270 */
[----:B------:R-:W3:Y:S01]  /*c7d90*/  LDL.LU R232, [R1+0x1830] ;  /* 0x0018300001e87983 */ /* 0x000ee20000300800 */
[C---:B------:R-:W-:Y:S01]  /*c7da0*/  IMAD.WIDE R234, R0.reuse, 0x4, R8 ;  /* 0x0000000400ea7825 */ /* 0x040fe200078e0208 */
[----:B------:R-:W-:-:S04]  /*c7db0*/  IADD3 R0, R0, R14, RZ ;  /* 0x0000000e00007210 */ /* 0x000fc80007ffe0ff */
[----:B----4-:R4:W-:Y:S01]  /*c7dc0*/  @P6 STG.E desc[UR60][R234.64], R237 ;  /* 0x000000edea006986 */ /* 0x0109e2000c10193c */
[----:B------:R-:W-:Y:S01]  /*c7dd0*/  IMAD.WIDE R238, R0, 0x4, R6 ;  /* 0x0000000400ee7825 */ /* 0x000fe200078e0206 */
[----:B------:R-:W-:Y:S02]  /*c7de0*/  ISETP.GE.AND P2, PT, R16, R197, PT ;  /* 0x000000c51000720c */ /* 0x000fe40003f46270 */
[----:B------:R-:W3:Y:S01]  /*c7df0*/  LDL.LU R197, [R1+0x840] ;  /* 0x0008400001c57983 */ /* 0x000ee20000300800 */
[----:B--2---:R-:W2:Y:S01]  /*c7e00*/  LDC.64 R198, c[0x0][0x228] ;  /* 0x00008a00ffc67b82 */ /* 0x004ea20000000a00 */
[----:B----4-:R-:W-:-:S04]  /*c7e10*/  IMAD.WIDE R234, R0, 0x4, R2 ;  /* 0x0000000400ea7825 */ /* 0x010fc800078e0202 */
[C---:B------:R-:W-:Y:S01]  /*c7e20*/  IMAD.WIDE R236, R0.reuse, 0x4, R4 ;  /* 0x0000000400ec7825 */ /* 0x040fe200078e0204 */
[----:B---3--:R3:W-:Y:S04]  /*c7e30*/  @P5 STG.E desc[UR60][R234.64], R232 ;  /* 0x000000e8ea005986 */ /* 0x0087e8000c10193c */
[----:B------:R4:W-:Y:S04]  /*c7e40*/  @P4 STG.E desc[UR60][R236.64], R252 ;  /* 0x000000fcec004986 */ /* 0x0009e8000c10193c */
[----:B------:R2:W-:Y:S01]  /*c7e50*/  @P3 STG.E desc[UR60][R238.64], R244 ;  /* 0x000000f4ee003986 */ /* 0x0005e2000c10193c */
[----:B---3--:R-:W-:-:S03]  /*c7e60*/  IMAD.WIDE R234, R0, 0x4, R8 ;  /* 0x0000000400ea7825 */ /* 0x008fc600078e0208 */
[----:B----4-:R-:W3:Y:S01]  /*c7e70*/  LDL.LU R252, [R1+0x40] ;  /* 0x0000400001fc7983 */ /* 0x010ee20000300800 */
[----:B-1----:R-:W-:Y:S02]  /*c7e80*/  ISETP.LT.AND P5, PT, R13, R245, !P2 ;  /* 0x000000f50d00720c */ /* 0x002fe400057a1270 */
[----:B------:R-:W-:Y:S01]  /*c7e90*/  ISETP.LT.AND P4, PT, R11, R233, !P2 ;  /* 0x000000e90b00720c */ /* 0x000fe20005781270 */
[----:B------:R-:W1:Y:S01]  /*c7ea0*/  LDC R245, c[0x0][0x228] ;  /* 0x00008a00fff57b82 */ /* 0x000e620000000800 */
[----:B------:R4:W-:Y:S07]  /*c7eb0*/  @P0 STG.E desc[UR60][R234.64], R247 ;  /* 0x000000f7ea000986 */ /* 0x0009ee000c10193c */
[----:B------:R-:W3:Y:S01]  /*c7ec0*/  LDC.64 R232, c[0x0][0x228] ;  /* 0x00008a00ffe87b82 */ /* 0x000ee20000000a00 */
[----:B------:R-:W-:-:S07]  /*c7ed0*/  IADD3 R16, R0, R14, RZ ;  /* 0x0000000e00107210 */ /* 0x000fce0007ffe0ff */
[----:B--2---:R-:W2:Y:S01]  /*c7ee0*/  LDC R244, c[0x0][0x228] ;  /* 0x00008a00fff47b82 */ /* 0x004ea20000000800 */
[----:B----4-:R-:W4:Y:S04]  /*c7ef0*/  LDL.LU R234, [R1+0x830] ;  /* 0x0008300001ea7983 */ /* 0x010f280000300800 */
[----:B------:R-:W2:Y:S01]  /*c7f00*/  LDL.LU R235, [R1+0x440] ;  /* 0x0004400001eb7983 */ /* 0x000ea20000300800 */
[----:B------:R-:W-:Y:S01]  /*c7f10*/  ISETP.LT.AND P3, PT, R17, R246, !P2 ;  /* 0x000000f61100720c */ /* 0x000fe20005761270 */
[----:B------:R-:W-:-:S04]  /*c7f20*/  IMAD.WIDE R236, R16, 0x4, R2 ;  /* 0x0000000410ec7825 */ /* 0x000fc800078e0202 */
[----:B------:R-:W-:Y:S01]  /*c7f30*/  IMAD.WIDE R238, R16, 0x4, R4 ;  /* 0x0000000410ee7825 */ /* 0x000fe200078e0204 */
[----:B------:R-:W-:-:S03]  /*c7f40*/  ISETP.LT.AND P2, PT, R15, R196, !P2 ;  /* 0x000000c40f00720c */ /* 0x000fc60005741270 */
[----:B------:R-:W-:Y:S01]  /*c7f50*/  VIADD R0, R10, 0x22 ;  /* 0x000000220a007836 */ /* 0x000fe20000000000 */
[----:B------:R-:W1:Y:S08]  /*c7f60*/  LDC R247, c[0x0][0x228] ;  /* 0x00008a00fff77b82 */ /* 0x000e700000000800 */
[----:B------:R-:W3:Y:S01]  /*c7f70*/  LDC R246, c[0x0][0x228] ;  /* 0x00008a00fff67b82 */ /* 0x000ee20000000800 */
[----:B------:R-:W-:Y:S01]  /*c7f80*/  ISETP.GE.AND P0, PT, R0, R199, PT ;  /* 0x000000c70000720c */ /* 0x000fe20003f06270 */
[----:B------:R-:W-:Y:S01]  /*c7f90*/  VIADD R0, R10, 0x23 ;  /* 0x000000230a007836 */ /* 0x000fe20000000000 */
[----:B------:R-:W3:Y:S04]  /*c7fa0*/  LDL.LU R199, [R1+0x1834] ;  /* 0x0018340001c77983 */ /* 0x000ee80000300800 */
[----:B----4-:R4:W-:Y:S04]  /*c7fb0*/  @P4 STG.E desc[UR60][R236.64], R234 ;  /* 0x000000eaec004986 */ /* 0x0109e8000c10193c */
[----:B------:R2:W-:Y:S01]  /*c7fc0*/  @P5 STG.E desc[UR60][R238.64], R197 ;  /* 0x000000c5ee005986 */ /* 0x0005e2000c10193c */
[----:B-1----:R-:W-:Y:S01]  /*c7fd0*/  ISETP.LT.AND P5, PT, R17, R245, !P0 ;  /* 0x000000f51100720c */ /* 0x002fe200047a1270 */
[----:B----4-:R-:W1:Y:S01]  /*c7fe0*/  LDC R237, c[0x0][0x228] ;  /* 0x00008a00ffed7b82 */ /* 0x010e620000000800 */
[C---:B--2---:R-:W-:Y:S01]  /*c7ff0*/  IMAD.WIDE R196, R16.reuse, 0x4, R6 ;  /* 0x0000000410c47825 */ /* 0x044fe200078e0206 */
[----:B------:R-:W2:Y:S01]  /*c8000*/  LDL.LU R238, [R1+0xc34] ;  /* 0x000c340001ee7983 */ /* 0x000ea20000300800 */
[----:B------:R-:W-:-:S02]  /*c8010*/  IADD3 R236, R16, R14, RZ ;  /* 0x0000000e10ec7210 */ /* 0x000fc40007ffe0ff */
[----:B------:R-:W-:-:S03]  /*c8020*/  ISETP.LT.AND P4, PT, R11, R247, !P0 ;  /* 0x000000f70b00720c */ /* 0x000fc60004781270 */
[----:B------:R-:W4:Y:S01]  /*c8030*/  LDC R247, c[0x0][0x228] ;  /* 0x00008a00fff77b82 */ /* 0x000f220000000800 */
[----:B------:R3:W-:Y:S07]  /*c8040*/  @P3 STG.E desc[UR60][R196.64], R235 ;  /* 0x000000ebc4003986 */ /* 0x0007ee000c10193c */
[----:B------:R-:W1:Y:S01]  /*c8050*/  LDC R239, c[0x0][0x228] ;  /* 0x00008a00ffef7b82 */ /* 0x000e620000000800 */
[----:B---3--:R-:W-:Y:S02]  /*c8060*/  IMAD.WIDE R196, R16, 0x4, R8 ;  /* 0x0000000410c47825 */ /* 0x008fe400078e0208 */
[----:B------:R-:W3:Y:S04]  /*c8070*/  LDL.LU R16, [R1+0x834] ;  /* 0x0008340001107983 */ /* 0x000ee80000300800 */
[----:B------:R-:W3:Y:S04]  /*c8080*/  LDL.LU R245, [R1+0x1034] ;  /* 0x0010340001f57983 */ /* 0x000ee80000300800 */
[----:B------:R4:W-:Y:S01]  /*c8090*/  @P2 STG.E desc[UR60][R196.64], R252 ;  /* 0x000000fcc4002986 */ /* 0x0009e2000c10193c */
[----:B------:R-:W-:-:S03]  /*c80a0*/  ISETP.GE.AND P2, PT, R0, R233, PT ;  /* 0x000000e90000720c */ /* 0x000fc60003f46270 */
[----:B----4-:R-:W4:Y:S04]  /*c80b0*/  LDL.LU R252, [R1+0x44] ;  /* 0x0000440001fc7983 */ /* 0x010f280000300800 */
[----:B------:R-:W2:Y:S01]  /*c80c0*/  LDL.LU R233, [R1+0x1434] ;  /* 0x0014340001e97983 */ /* 0x000ea20000300800 */
[----:B------:R-:W-:Y:S01]  /*c80d0*/  ISETP.LT.AND P3, PT, R13, R244, !P0 ;  /* 0x000000f40d00720c */ /* 0x000fe20004761270 */
[C---:B------:R-:W-:Y:S01]  /*c80e0*/  IMAD.WIDE R234, R236.reuse, 0x4, R2 ;  /* 0x00000004ecea7825 */ /* 0x040fe200078e0202 */
[----:B------:R-:W3:Y:S01]  /*c80f0*/  LDC.64 R196, c[0x0][0x228] ;  /* 0x00008a00ffc47b82 */ /* 0x000ee20000000a00 */
[----:B------:R-:W-:Y:S02]  /*c8100*/  ISETP.LT.AND P0, PT, R15, R198, !P0 ;  /* 0x000000c60f00720c */ /* 0x000fe40004701270 */
[----:B------:R-:W-:-:S05]  /*c8110*/  IADD3 R0, R236, R14, RZ ;  /* 0x0000000eec007210 */ /* 0x000fca0007ffe0ff */
[----:B------:R-:W4:Y:S01]  /*c8120*/  LDC R244, c[0x0][0x228] ;  /* 0x00008a00fff47b82 */ /* 0x000f220000000800 */
[----:B------:R1:W-:Y:S01]  /*c8130*/  @P4 STG.E desc[UR60][R234.64], R199 ;  /* 0x000000c7ea004986 */ /* 0x0003e2000c10193c */
[----:B------:R-:W-:-:S03]  /*c8140*/  ISETP.LT.AND P4, PT, R11, R246, !P2 ;  /* 0x000000f60b00720c */ /* 0x000fc60005781270 */
[----:B------:R-:W4:Y:S01]  /*c8150*/  LDL.LU R246, [R1+0x1838] ;  /* 0x0018380001f67983 */ /* 0x000f220000300800 */
[----:B-1----:R-:W-:-:S04]  /*c8160*/  IMAD.WIDE R198, R236, 0x4, R4 ;  /* 0x00000004ecc67825 */ /* 0x002fc800078e0204 */
[----:B------:R-:W-:Y:S01]  /*c8170*/  IMAD.WIDE R234, R236, 0x4, R6 ;  /* 0x00000004ecea7825 */ /* 0x000fe200078e0206 */
[----:B--2---:R1:W-:Y:S04]  /*c8180*/  @P3 STG.E desc[UR60][R198.64], R233 ;  /* 0x000000e9c6003986 */ /* 0x0043e8000c10193c */
[----:B------:R2:W-:Y:S01]  /*c8190*/  @P5 STG.E desc[UR60][R234.64], R238 ;  /* 0x000000eeea005986 */ /* 0x0005e2000c10193c */
[----:B------:R-:W-:-:S03]  /*c81a0*/  ISETP.LT.AND P5, PT, R17, R247, !P2 ;  /* 0x000000f71100720c */ /* 0x000fc600057a1270 */
[----:B------:R-:W4:Y:S01]  /*c81b0*/  LDL.LU R247, [R1+0x444] ;  /* 0x0004440001f77983 */ /* 0x000f220000300800 */
[----:B-1----:R-:W-:-:S04]  /*c81c0*/  IMAD.WIDE R198, R236, 0x4, R8 ;  /* 0x00000004ecc67825 */ /* 0x002fc800078e0208 */
[----:B--2---:R-:W-:Y:S01]  /*c81d0*/  IMAD.WIDE R234, R0, 0x4, R2 ;  /* 0x0000000400ea7825 */ /* 0x004fe200078e0202 */
[----:B------:R-:W-:Y:S01]  /*c81e0*/  ISETP.LT.AND P3, PT, R13, R237, !P2 ;  /* 0x000000ed0d00720c */ /* 0x000fe20005761270 */
[----:B------:R-:W1:Y:S01]  /*c81f0*/  LDC R238, c[0x0][0x228] ;  /* 0x00008a00ffee7b82 */ /* 0x000e620000000800 */
[----:B---3--:R2:W-:Y:S04]  /*c8200*/  @P0 STG.E desc[UR60][R198.64], R245 ;  /* 0x000000f5c6000986 */ /* 0x0085e8000c10193c */
[----:B------:R3:W-:Y:S04]  /*c8210*/  @P4 STG.E desc[UR60][R234.64], R16 ;  /* 0x00000010ea004986 */ /* 0x0007e8000c10193c */
[----:B--2---:R-:W2:Y:S01]  /*c8220*/  LDL.LU R245, [R1+0x1438] ;  /* 0x0014380001f57983 */ /* 0x004ea20000300800 */
[----:B---3--:R-:W-:Y:S01]  /*c8230*/  VIADD R16, R10, 0x24 ;  /* 0x000000240a107836 */ /* 0x008fe20000000000 */
[----:B------:R-:W3:Y:S04]  /*c8240*/  LDC.64 R198, c[0x0][0x228] ;  /* 0x00008a00ffc67b82 */ /* 0x000ee80000000a00 */
[----:B------:R-:W-:-:S02]  /*c8250*/  ISETP.GE.AND P0, PT, R16, R197, PT ;  /* 0x000000c51000720c */ /* 0x000fc40003f06270 */
[----:B------:R-:W3:Y:S01]  /*c8260*/  LDL.LU R197, [R1+0x844] ;  /* 0x0008440001c57983 */ /* 0x000ee20000300800 */
[----:B------:R-:W-:Y:S02]  /*c8270*/  ISETP.LT.AND P2, PT, R15, R232, !P2 ;  /* 0x000000e80f00720c */ /* 0x000fe40005741270 */
[----:B------:R-:W-:Y:S01]  /*c8280*/  ISETP.LT.AND P4, PT, R11, R239, !P0 ;  /* 0x000000ef0b00720c */ /* 0x000fe20004781270 */
[----:B------:R-:W-:-:S04]  /*c8290*/  IMAD.WIDE R232, R0, 0x4, R4 ;  /* 0x0000000400e87825 */ /* 0x000fc800078e0204 */
[----:B------:R-:W-:-:S04]  /*c82a0*/  IMAD.WIDE R234, R0, 0x4, R6 ;  /* 0x0000000400ea7825 */ /* 0x000fc800078e0206 */
[C---:B------:R-:W-:Y:S01]  /*c82b0*/  IMAD.WIDE R236, R0.reuse, 0x4, R8 ;  /* 0x0000000400ec7825 */ /* 0x040fe200078e0208 */
[----:B------:R-:W-:-:S03]  /*c82c0*/  IADD3 R0, R0, R14, RZ ;  /* 0x0000000e00007210 */ /* 0x000fc60007ffe0ff */
[----:B------:R-:W-:Y:S01]  /*c82d0*/  VIADD R16, R10, 0x25 ;  /* 0x000000250a107836 */ /* 0x000fe20000000000 */
[----:B------:R-:W2:Y:S01]  /*c82e0*/  LDC R239, c[0x0][0x228] ;  /* 0x00008a00ffef7b82 */ /* 0x000ea20000000800 */
[----:B---3--:R-:W-:Y:S04]  /*c82f0*/  @P3 STG.E desc[UR60][R232.64], R197 ;  /* 0x000000c5e8003986 */ /* 0x008fe8000c10193c */
[----:B----4-:R3:W-:Y:S04]  /*c8300*/  @P5 STG.E desc[UR60][R234.64], R247 ;  /* 0x000000f7ea005986 */ /* 0x0107e8000c10193c */
[----:B------:R4:W-:Y:S01]  /*c8310*/  @P2 STG.E desc[UR60][R236.64], R252 ;  /* 0x000000fcec002986 */ /* 0x0009e2000c10193c */
[----:B---3--:R-:W-:-:S03]  /*c8320*/  IMAD.WIDE R234, R0, 0x4, R2 ;  /* 0x0000000400ea7825 */ /* 0x008fc600078e0202 */
[----:B------:R-:W3:Y:S04]  /*c8330*/  LDL.LU R247, [R1+0x448] ;  /* 0x0004480001f77983 */ /* 0x000ee80000300800 */
[----:B----4-:R-:W4:Y:S01]  /*c8340*/  LDL.LU R252, [R1+0x48] ;  /* 0x0000480001fc7983 */ /* 0x010f220000300800 */
[----:B------:R-:W-:Y:S02]  /*c8350*/  ISETP.LT.AND P5, PT, R15, R196, !P0 ;  /* 0x000000c40f00720c */ /* 0x000fe400047a1270 */
[----:B------:R-:W-:Y:S01]  /*c8360*/  ISETP.LT.AND P3, PT, R13, R244, !P0 ;  /* 0x000000f40d00720c */ /* 0x000fe20004761270 */
[----:B------:R2:W-:Y:S01]  /*c8370*/  @P4 STG.E desc[UR60][R234.64], R246 ;  /* 0x000000f6ea004986 */ /* 0x0005e2000c10193c */
[----:B-1----:R-:W-:-:S03]  /*c8380*/  ISETP.LT.AND P2, PT, R17, R238, !P0 ;  /* 0x000000ee1100720c */ /* 0x002fc60004741270 */
[----:B------:R-:W3:Y:S01]  /*c8390*/  LDL.LU R244, [R1+0x848] ;  /* 0x0008480001f47983 */ /* 0x000ee20000300800 */
[----:B------:R-:W-:-:S03]  /*c83a0*/  ISETP.GE.AND P0, PT, R16, R199, PT ;  /* 0x000000c71000720c */ /* 0x000fc60003f06270 */
[----:B------:R-:W4:Y:S04]  /*c83b0*/  LDL.LU R16, [R1+0xc38] ;  /* 0x000c380001107983 */ /* 0x000f280000300800 */
[----:B------:R-:W3:Y:S01]  /*c83c0*/  LDL.LU R199, [R1+0x1038] ;  /* 0x0010380001c77983 */ /* 0x000ee20000300800 */
[----:B------:R-:W-:Y:S01]  /*c83d0*/  IMAD.WIDE R232, R0, 0x4, R4 ;  /* 0x0000000400e87825 */ /* 0x000fe200078e0204 */
[----:B------:R-:W1:Y:S08]  /*c83e0*/  LDC R236, c[0x0][0x228] ;  /* 0x00008a00ffec7b82 */ /* 0x000e700000000800 */
[----:B--2---:R-:W2:Y:S08]  /*c83f0*/  LDC R246, c[0x0][0x228] ;  /* 0x00008a00fff67b82 */ /* 0x004eb00000000800 */
[----:B------:R-:W3:Y:S08]  /*c8400*/  LDC.64 R196, c[0x0][0x228] ;  /* 0x00008a00ffc47b82 */ /* 0x000ef00000000a00 */
[----:B------:R-:W3:Y:S08]  /*c8410*/  LDC R237, c[0x0][0x228] ;  /* 0x00008a00ffed7b82 */ /* 0x000ef00000000800 */
[----:B------:R-:W3:Y:S01]  /*c8420*/  LDC R238, c[0x0][0x228] ;  /* 0x00008a00ffee7b82 */ /* 0x000ee20000000800 */
[----:B--2---:R-:W-:-:S02]  /*c8430*/  ISETP.LT.AND P4, PT, R13, R246, !P0 ;  /* 0x000000f60d00720c */ /* 0x004fc40004781270 */
[----:B------:R-:W2:Y:S04]  /*c8440*/  LDL.LU R246, [R1+0x838] ;  /* 0x0008380001f67983 */ /* 0x000ea80000300800 */
[----:B------:R1:W-:Y:S02]  /*c8450*/  @P3 STG.E desc[UR60][R232.64], R245 ;  /* 0x000000f5e8003986 */ /* 0x0003e4000c10193c */
[----:B-1----:R-:W1:Y:S01]  /*c8460*/  LDC R245, c[0x0][0x228] ;  /* 0x00008a00fff57b82 */ /* 0x002e620000000800 */
[----:B------:R-:W-:-:S04]  /*c8470*/  IMAD.WIDE R234, R0, 0x4, R6 ;  /* 0x0000000400ea7825 */ /* 0x000fc800078e0206 */
[C---:B------:R-:W-:Y:S01]  /*c8480*/  IMAD.WIDE R232, R0.reuse, 0x4, R8 ;  /* 0x0000000400e87825 */ /* 0x040fe200078e0208 */
[----:B------:R-:W-:Y:S02]  /*c8490*/  ISETP.LT.AND P6, PT, R15, R198, !P0 ;  /* 0x000000c60f00720c */ /* 0x000fe400047c1270 */
[----:B------:R-:W-:Y:S02]  /*c84a0*/  IADD3 R0, R0, R14, RZ ;  /* 0x0000000e00007210 */ /* 0x000fe40007ffe0ff */
[----:B-1----:R-:W-:Y:S02]  /*c84b0*/  ISETP.LT.AND P3, PT, R11, R245, !P0 ;  /* 0x000000f50b00720c */ /* 0x002fe40004761270 */
[----:B------:R-:W-:Y:S01]  /*c84c0*/  ISETP.LT.AND P0, PT, R17, R236, !P0 ;  /* 0x000000ec1100720c */ /* 0x000fe20004701270 */
[----:B------:R-:W1:Y:S01]  /*c84d0*/  LDC R245, c[0x0][0x228] ;  /* 0x00008a00fff57b82 */ /* 0x000e620000000800 */
[----:B----4-:R-:W-:Y:S04]  /*c84e0*/  @P2 STG.E desc[UR60][R234.64], R16 ;  /* 0x00000010ea002986 */ /* 0x010fe8000c10193c */
[----:B---3--:R3:W-:Y:S03]  /*c84f0*/  @P5 STG.E desc[UR60][R232.64], R199 ;  /* 0x000000c7e8005986 */ /* 0x0087e6000c10193c */
[----:B---3--:R-:W3:Y:S01]  /*c8500*/  LDC.64 R198, c[0x0][0x228] ;  /* 0x00008a00ffc67b82 */ /* 0x008ee20000000a00 */
[----:B------:R-:W-:-:S02]  /*c8510*/  VIADD R16, R10, 0x26 ;  /* 0x000000260a107836 */ /* 0x000fc40000000000 */
[----:B------:R-:W-:-:S04]  /*c8520*/  IMAD.WIDE R232, R0, 0x4, R2 ;  /* 0x0000000400e87825 */ /* 0x000fc800078e0202 */
[----:B------:R-:W-:Y:S01]  /*c8530*/  IMAD.WIDE R234, R0, 0x4, R4 ;  /* 0x0000000400ea7825 */ /* 0x000fe200078e0204 */
[----:B------:R-:W-:-:S03]  /*c8540*/  ISETP.GE.AND P2, PT, R16, R197, PT ;  /* 0x000000c51000720c */ /* 0x000fc60003f46270 */
[----:B------:R-:W-:Y:S01]  /*c8550*/  VIADD R16, R10, 0x27 ;  /* 0x000000270a107836 */ /* 0x000fe20000000000 */
[----:B------:R-:W4:Y:S01]  /*c8560*/  LDC R197, c[0x0][0x228] ;  /* 0x00008a00ffc57b82 */ /* 0x000f220000000800 */
[----:B--2---:R2:W-:Y:S01]  /*c8570*/  @P3 STG.E desc[UR60][R232.64], R246 ;  /* 0x000000f6e8003986 */ /* 0x0045e2000c10193c */
[----:B------:R-:W-:-:S03]  /*c8580*/  ISETP.LT.AND P3, PT, R17, R237, !P2 ;  /* 0x000000ed1100720c */ /* 0x000fc60005761270 */
[----:B------:R1:W-:Y:S01]  /*c8590*/  @P4 STG.E desc[UR60][R234.64], R244 ;  /* 0x000000f4ea004986 */ /* 0x0003e2000c10193c */
[C---:B------:R-:W-:Y:S01]  /*c85a0*/  IMAD.WIDE R236, R0.reuse, 0x4, R6 ;  /* 0x0000000400ec7825 */ /* 0x040fe200078e0206 */
[----:B------:R-:W-:Y:S02]  /*c85b0*/  ISETP.LT.AND P4, PT, R13, R239, !P2 ;  /* 0x000000ef0d00720c */ /* 0x000fe40005781270 */
[----:B------:R-:W-:Y:S02]  /*c85c0*/  ISETP.LT.AND P5, PT, R11, R238, !P2 ;  /* 0x000000ee0b00720c */ /* 0x000fe400057a1270 */
[----:B------:R-:W-:Y:S01]  /*c85d0*/  ISETP.LT.AND P2, PT, R15, R196, !P2 ;  /* 0x000000c40f00720c */ /* 0x000fe20005741270 */
[----:B------:R4:W-:Y:S01]  /*c85e0*/  @P0 STG.E desc[UR60][R236.64], R247 ;  /* 0x000000f7ec000986 */ /* 0x0009e2000c10193c */
[----:B--2---:R-:W2:Y:S08]  /*c85f0*/  LDC.64 R232, c[0x0][0x228] ;  /* 0x00008a00ffe87b82 */ /* 0x004eb00000000a00 */
[----:B------:R-:W2:Y:S01]  /*c8600*/  LDC R246, c[0x0][0x228] ;  /* 0x00008a00fff67b82 */ /* 0x000ea20000000800 */
[----:B-1----:R-:W-:Y:S01]  /*c8610*/  IMAD.WIDE R234, R0, 0x4, R8 ;  /* 0x0000000400ea7825 */ /* 0x002fe200078e0208 */
[----:B---3--:R-:W-:-:S06]  /*c8620*/  ISETP.GE.AND P0, PT, R16, R199, PT ;  /* 0x000000c71000720c */ /* 0x008fcc0003f06270 */
[----:B------:R-:W1:Y:S01]  /*c8630*/  LDC R244, c[0x0][0x228] ;  /* 0x00008a00fff47b82 */ /* 0x000e620000000800 */
[----:B------:R3:W-:Y:S04]  /*c8640*/  @P6 STG.E desc[UR60][R234.64], R252 ;  /* 0x000000fcea006986 */ /* 0x0007e8000c10193c */
[----:B----4-:R-:W4:Y:S04]  /*c8650*/  LDL.LU R247, [R1+0x44c] ;  /* 0x00044c0001f77983 */ /* 0x010f280000300800 */
[----:B---3--:R-:W3:Y:S04]  /*c8660*/  LDL.LU R252, [R1+0x4c] ;  /* 0x00004c0001fc7983 */ /* 0x008ee80000300800 */
[----:B------:R-:W2:Y:S04]  /*c8670*/  LDL.LU R196, [R1+0xc3c] ;  /* 0x000c3c0001c47983 */ /* 0x000ea80000300800 */
[----:B------:R-:W4:Y:S04]  /*c8680*/  LDL.LU R16, [R1+0x183c] ;  /* 0x00183c0001107983 */ /* 0x000f280000300800 */
[----:B------:R-:W3:Y:S01]  /*c8690*/  LDL.LU R199, [R1+0x143c] ;  /* 0x00143c0001c77983 */ /* 0x000ee20000300800 */
[----:B------:R-:W-:-:S05]  /*c86a0*/  IADD3 R0, R0, R14, RZ ;  /* 0x0000000e00007210 */ /* 0x000fca0007ffe0ff */
[----:B------:R-:W-:-:S04]  /*c86b0*/  IMAD.WIDE R234, R0, 0x4, R2 ;  /* 0x0000000400ea7825 */ /* 0x000fc800078e0202 */
[----:B------:R-:W-:-:S04]  /*c86c0*/  IMAD.WIDE R236, R0, 0x4, R4 ;  /* 0x0000000400ec7825 */ /* 0x000fc800078e0204 */
[C---:B------:R-:W-:Y:S01]  /*c86d0*/  IMAD.WIDE R238, R0.reuse, 0x4, R6 ;  /* 0x0000000400ee7825 */ /* 0x040fe200078e0206 */
[----:B------:R-:W-:Y:S02]  /*c86e0*/  ISETP.LT.AND P6, PT, R11, R245, !P0 ;  /* 0x000000f50b00720c */ /* 0x000fe400047c1270 */
[----:B------:R-:W2:Y:S04]  /*c86f0*/  LDL.LU R245, [R1+0x83c] ;  /* 0x00083c0001f57983 */ /* 0x000ea80000300800 */
[----:B----4-:R4:W-:Y:S04]  /*c8700*/  @P5 STG.E desc[UR60][R234.64], R16 ;  /* 0x00000010ea005986 */ /* 0x0109e8000c10193c */
[----:B---3--:R3:W-:Y:S04]  /*c8710*/  @P4 STG.E desc[UR60][R236.64], R199 ;  /* 0x000000c7ec004986 */ /* 0x0087e8000c10193c */
[----:B--2---:R2:W-:Y:S01]  /*c8720*/  @P3 STG.E desc[UR60][R238.64], R196 ;  /* 0x000000c4ee003986 */ /* 0x0045e2000c10193c */
[----:B----4-:R-:W-:Y:S01]  /*c8730*/  IADD3 R16, R0, R14, RZ ;  /* 0x0000000e00107210 */ /* 0x010fe20007ffe0ff */
[----:B---3--:R-:W-:-:S02]  /*c8740*/  VIADD R199, R10, 0x28 ;  /* 0x000000280ac77836 */ /* 0x008fc40000000000 */
[----:B------:R-:W-:Y:S01]  /*c8750*/  IMAD.WIDE R234, R0, 0x4, R8 ;  /* 0x0000000400ea7825 */ /* 0x000fe200078e0208 */
[----:B------:R-:W-:Y:S01]  /*c8760*/  ISETP.LT.AND P4, PT, R13, R246, !P0 ;  /* 0x000000f60d00720c */ /* 0x000fe20004781270 */
[----:B------:R-:W3:Y:S01]  /*c8770*/  LDL.LU R0, [R1+0x103c] ;  /* 0x00103c0001007983 */ /* 0x000ee20000300800 */
[----:B------:R-:W-:Y:S02]  /*c8780*/  ISETP.LT.AND P5, PT, R17, R197, !P0 ;  /* 0x000000c51100720c */ /* 0x000fe400047a1270 */
[----:B------:R-:W-:Y:S01]  /*c8790*/  ISETP.GE.AND P3, PT, R199, R233, PT ;  /* 0x000000e9c700720c */ /* 0x000fe20003f66270 */
[C---:B------:R-:W-:Y:S01]  /*c87a0*/  IMAD.WIDE R236, R16.reuse, 0x4, R2 ;  /* 0x0000000410ec7825 */ /* 0x040fe200078e0202 */
[----:B------:R-:W4:Y:S01]  /*c87b0*/  LDL.LU R233, [R1+0x84c] ;  /* 0x00084c0001e97983 */ /* 0x000f220000300800 */
[----:B------:R-:W-:Y:S02]  /*c87c0*/  ISETP.LT.AND P0, PT, R15, R198, !P0 ;  /* 0x000000c60f00720c */ /* 0x000fe40004701270 */
[----:B------:R-:W-:Y:S01]  /*c87d0*/  IMAD.WIDE R198, R16, 0x4, R4 ;  /* 0x0000000410c67825 */ /* 0x000fe200078e0204 */
[----:B--2---:R-:W2:Y:S08]  /*c87e0*/  LDC R238, c[0x0][0x228] ;  /* 0x00008a00ffee7b82 */ /* 0x004eb00000000800 */
[----:B------:R-:W2:Y:S08]  /*c87f0*/  LDC R239, c[0x0][0x228] ;  /* 0x00008a00ffef7b82 */ /* 0x000eb00000000800 */
[----:B------:R-:W2:Y:S08]  /*c8800*/  LDC.64 R196, c[0x0][0x228] ;  /* 0x00008a00ffc47b82 */ /* 0x000eb00000000a00 */
[----:B------:R-:W2:Y:S01]  /*c8810*/  LDC R246, c[0x0][0x228] ;  /* 0x00008a00fff67b82 */ /* 0x000ea20000000800 */
[----:B---3--:R3:W-:Y:S04]  /*c8820*/  @P2 STG.E desc[UR60][R234.64], R0 ;  /* 0x00000000ea002986 */ /* 0x0087e8000c10193c */
[----:B------:R2:W-:Y:S01]  /*c8830*/  @P6 STG.E desc[UR60][R236.64], R245 ;  /* 0x000000f5ec006986 */ /* 0x0005e2000c10193c */
[----:B-1----:R-:W-:-:S03]  /*c8840*/  ISETP.LT.AND P2, PT, R11, R244, !P3 ;  /* 0x000000f40b00720c */ /* 0x002fc60005f41270 */
[----:B----4-:R-:W-:Y:S04]  /*c8850*/  @P4 STG.E desc[UR60][R198.64], R233 ;  /* 0x000000e9c6004986 */ /* 0x010fe8000c10193c */
[----:B------:R-:W4:Y:S01]  /*c8860*/  LDL.LU R244, [R1+0x1440] ;  /* 0x0014400001f47983 */ /* 0x000f220000300800 */
[C---:B---3--:R-:W-:Y:S01]  /*c8870*/  IMAD.WIDE R234, R16.reuse, 0x4, R6 ;  /* 0x0000000410ea7825 */ /* 0x048fe200078e0206 */
[C---:B------:R-:W-:Y:S01]  /*c8880*/  IADD3 R0, R16.reuse, R14, RZ ;  /* 0x0000000e10007210 */ /* 0x040fe20007ffe0ff */
[----:B--2---:R-:W1:Y:S03]  /*c8890*/  LDC R245, c[0x0][0x228] ;  /* 0x00008a00fff57b82 */ /* 0x004e660000000800 */
[----:B------:R2:W-:Y:S04]  /*c88a0*/  @P5 STG.E desc[UR60][R234.64], R247 ;  /* 0x000000f7ea005986 */ /* 0x0005e8000c10193c */
[----:B--2---:R-:W2:Y:S01]  /*c88b0*/  LDL.LU R235, [R1+0x1840] ;  /* 0x0018400001eb7983 */ /* 0x004ea20000300800 */
[----:B------:R-:W-:Y:S01]  /*c88c0*/  ISETP.LT.AND P5, PT, R13, R238, !P3 ;  /* 0x000000ee0d00720c */ /* 0x000fe20005fa1270 */
[----:B------:R-:W-:-:S04]  /*c88d0*/  IMAD.WIDE R236, R16, 0x4, R8 ;  /* 0x0000000410ec7825 */ /* 0x000fc800078e0208 */
[----:B------:R-:W-:Y:S01]  /*c88e0*/  IMAD.WIDE R198, R0, 0x4, R2 ;  /* 0x0000000400c67825 */ /* 0x000fe200078e0202 */
[----:B------:R-:W3:Y:S04]  /*c88f0*/  LDL.LU R247, [R1+0xc40] ;  /* 0x000c400001f77983 */ /* 0x000ee80000300800 */
[----:B------:R1:W-:Y:S01]  /*c8900*/  @P0 STG.E desc[UR60][R236.64], R252 ;  /* 0x000000fcec000986 */ /* 0x0003e2000c10193c */
[----:B------:R-:W-:Y:S01]  /*c8910*/  VIADD R16, R10, 0x29 ;  /* 0x000000290a107836 */ /* 0x000fe20000000000 */
[----:B------:R-:W-:Y:S01]  /*c8920*/  ISETP.LT.AND P4, PT, R17, R239, !P3 ;  /* 0x000000ef1100720c */ /* 0x000fe20005f81270 */
[----:B------:R-:W3:Y:S03]  /*c8930*/  LDC R238, c[0x0][0x228] ;  /* 0x00008a00ffee7b82 */ /* 0x000ee60000000800 */
[----:B------:R-:W-:Y:S01]  /*c8940*/  ISETP.GE.AND P0, PT, R16, R197, PT ;  /* 0x000000c51000720c */ /* 0x000fe20003f06270 */
[----:B-1----:R-:W3:Y:S04]  /*c8950*/  LDL.LU R252, [R1+0x1448] ;  /* 0x0014480001fc7983 */ /* 0x002ee80000300800 */
[----:B------:R-:W3:Y:S04]  /*c8960*/  LDL.LU R239, [R1+0x450] ;  /* 0x0004500001ef7983 */ /* 0x000ee80000300800 */
[----:B------:R-:W3:Y:S04]  /*c8970*/  LDL.LU R16, [R1+0x1c30] ;  /* 0x001c300001107983 */ /* 0x000ee80000300800 */
[----:B------:R-:W3:Y:S01]  /*c8980*/  LDL.LU R197, [R1+0x1040] ;  /* 0x0010400001c57983 */ /* 0x000ee20000300800 */
[----:B------:R-:W1:Y:S08]  /*c8990*/  LDC R236, c[0x0][0x228] ;  /* 0x00008a00ffec7b82 */ /* 0x000e700000000800 */
[----:B------:R-:W1:Y:S01]  /*c89a0*/  LDC R237, c[0x0][0x228] ;  /* 0x00008a00ffed7b82 */ /* 0x000e620000000800 */
[----:B--2---:R2:W-:Y:S02]  /*c89b0*/  @P2 STG.E desc[UR60][R198.64], R235 ;  /* 0x000000ebc6002986 */ /* 0x0045e4000c10193c */
[----:B--2---:R-:W-:-:S05]  /*c89c0*/  IMAD.WIDE R234, R0, 0x4, R4 ;  /* 0x0000000400ea7825 */ /* 0x004fca00078e0204 */
[----:B----4-:R2:W-:Y:S02]  /*c89d0*/  @P5 STG.E desc[UR60][R234.64], R244 ;  /* 0x000000f4ea005986 */ /* 0x0105e4000c10193c */
[----:B--2---:R-:W2:Y:S02]  /*c89e0*/  LDC R244, c[0x0][0x228] ;  /* 0x00008a00fff47b82 */ /* 0x004ea40000000800 */
[----:B--2---:R-:W-:Y:S02]  /*c89f0*/  ISETP.LT.AND P5, PT, R11, R244, !P0 ;  /* 0x000000f40b00720c */ /* 0x004fe400047a1270 */
[----:B------:R-:W2:Y:S01]  /*c8a00*/  LDL.LU R244, [R1+0x850] ;  /* 0x0008500001f47983 */ /* 0x000ea20000300800 */
[----:B------:R-:W-:-:S03]  /*c8a10*/  ISETP.LT.AND P3, PT, R15, R232, !P3 ;  /* 0x000000e80f00720c */ /* 0x000fc60005f61270 */
[----:B------:R-:W4:Y:S01]  /*c8a20*/  LDC.64 R232, c[0x0][0x228] ;  /* 0x00008a00ffe87b82 */ /* 0x000f220000000a00 */
[----:B------:R-:W-:-:S04]  /*c8a30*/  IMAD.WIDE R198, R0, 0x4, R6 ;  /* 0x0000000400c67825 */ /* 0x000fc800078e0206 */
[C---:B------:R-:W-:Y:S01]  /*c8a40*/  IMAD.WIDE R234, R0.reuse, 0x4, R8 ;  /* 0x0000000400ea7825 */ /* 0x040fe200078e0208 */
[----:B------:R-:W-:Y:S02]  /*c8a50*/  ISETP.LT.AND P2, PT, R13, R245, !P0 ;  /* 0x000000f50d00720c */ /* 0x000fe40004741270 */
[----:B------:R-:W-:Y:S01]  /*c8a60*/  IADD3 R0, R0, R14, RZ ;  /* 0x0000000e00007210 */ /* 0x000fe20007ffe0ff */
[----:B------:R-:W1:Y:S01]  /*c8a70*/  LDC R245, c[0x0][0x22c] ;  /* 0x00008b00fff57b82 */ /* 0x000e620000000800 */
[----:B---3--:R3:W-:Y:S01]  /*c8a80*/  @P4 STG.E desc[UR60][R198.64], R16 ;  /* 0x00000010c6004986 */ /* 0x0087e2000c10193c */
[----:B------:R-:W-:-:S06]  /*c8a90*/  ISETP.LT.AND P4, PT, R17, R246, !P0 ;  /* 0x000000f61100720c */ /* 0x000fcc0004781270 */
[----:B------:R-:W1:Y:S01]  /*c8aa0*/  LDC R246, c[0x0][0x228] ;  /* 0x00008a00fff67b82 */ /* 0x000e620000000800 */
[----:B------:R3:W-:Y:S01]  /*c8ab0*/  @P3 STG.E desc[UR60][R234.64], R197 ;  /* 0x000000c5ea003986 */ /* 0x0007e2000c10193c */
[----:B------:R-:W-:Y:S01]  /*c8ac0*/  ISETP.LT.AND P3, PT, R15, R196, !P0 ;  /* 0x000000c40f00720c */ /* 0x000fe20004761270 */
[----:B---3--:R-:W-:Y:S02]  /*c8ad0*/  VIADD R16, R10, 0x2a ;  /* 0x0000002a0a107836 */ /* 0x008fe40000000000 */
[----:B------:R-:W-:-:S04]  /*c8ae0*/  IMAD.WIDE R198, R0, 0x4, R4 ;  /* 0x0000000400c67825 */ /* 0x000fc800078e0204 */
[----:B------:R-:W-:-:S04]  /*c8af0*/  IMAD.WIDE R196, R0, 0x4, R2 ;  /* 0x0000000400c47825 */ /* 0x000fc800078e0202 */
[----:B------:R-:W-:Y:S01]  /*c8b00*/  IMAD.WIDE R234, R0, 0x4, R6 ;  /* 0x0000000400ea7825 */ /* 0x000fe200078e0206 */
[----:B----4-:R-:W-:Y:S01]  /*c8b10*/  ISETP.GE.AND P0, PT, R16, R233, PT ;  /* 0x000000e91000720c */ /* 0x010fe20003f06270 */
[----:B------:R3:W-:Y:S03]  /*c8b20*/  @P5 STG.E desc[UR60][R196.64], R247 ;  /* 0x000000f7c4005986 */ /* 0x0007e6000c10193c */
[----:B------:R-:W-:Y:S02]  /*c8b30*/  ISETP.LT.AND P5, PT, R15, R232, !P0 ;  /* 0x000000e80f00720c */ /* 0x000fe400047a1270 */
[----:B------:R-:W-:Y:S02]  /*c8b40*/  ISETP.LT.AND P6, PT, R17, R238, !P0 ;  /* 0x000000ee1100720c */ /* 0x000fe400047c1270 */
[----:B------:R-:W-:Y:S01]  /*c8b50*/  IADD3 R16, R0, R14, RZ ;  /* 0x0000000e00107210 */ /* 0x000fe20007ffe0ff */
[----:B------:R-:W4:Y:S08]  /*c8b60*/  LDC R238, c[0x0][0x228] ;  /* 0x00008a00ffee7b82 */ /* 0x000f300000000800 */
[----:B---3--:R-:W3:Y:S08]  /*c8b70*/  LDC R247, c[0x0][0x228] ;  /* 0x00008a00fff77b82 */ /* 0x008ef00000000800 */
[----:B------:R-:W4:Y:S01]  /*c8b80*/  LDC.64 R196, c[0x0][0x228] ;  /* 0x00008a00ffc47b82 */ /* 0x000f220000000a00 */
[----:B--2---:R2:W-:Y:S04]  /*c8b90*/  @P2 STG.E desc[UR60][R198.64], R244 ;  /* 0x000000f4c6002986 */ /* 0x0045e8000c10193c */
[----:B------:R3:W-:Y:S01]  /*c8ba0*/  @P4 STG.E desc[UR60][R234.64], R239 ;  /* 0x000000efea004986 */ /* 0x0007e2000c10193c */
[----:B-1----:R-:W-:-:S02]  /*c8bb0*/  ISETP.LT.AND P4, PT, R11, R236, !P0 ;  /* 0x000000ec0b00720c */ /* 0x002fc40004781270 */
[----:B------:R-:W-:Y:S01]  /*c8bc0*/  ISETP.LT.AND P0, PT, R13, R237, !P0 ;  /* 0x000000ed0d00720c */ /* 0x000fe20004701270 */
[----:B------:R-:W-:Y:S01]  /*c8bd0*/  IMAD.WIDE R232, R16, 0x4, R2 ;  /* 0x0000000410e87825 */ /* 0x000fe200078e0202 */
[----:B--2---:R-:W1:Y:S01]  /*c8be0*/  LDC R244, c[0x0][0x228] ;  /* 0x00008a00fff47b82 */ /* 0x004e620000000800 */
[----:B---3--:R-:W2:Y:S04]  /*c8bf0*/  LDL.LU R235, [R1+0x1844] ;  /* 0x0018440001eb7983 */ /* 0x008ea80000300800 */
[----:B------:R-:W3:Y:S04]  /*c8c00*/  LDL.LU R236, [R1+0x50] ;  /* 0x0000500001ec7983 */ /* 0x000ee80000300800 */
[----:B------:R-:W4:Y:S01]  /*c8c10*/  LDL.LU R237, [R1+0x1444] ;  /* 0x0014440001ed7983 */ /* 0x000f220000300800 */
[----:B------:R-:W-:-:S02]  /*c8c20*/  VIADD R234, R10, 0x2b ;  /* 0x0000002b0aea7836 */ /* 0x000fc40000000000 */
[----:B------:R-:W-:Y:S01]  /*c8c30*/  IMAD.WIDE R198, R0, 0x4, R8 ;  /* 0x0000000400c67825 */ /* 0x000fe200078e0208 */
[----:B------:R-:W1:Y:S02]  /*c8c40*/  LDC R239, c[0x0][0x228] ;  /* 0x00008a00ffef7b82 */ /* 0x000e640000000800 */
[----:B------:R-:W-:Y:S02]  /*c8c50*/  ISETP.GE.AND P2, PT, R234, R245, PT ;  /* 0x000000f5ea00720c */ /* 0x000fe40003f46270 */
[----:B------:R-:W4:Y:S01]  /*c8c60*/  LDL.LU R245, [R1+0x854] ;  /* 0x0008540001f57983 */ /* 0x000f220000300800 */
[----:B------:R-:W-:-:S03]  /*c8c70*/  IADD3 R0, R16, R14, RZ ;  /* 0x0000000e10007210 */ /* 0x000fc60007ffe0ff */
[----:B---3--:R3:W-:Y:S04]  /*c8c80*/  @P3 STG.E desc[UR60][R198.64], R236 ;  /* 0x000000ecc6003986 */ /* 0x0087e8000c10193c */
[----:B--2---:R2:W-:Y:S01]  /*c8c90*/  @P4 STG.E desc[UR60][R232.64], R235 ;  /* 0x000000ebe8004986 */ /* 0x0045e2000c10193c */
[----:B------:R-:W-:Y:S02]  /*c8ca0*/  ISETP.LT.AND P3, PT, R11, R246, !P2 ;  /* 0x000000f60b00720c */ /* 0x000fe40005761270 */
[----:B------:R-:W-:Y:S01]  /*c8cb0*/  ISETP.LT.AND P4, PT, R13, R247, !P2 ;  /* 0x000000f70d00720c */ /* 0x000fe20005781270 */
[----:B------:R-:W4:Y:S04]  /*c8cc0*/  LDL.LU R246, [R1+0xc44] ;  /* 0x000c440001f67983 */ /* 0x000f280000300800 */
[----:B------:R-:W4:Y:S01]  /*c8cd0*/  LDL.LU R247, [R1+0x1848] ;  /* 0x0018480001f77983 */ /* 0x000f220000300800 */
[----:B---3--:R-:W-:-:S04]  /*c8ce0*/  IMAD.WIDE R198, R16, 0x4, R4 ;  /* 0x0000000410c67825 */ /* 0x008fc800078e0204 */
[----:B--2---:R-:W-:-:S04]  /*c8cf0*/  IMAD.WIDE R232, R16, 0x4, R6 ;  /* 0x0000000410e87825 */ /* 0x004fc800078e0206 */
[----:B------:R-:W-:Y:S01]  /*c8d00*/  IMAD.WIDE R234, R16, 0x4, R8 ;  /* 0x0000000410ea7825 */ /* 0x000fe200078e0208 */
[----:B------:R-:W2:Y:S01]  /*c8d10*/  LDC R236, c[0x0][0x228] ;  /* 0x00008a00ffec7b82 */ /* 0x000ea20000000800 */
[----:B------:R-:W3:Y:S04]  /*c8d20*/  LDL.LU R16, [R1+0x1044] ;  /* 0x0010440001107983 */ /* 0x000ee80000300800 */
[----:B----4-:R4:W-:Y:S04]  /*c8d30*/  @P0 STG.E desc[UR60][R198.64], R237 ;  /* 0x000000edc6000986 */ /* 0x0109e8000c10193c */
[----:B----4-:R-:W4:Y:S01]  /*c8d40*/  LDL.LU R199, [R1+0x1c34] ;  /* 0x001c340001c77983 */ /* 0x010f220000300800 */
[----:B------:R-:W1:Y:S03]  /*c8d50*/  LDC R237, c[0x0][0x228] ;  /* 0x00008a00ffed7b82 */ /* 0x000e660000000800 */
[----:B----4-:R4:W-:Y:S04]  /*c8d60*/  @P6 STG.E desc[UR60][R232.64], R199 ;  /* 0x000000c7e8006986 */ /* 0x0109e8000c10193c */
[----:B---3--:R3:W-:Y:S01]  /*c8d70*/  @P5 STG.E desc[UR60][R234.64], R16 ;  /* 0x00000010ea005986 */ /* 0x0087e2000c10193c */
[----:B----4-:R-:W-:-:S04]  /*c8d80*/  IMAD.WIDE R198, R0, 0x4, R2 ;  /* 0x0000000400c67825 */ /* 0x010fc800078e0202 */
[----:B---3--:R-:W-:Y:S02]  /*c8d90*/  VIADD R16, R10, 0x2c ;  /* 0x0000002c0a107836 */ /* 0x008fe40000000000 */
[----:B------:R-:W-:-:S04]  /*c8da0*/  IMAD.WIDE R232, R0, 0x4, R4 ;  /* 0x0000000400e87825 */ /* 0x000fc800078e0204 */
[----:B------:R-:W-:Y:S01]  /*c8db0*/  IMAD.WIDE R234, R0, 0x4, R8 ;  /* 0x0000000400ea7825 */ /* 0x000fe200078e0208 */
[----:B------:R3:W-:Y:S01]  /*c8dc0*/  @P3 STG.E desc[UR60][R198.64], R246 ;  /* 0x000000f6c6003986 */ /* 0x0007e2000c10193c */
[----:B------:R-:W-:-:S03]  /*c8dd0*/  ISETP.GE.AND P0, PT, R16, R197, PT ;  /* 0x000000c51000720c */ /* 0x000fc60003f06270 */
[----:B------:R4:W-:Y:S04]  /*c8de0*/  @P4 STG.E desc[UR60][R232.64], R245 ;  /* 0x000000f5e8004986 */ /* 0x0009e8000c10193c */
[----:B------:R-:W2:Y:S01]  /*c8df0*/  LDL.LU R197, [R1+0x54] ;  /* 0x0000540001c57983 */ /* 0x000ea20000300800 */
[C---:B------:R-:W-:Y:S02]  /*c8e00*/  IADD3 R16, R0.reuse, R14, RZ ;  /* 0x0000000e00107210 */ /* 0x040fe40007ffe0ff */
[----:B-1----:R-:W-:Y:S01]  /*c8e10*/  ISETP.LT.AND P5, PT, R15, R237, !P2 ;  /* 0x000000ed0f00720c */ /* 0x002fe200057a1270 */
[----:B---3--:R-:W1:Y:S01]  /*c8e20*/  LDC.64 R198, c[0x0][0x228] ;  /* 0x00008a00ffc67b82 */ /* 0x008e620000000a00 */
[----:B------:R-:W-:Y:S01]  /*c8e30*/  ISETP.LT.AND P6, PT, R11, R239, !P0 ;  /* 0x000000ef0b00720c */ /* 0x000fe200047c1270 */
[----:B----4-:R-:W-:Y:S01]  /*c8e40*/  IMAD.WIDE R232, R0, 0x4, R6 ;  /* 0x0000000400e87825 */ /* 0x010fe200078e0206 */
[C---:B--2---:R-:W-:Y:S01]  /*c8e50*/  ISETP.LT.AND P3, PT, R17.reuse, R236, !P0 ;  /* 0x000000ec1100720c */ /* 0x044fe20004761270 */
[----:B------:R-:W2:Y:S01]  /*c8e60*/  LDL.LU R0, [R1+0x454] ;  /* 0x0004540001007983 */ /* 0x000ea20000300800 */
[----:B------:R-:W-:-:S02]  /*c8e70*/  ISETP.LT.AND P2, PT, R17, R238, !P2 ;  /* 0x000000ee1100720c */ /* 0x000fc40005741270 */
[----:B------:R-:W-:Y:S01]  /*c8e80*/  ISETP.LT.AND P4, PT, R13, R244, !P0 ;  /* 0x000000f40d00720c */ /* 0x000fe20004781270 */
[----:B------:R-:W-:-:S04]  /*c8e90*/  IMAD.WIDE R236, R16, 0x4, R2 ;  /* 0x0000000410ec7825 */ /* 0x000fc800078e0202 */
[----:B------:R-:W-:Y:S01]  /*c8ea0*/  IMAD.WIDE R238, R16, 0x4, R4 ;  /* 0x0000000410ee7825 */ /* 0x000fe200078e0204 */
[----:B------:R-:W3:Y:S01]  /*c8eb0*/  LDC R244, c[0x0][0x228] ;  /* 0x00008a00fff47b82 */ /* 0x000ee20000000800 */
[----:B------:R-:W-:-:S07]  /*c8ec0*/  ISETP.LT.AND P0, PT, R15, R196, !P0 ;  /* 0x000000c40f00720c */ /* 0x000fce0004701270 */
[----:B------:R-:W4:Y:S08]  /*c8ed0*/  LDC R245, c[0x0][0x228] ;  /* 0x00008a00fff57b82 */ /* 0x000f300000000800 */
[----:B------:R-:W4:Y:S01]  /*c8ee0*/  LDC R246, c[0x0][0x228] ;  /* 0x00008a00fff67b82 */ /* 0x000f220000000800 */
[----:B--2---:R-:W-:Y:S04]  /*c8ef0*/  @P2 STG.E desc[UR60][R232.64], R0 ;  /* 0x00000000e8002986 */ /* 0x004fe8000c10193c */
[----:B------:R2:W-:Y:S04]  /*c8f00*/  @P5 STG.E desc[UR60][R234.64], R197 ;  /* 0x000000c5ea005986 */ /* 0x0005e8000c10193c */
[----:B--2---:R-:W2:Y:S04]  /*c8f10*/  LDL.LU R234, [R1+0x1c38] ;  /* 0x001c380001ea7983 */ /* 0x004ea80000300800 */
[----:B------:R-:W3:Y:S04]  /*c8f20*/  LDL.LU R235, [R1+0x1048] ;  /* 0x0010480001eb7983 */ /* 0x000ee80000300800 */
[----:B------:R1:W-:Y:S04]  /*c8f30*/  @P6 STG.E desc[UR60][R236.64], R247 ;  /* 0x000000f7ec006986 */ /* 0x0003e8000c10193c */
[----:B------:R4:W-:Y:S04]  /*c8f40*/  @P4 STG.E desc[UR60][R238.64], R252 ;  /* 0x000000fcee004986 */ /* 0x0009e8000c10193c */
[----:B-1----:R-:W3:Y:S04]  /*c8f50*/  LDL.LU R247, [R1+0x858] ;  /* 0x0008580001f77983 */ /* 0x002ee80000300800 */
[----:B----4-:R-:W4:Y:S01]  /*c8f60*/  LDL.LU R238, [R1+0xc48] ;  /* 0x000c480001ee7983 */ /* 0x010f220000300800 */
[----:B------:R-:W-:-:S02]  /*c8f70*/  VIADD R0, R10, 0x2d ;  /* 0x0000002d0a007836 */ /* 0x000fc40000000000 */
[----:B------:R-:W-:-:S04]  /*c8f80*/  IMAD.WIDE R196, R16, 0x4, R6 ;  /* 0x0000000410c47825 */ /* 0x000fc800078e0206 */
[----:B------:R-:W-:Y:S01]  /*c8f90*/  IMAD.WIDE R232, R16, 0x4, R8 ;  /* 0x0000000410e87825 */ /* 0x000fe200078e0208 */
[----:B------:R-:W1:Y:S08]  /*c8fa0*/  LDC R252, c[0x0][0x228] ;  /* 0x00008a00fffc7b82 */ /* 0x000e700000000800 */
[----:B------:R-:W1:Y:S01]  /*c8fb0*/  LDC R236, c[0x0][0x228] ;  /* 0x00008a00ffec7b82 */ /* 0x000e620000000800 */
[----:B------:R-:W-:-:S02]  /*c8fc0*/  ISETP.GE.AND P2, PT, R0, R199, PT ;  /* 0x000000c70000720c */ /* 0x000fc40003f46270 */
[----:B------:R-:W-:Y:S01]  /*c8fd0*/  IADD3 R0, R16, R14, RZ ;  /* 0x0000000e10007210 */ /* 0x000fe20007ffe0ff */
[----:B------:R-:W-:-:S04]  /*c8fe0*/  VIADD R16, R10, 0x2e ;  /* 0x0000002e0a107836 */ /* 0x000fc80000000000 */
[----:B------:R-:W1:Y:S01]  /*c8ff0*/  LDC R237, c[0x0][0x228] ;  /* 0x00008a00ffed7b82 */ /* 0x000e620000000800 */
[----:B------:R-:W-:-:S07]  /*c9000*/  ISETP.LT.AND P5, PT, R15, R198, !P2 ;  /* 0x000000c60f00720c */ /* 0x000fce00057a1270 */
[----:B------:R-:W1:Y:S01]  /*c9010*/  LDC R239, c[0x0][0x228] ;  /* 0x00008a00ffef7b82 */ /* 0x000e620000000800 */
[----:B--2---:R2:W-:Y:S04]  /*c9020*/  @P3 STG.E desc[UR60][R196.64], R234 ;  /* 0x000000eac4003986 */ /* 0x0045e8000c10193c */
[----:B---3--:R3:W-:Y:S01]  /*c9030*/  @P0 STG.E desc[UR60][R232.64], R235 ;  /* 0x000000ebe8000986 */ /* 0x0087e2000c10193c */
[----:B------:R-:W-:Y:S02]  /*c9040*/  ISETP.LT.AND P0, PT, R11, R244, !P2 ;  /* 0x000000f40b00720c */ /* 0x000fe40005701270 */
[----:B------:R-:W-:Y:S01]  /*c9050*/  ISETP.LT.AND P3, PT, R13, R245, !P2 ;  /* 0x000000f50d00720c */ /* 0x000fe20005761270 */
[----:B--2---:R-:W2:Y:S01]  /*c9060*/  LDC.64 R196, c[0x0][0x228] ;  /* 0x00008a00ffc47b82 */ /* 0x004ea20000000a00 */
[C---:B---3--:R-:W-:Y:S01]  /*c9070*/  IMAD.WIDE R234, R0.reuse, 0x4, R2 ;  /* 0x0000000400ea7825 */ /* 0x048fe200078e0202 */
[----:B------:R-:W3:Y:S03]  /*c9080*/  LDL.LU R245, [R1+0x144c] ;  /* 0x00144c0001f57983 */ /* 0x000ee60000300800 */
[----:B------:R-:W-:-:S04]  /*c9090*/  IMAD.WIDE R232, R0, 0x4, R4 ;  /* 0x0000000400e87825 */ /* 0x000fc800078e0204 */
[----:B------:R-:W-:Y:S01]  /*c90a0*/  IMAD.WIDE R198, R0, 0x4, R6 ;  /* 0x0000000400c67825 */ /* 0x000fe200078e0206 */
[----:B------:R-:W3:Y:S01]  /*c90b0*/  LDC R244, c[0x0][0x228] ;  /* 0x00008a00fff47b82 */ /* 0x000ee20000000800 */
[----:B----4-:R4:W-:Y:S07]  /*c90c0*/  @P0 STG.E desc[UR60][R234.64], R238 ;  /* 0x000000eeea000986 */ /* 0x0109ee000c10193c */
[----:B----4-:R-:W4:Y:S01]  /*c90d0*/  LDC R238, c[0x0][0x22c] ;  /* 0x00008b00ffee7b82 */ /* 0x010f220000000800 */
[----:B------:R-:W-:-:S02]  /*c90e0*/  ISETP.LT.AND P2, PT, R17, R246, !P2 ;  /* 0x000000f61100720c */ /* 0x000fc40005741270 */
[----:B------:R-:W3:Y:S01]  /*c90f0*/  LDL.LU R246, [R1+0x184c] ;  /* 0x00184c0001f67983 */ /* 0x000ee20000300800 */
[----:B----4-:R-:W-:-:S03]  /*c9100*/  ISETP.GE.AND P0, PT, R16, R238, PT ;  /* 0x000000ee1000720c */ /* 0x010fc60003f06270 */
[----:B------:R-:W4:Y:S04]  /*c9110*/  LDL.LU R16, [R1+0x458] ;  /* 0x0004580001107983 */ /* 0x000f280000300800 */
[----:B------:R-:W2:Y:S04]  /*c9120*/  LDL.LU R238, [R1+0x58] ;  /* 0x0000580001ee7983 */ /* 0x000ea80000300800 */
[----:B------:R1:W-:Y:S02]  /*c9130*/  @P3 STG.E desc[UR60][R232.64], R247 ;  /* 0x000000f7e8003986 */ /* 0x0003e4000c10193c */
[----:B-1----:R-:W1:Y:S01]  /*c9140*/  LDC R247, c[0x0][0x228] ;  /* 0x00008a00fff77b82 */ /* 0x002e620000000800 */
[----:B------:R-:W-:Y:S01]  /*c9150*/  IMAD.WIDE R234, R0, 0x4, R8 ;  /* 0x0000000400ea7825 */ /* 0x000fe200078e0208 */
[----:B------:R-:W-:-:S02]  /*c9160*/  ISETP.LT.AND P4, PT, R13, R252, !P0 ;  /* 0x000000fc0d00720c */ /* 0x000fc40004781270 */
[----:B-1----:R-:W-:Y:S02]  /*c9170*/  ISETP.LT.AND P3, PT, R11, R247, !P0 ;  /* 0x000000f70b00720c */ /* 0x002fe40004761270 */
[----:B------:R-:W3:Y:S04]  /*c9180*/  LDL.LU R247, [R1+0x104c] ;  /* 0x00104c0001f77983 */ /* 0x000ee80000300800 */
[----:B----4-:R1:W-:Y:S04]  /*c9190*/  @P2 STG.E desc[UR60][R198.64], R16 ;  /* 0x00000010c6002986 */ /* 0x0103e8000c10193c */
[----:B--2---:R2:W-:Y:S01]  /*c91a0*/  @P5 STG.E desc[UR60][R234.64], R238 ;  /* 0x000000eeea005986 */ /* 0x0045e2000c10193c */
[----:B------:R-:W-:Y:S01]  /*c91b0*/  ISETP.LT.AND P5, PT, R17, R236, !P0 ;  /* 0x000000ec1100720c */ /* 0x000fe200047a1270 */
[----:B-1----:R-:W-:-:S02]  /*c91c0*/  VIADD R16, R10, 0x2f ;  /* 0x0000002f0a107836 */ /* 0x002fc40000000000 */
[----:B--2---:R-:W2:Y:S01]  /*c91d0*/  LDL.LU R238, [R1+0x85c] ;  /* 0x00085c0001ee7983 */ /* 0x004ea20000300800 */
[----:B------:R-:W-:Y:S01]  /*c91e0*/  IADD3 R0, R0, R14, RZ ;  /* 0x0000000e00007210 */ /* 0x000fe20007ffe0ff */
[----:B------:R-:W1:Y:S08]  /*c91f0*/  LDC R234, c[0x0][0x22c] ;  /* 0x00008b00ffea7b82 */ /* 0x000e700000000800 */
[----:B------:R-:W4:Y:S01]  /*c9200*/  LDC R235, c[0x0][0x228] ;  /* 0x00008a00ffeb7b82 */ /* 0x000f220000000800 */
[----:B------:R-:W-:-:S07]  /*c9210*/  ISETP.GE.AND P2, PT, R16, R197, PT ;  /* 0x000000c51000720c */ /* 0x000fce0003f46270 */
[----:B------:R-:W4:Y:S01]  /*c9220*/  LDC R236, c[0x0][0x228] ;  /* 0x00008a00ffec7b82 */ /* 0x000f220000000800 */
[----:B------:R-:W4:Y:S01]  /*c9230*/  LDL.LU R197, [R1+0x1c3c] ;  /* 0x001c3c0001c57983 */ /* 0x000f220000300800 */
[----:B------:R-:W-:-:S03]  /*c9240*/  ISETP.LT.AND P0, PT, R15, R237, !P0 ;  /* 0x000000ed0f00720c */ /* 0x000fc60004701270 */
[----:B------:R-:W2:Y:S01]  /*c9250*/  LDL.LU R237, [R1+0xc4c] ;  /* 0x000c4c0001ed7983 */ /* 0x000ea20000300800 */
[----:B------:R-:W-:-:S04]  /*c9260*/  IMAD.WIDE R198, R0, 0x4, R2 ;  /* 0x0000000400c67825 */ /* 0x000fc800078e0202 */
[----:B------:R-:W-:Y:S01]  /*c9270*/  IMAD.WIDE R232, R0, 0x4, R4 ;  /* 0x0000000400e87825 */ /* 0x000fe200078e0204 */
[----:B------:R-:W2:Y:S04]  /*c9280*/  LDL.LU R252, [R1+0x45c] ;  /* 0x00045c0001fc7983 */ /* 0x000ea80000300800 */
[----:B---3--:R3:W-:Y:S04]  /*c9290*/  @P3 STG.E desc[UR60][R198.64], R246 ;  /* 0x000000f6c6003986 */ /* 0x0087e8000c10193c */
[----:B------:R1:W-:Y:S01]  /*c92a0*/  @P4 STG.E desc[UR60][R232.64], R245 ;  /* 0x000000f5e8004986 */ /* 0x0003e2000c10193c */
[----:B------:R-:W-:-:S02]  /*c92b0*/  ISETP.LT.AND P4, PT, R11, R239, !P2 ;  /* 0x000000ef0b00720c */ /* 0x000fc40005781270 */
[----:B------:R-:W-:Y:S01]  /*c92c0*/  ISETP.LT.AND P3, PT, R13, R244, !P2 ;  /* 0x000000f40d00720c */ /* 0x000fe20005761270 */
[----:B------:R-:W2:Y:S08]  /*c92d0*/  LDC R239, c[0x0][0x228] ;  /* 0x00008a00ffef7b82 */ /* 0x000eb00000000800 */
[----:B------:R-:W2:Y:S01]  /*c92e0*/  LDC R244, c[0x0][0x228] ;  /* 0x00008a00fff47b82 */ /* 0x000ea20000000800 */
[----:B---3--:R-:W3:Y:S01]  /*c92f0*/  LDL.LU R246, [R1+0x5c] ;  /* 0x00005c0001f67983 */ /* 0x008ee20000300800 */
[----:B------:R-:W-:-:S04]  /*c9300*/  IMAD.WIDE R198, R0, 0x4, R6 ;  /* 0x0000000400c67825 */ /* 0x000fc800078e0206 */
[C---:B-1----:R-:W-:Y:S01]  /*c9310*/  IMAD.WIDE R232, R0.reuse, 0x4, R8 ;  /* 0x0000000400e87825 */ /* 0x042fe200078e0208 */
[----:B------:R-:W-:-:S03]  /*c9320*/  IADD3 R0, R0, R14, RZ ;  /* 0x0000000e00007210 */ /* 0x000fc60007ffe0ff */
[----:B------:R-:W-:Y:S01]  /*c9330*/  VIADD R16, R10, 0x30 ;  /* 0x000000300a107836 */ /* 0x000fe20000000000 */
[----:B------:R-:W-:Y:S01]  /*c9340*/  ISETP.LT.AND P6, PT, R15, R196, !P2 ;  /* 0x000000c40f00720c */ /* 0x000fe200057c1270 */
[----:B------:R-:W1:Y:S01]  /*c9350*/  LDC R245, c[0x0][0x228] ;  /* 0x00008a00fff57b82 */ /* 0x000e620000000800 */
[----:B----4-:R4:W-:Y:S04]  /*c9360*/  @P5 STG.E desc[UR60][R198.64], R197 ;  /* 0x000000c5c6005986 */ /* 0x0109e8000c10193c */
[----:B------:R1:W-:Y:S01]  /*c9370*/  @P0 STG.E desc[UR60][R232.64], R247 ;  /* 0x000000f7e8000986 */ /* 0x0003e2000c10193c */
[----:B------:R-:W-:Y:S02]  /*c9380*/  ISETP.GE.AND P0, PT, R16, R234, PT ;  /* 0x000000ea1000720c */ /* 0x000fe40003f06270 */
[C---:B------:R-:W-:Y:S01]  /*c9390*/  IADD3 R16, R0.reuse, R14, RZ ;  /* 0x0000000e00107210 */ /* 0x040fe20007ffe0ff */
[----:B----4-:R-:W-:-:S04]  /*c93a0*/  IMAD.WIDE R198, R0, 0x4, R2 ;  /* 0x0000000400c67825 */ /* 0x010fc800078e0202 */
[----:B-1----:R-:W-:Y:S01]  /*c93b0*/  IMAD.WIDE R232, R0, 0x4, R4 ;  /* 0x0000000400e87825 */ /* 0x002fe200078e0204 */
[----:B------:R-:W4:Y:S04]  /*c93c0*/  LDL.LU R247, [R1+0x1450] ;  /* 0x0014500001f77983 */ /* 0x000f280000300800 */
[----:B--2---:R1:W-:Y:S04]  /*c93d0*/  @P4 STG.E desc[UR60][R198.64], R237 ;  /* 0x000000edc6004986 */ /* 0x0043e8000c10193c */
[----:B------:R2:W-:Y:S01]  /*c93e0*/  @P3 STG.E desc[UR60][R232.64], R238 ;  /* 0x000000eee8003986 */ /* 0x0005e2000c10193c */
[----:B------:R-:W-:-:S02]  /*c93f0*/  ISETP.LT.AND P3, PT, R13, R239, !P0 ;  /* 0x000000ef0d00720c */ /* 0x000fc40004761270 */
[C---:B------:R-:W-:Y:S02]  /*c9400*/  ISETP.LT.AND P4, PT, R17.reuse, R244, !P0 ;  /* 0x000000f41100720c */ /* 0x040fe40004781270 */
[----:B------:R-:W-:Y:S01]  /*c9410*/  ISETP.LT.AND P2, PT, R17, R235, !P2 ;  /* 0x000000eb1100720c */ /* 0x000fe20005741270 */
[----:B------:R-:W4:Y:S01]  /*c9420*/  LDC.64 R196, c[0x0][0x228] ;  /* 0x00008a00ffc47b82 */ /* 0x000f220000000a00 */
[----:B------:R-:W-:-:S07]  /*c9430*/  ISETP.LT.AND P5, PT, R11, R236, !P0 ;  /* 0x000000ec0b00720c */ /* 0x000fce00047a1270 */
[----:B-1----:R-:W1:Y:S08]  /*c9440*/  LDC R237, c[0x0][0x228] ;  /* 0x00008a00ffed7b82 */ /* 0x002e700000000800 */
[----:B------:R-:W1:Y:S01]  /*c9450*/  LDC R236, c[0x0][0x228] ;  /* 0x00008a00ffec7b82 */ /* 0x000e620000000800 */
[----:B------:R-:W-:-:S07]  /*c9460*/  IMAD.WIDE R198, R0, 0x4, R6 ;  /* 0x0000000400c67825 */ /* 0x000fce00078e0206 */
[----:B--2---:R-:W2:Y:S01]  /*c9470*/  LDC R238, c[0x0][0x228] ;  /* 0x00008a00ffee7b82 */ /* 0x004ea20000000800 */
[----:B------:R-:W-:Y:S02]  /*c9480*/  IMAD.WIDE R232, R0, 0x4, R8 ;  /* 0x0000000400e87825 */ /* 0x000fe400078e0208 */
[----:B------:R-:W2:Y:S04]  /*c9490*/  LDL.LU R0, [R1+0x1c40] ;  /* 0x001c400001007983 */ /* 0x000ea80000300800 */
[----:B------:R-:W4:Y:S04]  /*c94a0*/  LDL.LU R239, [R1+0x1050] ;  /* 0x0010500001ef7983 */ /* 0x000f280000300800 */
[----:B------:R-:W4:Y:S04]  /*c94b0*/  LDL.LU R244, [R1+0x1850] ;  /* 0x0018500001f47983 */ /* 0x000f280000300800 */
[----:B------:R3:W-:Y:S04]  /*c94c0*/  @P2 STG.E desc[UR60][R198.64], R252 ;  /* 0x000000fcc6002986 */ /* 0x0007e8000c10193c */
[----:B---3--:R3:W-:Y:S01]  /*c94d0*/  @P6 STG.E desc[UR60][R232.64], R246 ;  /* 0x000000f6e8006986 */ /* 0x0087e2000c10193c */
[C---:B------:R-:W-:Y:S01]  /*c94e0*/  IMAD.WIDE R234, R16.reuse, 0x4, R2 ;  /* 0x0000000410ea7825 */ /* 0x040fe200078e0202 */
[----:B------:R-:W1:Y:S02]  /*c94f0*/  LDC.64 R198, c[0x0][0x228] ;  /* 0x00008a00ffc67b82 */ /* 0x000e640000000a00 */
[----:B---3--:R-:W3:Y:S01]  /*c9500*/  LDL.LU R246, [R1+0xc50] ;  /* 0x000c500001f67983 */ /* 0x008ee20000300800 */
[----:B------:R-:W-:Y:S01]  /*c9510*/  ISETP.LT.AND P0, PT, R15, R245, !P0 ;  /* 0x000000f50f00720c */ /* 0x000fe20004701270 */
[----:B------:R-:W-:-:S02]  /*c9520*/  IMAD.WIDE R232, R16, 0x4, R4 ;  /* 0x0000000410e87825 */ /* 0x000fc400078e0204 */
[----:B------:R-:W3:Y:S02]  /*c9530*/  LDL.LU R252, [R1+0x64] ;  /* 0x0000640001fc7983 */ /* 0x000ee40000300800 */
[----:B------:R-:W3:Y:S02]  /*c9540*/  LDC R245, c[0x0][0x228] ;  /* 0x00008a00fff57b82 */ /* 0x000ee40000000800 */
[----:B--2---:R2:W-:Y:S04]  /*c9550*/  @P5 STG.E desc[UR60][R234.64], R0 ;  /* 0x00000000ea005986 */ /* 0x0045e8000c10193c */
[----:B----4-:R4:W-:Y:S01]  /*c9560*/  @P3 STG.E desc[UR60][R232.64], R244 ;  /* 0x000000f4e8003986 */ /* 0x0109e2000c10193c */
[----:B--2---:R-:W-:Y:S02]  /*c9570*/  VIADD R0, R10, 0x31 ;  /* 0x000000310a007836 */ /* 0x004fe40000000000 */
[----:B------:R-:W-:-:S04]  /*c9580*/  IMAD.WIDE R234, R16, 0x4, R6 ;  /* 0x0000000410ea7825 */ /* 0x000fc800078e0206 */
[----:B----4-:R-:W-:Y:S01]  /*c9590*/  IMAD.WIDE R232, R16, 0x4, R8 ;  /* 0x0000000410e87825 */ /* 0x010fe200078e0208 */
[----:B------:R-:W2:Y:S01]  /*c95a0*/  LDC R244, c[0x0][0x22c] ;  /* 0x00008b00fff47b82 */ /* 0x000ea20000000800 */
[----:B------:R-:W-:Y:S02]  /*c95b0*/  ISETP.GE.AND P2, PT, R0, R197, PT ;  /* 0x000000c50000720c */ /* 0x000fe40003f46270 */
[----:B------:R-:W-:Y:S01]  /*c95c0*/  IADD3 R0, R16, R14, RZ ;  /* 0x0000000e10007210 */ /* 0x000fe20007ffe0ff */
[----:B------:R-:W-:Y:S01]  /*c95d0*/  VIADD R16, R10, 0x32 ;  /* 0x000000320a107836 */ /* 0x000fe20000000000 */
[----:B------:R4:W-:Y:S01]  /*c95e0*/  @P4 STG.E desc[UR60][R234.64], R247 ;  /* 0x000000f7ea004986 */ /* 0x0009e2000c10193c */
[----:B-1----:R-:W-:Y:S02]  /*c95f0*/  ISETP.LT.AND P4, PT, R13, R237, !P2 ;  /* 0x000000ed0d00720c */ /* 0x002fe40005781270 */
[----:B------:R-:W-:Y:S02]  /*c9600*/  ISETP.LT.AND P5, PT, R11, R236, !P2 ;  /* 0x000000ec0b00720c */ /* 0x000fe400057a1270 */
[----:B------:R-:W-:Y:S01]  /*c9610*/  ISETP.LT.AND P3, PT, R17, R238, !P2 ;  /* 0x000000ee1100720c */ /* 0x000fe20005761270 */
[----:B------:R1:W-:Y:S01]  /*c9620*/  @P0 STG.E desc[UR60][R232.64], R239 ;  /* 0x000000efe8000986 */ /* 0x0003e2000c10193c */
[----:B------:R-:W-:-:S02]  /*c9630*/  ISETP.LT.AND P2, PT, R15, R196, !P2 ;  /* 0x000000c40f00720c */ /* 0x000fc40005741270 */
[----:B------:R-:W-:Y:S01]  /*c9640*/  ISETP.GE.AND P0, PT, R16, R199, PT ;  /* 0x000000c71000720c */ /* 0x000fe20003f06270 */
[----:B------:R-:W2:Y:S01]  /*c9650*/  LDC R197, c[0x0][0x228] ;  /* 0x00008a00ffc57b82 */ /* 0x000ea20000000800 */
[----:B----4-:R-:W4:Y:S04]  /*c9660*/  LDL.LU R247, [R1+0x1c44] ;  /* 0x001c440001f77983 */ /* 0x010f280000300800 */
[----:B------:R-:W4:Y:S04]  /*c9670*/  LDL.LU R196, [R1+0x460] ;  /* 0x0004600001c47983 */ /* 0x000f280000300800 */
[----:B------:R-:W4:Y:S04]  /*c9680*/  LDL.LU R16, [R1+0x860] ;  /* 0x0008600001107983 */ /* 0x000f280000300800 */
[----:B------:R-:W4:Y:S01]  /*c9690*/  LDL.LU R199, [R1+0x60] ;  /* 0x0000600001c77983 */ /* 0x000f220000300800 */
[----:B-1----:R-:W-:-:S04]  /*c96a0*/  IMAD.WIDE R232, R0, 0x4, R2 ;  /* 0x0000000400e87825 */ /* 0x002fc800078e0202 */
[----:B------:R-:W-:-:S04]  /*c96b0*/  IMAD.WIDE R234, R0, 0x4, R4 ;  /* 0x0000000400ea7825 */ /* 0x000fc800078e0204 */
[C---:B------:R-:W-:Y:S01]  /*c96c0*/  IMAD.WIDE R236, R0.reuse, 0x4, R6 ;  /* 0x0000000400ec7825 */ /* 0x040fe200078e0206 */
[----:B------:R-:W1:Y:S08]  /*c96d0*/  LDC R239, c[0x0][0x228] ;  /* 0x00008a00ffef7b82 */ /* 0x000e700000000800 */
[----:B------:R-:W1:Y:S01]  /*c96e0*/  LDC R238, c[0x0][0x228] ;  /* 0x00008a00ffee7b82 */ /* 0x000e620000000800 */
[----:B---3--:R3:W-:Y:S07]  /*c96f0*/  @P5 STG.E desc[UR60][R232.64], R246 ;  /* 0x000000f6e8005986 */ /* 0x0087ee000c10193c */
[----:B---3--:R-:W3:Y:S01]  /*c9700*/  LDC R246, c[0x0][0x228] ;  /* 0x00008a00fff67b82 */ /* 0x008ee20000000800 */
[----:B------:R-:W-:Y:S01]  /*c9710*/  IMAD.WIDE R232, R0, 0x4, R8 ;  /* 0x0000000400e87825 */ /* 0x000fe200078e0208 */
[----:B---3--:R-:W-:-:S02]  /*c9720*/  ISETP.LT.AND P6, PT, R11, R246, !P0 ;  /* 0x000000f60b00720c */ /* 0x008fc400047c1270 */
[----:B--2---:R-:W-:-:S04]  /*c9730*/  ISETP.LT.AND P5, PT, R13, R197, !P0 ;  /* 0x000000c50d00720c */ /* 0x004fc800047a1270 */
[----:B------:R-:W2:Y:S01]  /*c9740*/  LDC R246, c[0x0][0x228] ;  /* 0x00008a00fff67b82 */ /* 0x000ea20000000800 */
[----:B----4-:R3:W-:Y:S04]  /*c9750*/  @P4 STG.E desc[UR60][R234.64], R16 ;  /* 0x00000010ea004986 */ /* 0x0107e8000c10193c */
[----:B------:R4:W-:Y:S04]  /*c9760*/  @P3 STG.E desc[UR60][R236.64], R196 ;  /* 0x000000c4ec003986 */ /* 0x0009e8000c10193c */
[----:B------:R1:W-:Y:S01]  /*c9770*/  @P2 STG.E desc[UR60][R232.64], R199 ;  /* 0x000000c7e8002986 */ /* 0x0003e2000c10193c */
[----:B---3--:R-:W-:Y:S01]  /*c9780*/  IADD3 R16, R0, R14, RZ ;  /* 0x0000000e00107210 */ /* 0x008fe20007ffe0ff */
[----:B----4-:R-:W-:Y:S01]  /*c9790*/  VIADD R196, R10, 0x33 ;  /* 0x000000330ac47836 */ /* 0x010fe20000000000 */
[----:B------:R-:W-:Y:S01]  /*c97a0*/  ISETP.LT.AND P4, PT, R17, R245, !P0 ;  /* 0x000000f51100720c */ /* 0x000fe20004781270 */
[----:B------:R-:W3:Y:S08]  /*c97b0*/  LDC R236, c[0x0][0x228] ;  /* 0x00008a00ffec7b82 */ /* 0x000ef00000000800 */
[----:B------:R-:W4:Y:S01]  /*c97c0*/  LDC R237, c[0x0][0x228] ;  /* 0x00008a00ffed7b82 */ /* 0x000f220000000800 */
[----:B------:R-:W-:Y:S01]  /*c97d0*/  IMAD.WIDE R234, R16, 0x4, R2 ;  /* 0x0000000410ea7825 */ /* 0x000fe200078e0202 */
[----:B------:R-:W-:-:S02]  /*c97e0*/  ISETP.GE.AND P3, PT, R196, R244, PT ;  /* 0x000000f4c400720c */ /* 0x000fc40003f66270 */
[----:B------:R-:W-:Y:S01]  /*c97f0*/  ISETP.LT.AND P0, PT, R15, R198, !P0 ;  /* 0x000000c60f00720c */ /* 0x000fe20004701270 */
[----:B------:R-:W2:Y:S04]  /*c9800*/  LDL.LU R244, [R1+0x1454] ;  /* 0x0014540001f47983 */ /* 0x000ea80000300800 */
[----:B------:R1:W-:Y:S02]  /*c9810*/  @P6 STG.E desc[UR60][R234.64], R247 ;  /* 0x000000f7ea006986 */ /* 0x0003e4000c10193c */
[C---:B-1----:R-:W-:Y:S01]  /*c9820*/  IMAD.WIDE R232, R16.reuse, 0x4, R6 ;  /* 0x0000000410e87825 */ /* 0x042fe200078e0206 */
[C---:B------:R-:W-:Y:S01]  /*c9830*/  IADD3 R0, R16.reuse, R14, RZ ;  /* 0x0000000e10007210 */ /* 0x040fe20007ffe0ff */
[----:B------:R-:W1:Y:S08]  /*c9840*/  LDC.64 R196, c[0x0][0x228] ;  /* 0x00008a00ffc47b82 */ /* 0x000e700000000a00 */
[----:B------:R-:W1:Y:S01]  /*c9850*/  LDC R245, c[0x0][0x228] ;  /* 0x00008a00fff57b82 */ /* 0x000e620000000800 */
[----:B------:R-:W3:Y:S01]  /*c9860*/  LDL.LU R235, [R1+0x1854] ;  /* 0x0018540001eb7983 */ /* 0x000ee20000300800 */
[----:B------:R-:W-:Y:S01]  /*c9870*/  IMAD.WIDE R198, R16, 0x4, R4 ;  /* 0x0000000410c67825 */ /* 0x000fe200078e0204 */
[----:B------:R-:W-:-:S02]  /*c9880*/  ISETP.LT.AND P2, PT, R13, R239, !P3 ;  /* 0x000000ef0d00720c */ /* 0x000fc40005f41270 */
[----:B------:R-:W-:Y:S01]  /*c9890*/  ISETP.LT.AND P6, PT, R11, R238, !P3 ;  /* 0x000000ee0b00720c */ /* 0x000fe20005fc1270 */
[----:B------:R-:W4:Y:S04]  /*c98a0*/  LDL.LU R239, [R1+0x864] ;  /* 0x0008640001ef7983 */ /* 0x000f280000300800 */
[----:B------:R-:W4:Y:S01]  /*c98b0*/  LDL.LU R238, [R1+0xc54] ;  /* 0x000c540001ee7983 */ /* 0x000f220000300800 */
[----:B------:R-:W1:Y:S03]  /*c98c0*/  LDC R247, c[0x0][0x228] ;  /* 0x00008a00fff77b82 */ /* 0x000e660000000800 */
[----:B---3--:R3:W-:Y:S04]  /*c98d0*/  @P5 STG.E desc[UR60][R198.64], R235 ;  /* 0x000000ebc6005986 */ /* 0x0087e8000c10193c */
[----:B--2---:R2:W-:Y:S01]  /*c98e0*/  @P4 STG.E desc[UR60][R232.64], R244 ;  /* 0x000000f4e8004986 */ /* 0x0045e2000c10193c */
[----:B---3--:R-:W-:-:S03]  /*c98f0*/  IMAD.WIDE R198, R16, 0x4, R8 ;  /* 0x0000000410c67825 */ /* 0x008fc600078e0208 */
[----:B--2---:R-:W2:Y:S04]  /*c9900*/  LDL.LU R244, [R1+0x1c48] ;  /* 0x001c480001f47983 */ /* 0x004ea80000300800 */
[----:B------:R-:W3:Y:S01]  /*c9910*/  LDL.LU R16, [R1+0x1054] ;  /* 0x0010540001107983 */ /* 0x000ee20000300800 */
[----:B------:R-:W-:-:S03]  /*c9920*/  ISETP.LT.AND P4, PT, R17, R236, !P3 ;  /* 0x000000ec1100720c */ /* 0x000fc60005f81270 */
[----:B------:R-:W2:Y:S01]  /*c9930*/  LDL.LU R236, [R1+0x464] ;  /* 0x0004640001ec7983 */ /* 0x000ea20000300800 */
[----:B----4-:R-:W-:Y:S01]  /*c9940*/  ISETP.LT.AND P3, PT, R15, R237, !P3 ;  /* 0x000000ed0f00720c */ /* 0x010fe20005f61270 */
[----:B------:R-:W-:-:S04]  /*c9950*/  IMAD.WIDE R232, R0, 0x4, R2 ;  /* 0x0000000400e87825 */ /* 0x000fc800078e0202 */
[----:B------:R-:W-:Y:S01]  /*c9960*/  IMAD.WIDE R234, R0, 0x4, R4 ;  /* 0x0000000400ea7825 */ /* 0x000fe200078e0204 */
[----:B------:R-:W4:Y:S01]  /*c9970*/  LDC R237, c[0x0][0x228] ;  /* 0x00008a00ffed7b82 */ /* 0x000f220000000800 */
[----:B---3--:R3:W-:Y:S04]  /*c9980*/  @P0 STG.E desc[UR60][R198.64], R16 ;  /* 0x00000010c6000986 */ /* 0x0087e8000c10193c */
[----:B------:R1:W-:Y:S04]  /*c9990*/  @P6 STG.E desc[UR60][R232.64], R238 ;  /* 0x000000eee8006986 */ /* 0x0003e8000c10193c */
[----:B------:R4:W-:Y:S01]  /*c99a0*/  @P2 STG.E desc[UR60][R234.64], R239 ;  /* 0x000000efea002986 */ /* 0x0009e2000c10193c */
[----:B---3--:R-:W-:-:S02]  /*c99b0*/  VIADD R16, R10, 0x34 ;  /* 0x000000340a107836 */ /* 0x008fc40000000000 */
[----:B------:R-:W-:-:S04]  /*c99c0*/  IMAD.WIDE R198, R0, 0x4, R6 ;  /* 0x0000000400c67825 */ /* 0x000fc800078e0206 */
[----:B-1----:R-:W-:Y:S01]  /*c99d0*/  IMAD.WIDE R232, R0, 0x4, R8 ;  /* 0x0000000400e87825 */ /* 0x002fe200078e0208 */
[----:B------:R-:W1:Y:S08]  /*c99e0*/  LDC R238, c[0x0][0x228] ;  /* 0x00008a00ffee7b82 */ /* 0x000e700000000800 */
[----:B----4-:R-:W3:Y:S01]  /*c99f0*/  LDC R239, c[0x0][0x228] ;  /* 0x00008a00ffef7b82 */ /* 0x010ee20000000800 */
[----:B------:R-:W-:-:S02]  /*c9a00*/  ISETP.GE.AND P0, PT, R16, R197, PT ;  /* 0x000000c51000720c */ /* 0x000fc40003f06270 */
[----:B------:R-:W-:Y:S02]  /*c9a10*/  IADD3 R0, R0, R14, RZ ;  /* 0x0000000e00007210 */ /* 0x000fe40007ffe0ff */
[----:B------:R-:W-:Y:S01]  /*c9a20*/  ISETP.LT.AND P2, PT, R11, R245, !P0 ;  /* 0x000000f50b00720c */ /* 0x000fe20004741270 */
[----:B--2---:R2:W-:Y:S04]  /*c9a30*/  @P4 STG.E desc[UR60][R198.64], R236 ;  /* 0x000000ecc6004986 */ /* 0x0045e8000c10193c */
[----:B------:R4:W-:Y:S01]  /*c9a40*/  @P3 STG.E desc[UR60][R232.64], R252 ;  /* 0x000000fce8003986 */ /* 0x0009e2000c10193c */
[----:B------:R-:W-:Y:S02]  /*c9a50*/  ISETP.LT.AND P3, PT, R17, R247, !P0 ;  /* 0x000000f71100720c */ /* 0x000fe40004761270 */
[----:B------:R-:W-:-:S02]  /*c9a60*/  ISETP.LT.AND P4, PT, R13, R246, !P0 ;  /* 0x000000f60d00720c */ /* 0x000fc40004781270 */
[----:B------:R-:W-:Y:S01]  /*c9a70*/  ISETP.LT.AND P0, PT, R15, R196, !P0 ;  /* 0x000000c40f00720c */ /* 0x000fe20004701270 */
[----:B------:R-:W-:-:S04]  /*c9a80*/  IMAD.WIDE R196, R0, 0x4, R2 ;  /* 0x0000000400c47825 */ /* 0x000fc800078e0202 */
[----:B------:R-:W-:Y:S02]  /*c9a90*/  VIADD R16, R10, 0x35 ;  /* 0x000000350a107836 */ /* 0x000fe40000000000 */
[C---:B------:R-:W-:Y:S01]  /*c9aa0*/  IMAD.WIDE R234, R0.reuse, 0x4, R6 ;  /* 0x0000000400ea7825 */ /* 0x040fe200078e0206 */
[----:B------:R-:W1:Y:S08]  /*c9ab0*/  LDC R247, c[0x0][0x228] ;  /* 0x00008a00fff77b82 */ /* 0x000e700000000800 */
[----:B--2---:R-:W2:Y:S08]  /*c9ac0*/  LDC R236, c[0x0][0x228] ;  /* 0x00008a00ffec7b82 */ /* 0x004eb00000000800 */
[----:B------:R-:W2:Y:S08]  /*c9ad0*/  LDC.64 R198, c[0x0][0x228] ;  /* 0x00008a00ffc67b82 */ /* 0x000eb00000000a00 */
[----:B------:R-:W2:Y:S01]  /*c9ae0*/  LDC R246, c[0x0][0x228] ;  /* 0x00008a00fff67b82 */ /* 0x000ea20000000800 */
[----:B------:R3:W-:Y:S04]  /*c9af0*/  @P2 STG.E desc[UR60][R196.64], R244 ;  /* 0x000000f4c4002986 */ /* 0x0007e8000c10193c */
[----:B----4-:R-:W4:Y:S03]  /*c9b00*/  LDL.LU R252, [R1+0x468] ;  /* 0x0004680001fc7983 */ /* 0x010f260000300800 */
[----:B------:R-:W4:Y:S01]  /*c9b10*/  LDC R245, c[0x0][0x228] ;  /* 0x00008a00fff57b82 */ /* 0x000f220000000800 */
[----:B---3--:R-:W3:Y:S07]  /*c9b20*/  LDL.LU R196, [R1+0x1858] ;  /* 0x0018580001c47983 */ /* 0x008eee0000300800 */
[----:B------:R-:W1:Y:S01]  /*c9b30*/  LDC R244, c[0x0][0x22c] ;  /* 0x00008b00fff47b82 */ /* 0x000e620000000800 */
[----:B------:R-:W2:Y:S01]  /*c9b40*/  LDL.LU R197, [R1+0x1458] ;  /* 0x0014580001c57983 */ /* 0x000ea20000300800 */
[----:B------:R-:W-:Y:S01]  /*c9b50*/  IMAD.WIDE R232, R0, 0x4, R4 ;  /* 0x0000000400e87825 */ /* 0x000fe200078e0204 */
[----:B-1----:R-:W-:-:S02]  /*c9b60*/  ISETP.GE.AND P2, PT, R16, R244, PT ;  /* 0x000000f41000720c */ /* 0x002fc40003f46270 */
[----:B------:R-:W4:Y:S04]  /*c9b70*/  LDL.LU R16, [R1+0x1058] ;  /* 0x0010580001107983 */ /* 0x000f280000300800 */
[----:B------:R-:W4:Y:S01]  /*c9b80*/  LDL.LU R244, [R1+0x868] ;  /* 0x0008680001f47983 */ /* 0x000f220000300800 */
[----:B------:R-:W-:-:S03]  /*c9b90*/  ISETP.LT.AND P5, PT, R17, R239, !P2 ;  /* 0x000000ef1100720c */ /* 0x000fc600057a1270 */
[----:B---3--:R-:W-:Y:S01]  /*c9ba0*/  @P4 STG.E desc[UR60][R232.64], R196 ;  /* 0x000000c4e8004986 */ /* 0x008fe2000c10193c */
[----:B------:R-:W-:-:S03]  /*c9bb0*/  ISETP.LT.AND P4, PT, R13, R238, !P2 ;  /* 0x000000ee0d00720c */ /* 0x000fc60005781270 */
[----:B------:R-:W3:Y:S04]  /*c9bc0*/  LDL.LU R238, [R1+0x68] ;  /* 0x0000680001ee7983 */ /* 0x000ee80000300800 */
[----:B------:R-:W3:Y:S04]  /*c9bd0*/  LDL.LU R239, [R1+0xc58] ;  /* 0x000c580001ef7983 */ /* 0x000ee80000300800 */
[----:B--2---:R1:W-:Y:S01]  /*c9be0*/  @P3 STG.E desc[UR60][R234.64], R197 ;  /* 0x000000c5ea003986 */ /* 0x0043e2000c10193c */
[----:B------:R-:W-:Y:S01]  /*c9bf0*/  ISETP.LT.AND P3, PT, R11, R237, !P2 ;  /* 0x000000ed0b00720c */ /* 0x000fe20005761270 */
[C---:B-1----:R-:W-:Y:S01]  /*c9c00*/  IMAD.WIDE R196, R0.reuse, 0x4, R8 ;  /* 0x0000000400c47825 */ /* 0x042fe200078e0208 */
[----:B------:R-:W-:-:S04]  /*c9c10*/  IADD3 R0, R0, R14, RZ ;  /* 0x0000000e00007210 */ /* 0x000fc80007ffe0ff */
[----:B----4-:R1:W-:Y:S01]  /*c9c20*/  @P0 STG.E desc[UR60][R196.64], R16 ;  /* 0x00000010c4000986 */ /* 0x0103e2000c10193c */
[----:B------:R-:W-:Y:S01]  /*c9c30*/  IMAD.WIDE R232, R0, 0x4, R2 ;  /* 0x0000000400e87825 */ /* 0x000fe200078e0202 */
[----:B------:R-:W-:-:S03]  /*c9c40*/  ISETP.LT.AND P0, PT, R15, R236, !P2 ;  /* 0x000000ec0f00720c */ /* 0x000fc60005701270 */
[----:B------:R-:W-:Y:S01]  /*c9c50*/  IMAD.WIDE R234, R0, 0x4, R4 ;  /* 0x0000000400ea7825 */ /* 0x000fe200078e0204 */
[----:B-1----:R-:W1:Y:S03]  /*c9c60*/  LDC.64 R196, c[0x0][0x228] ;  /* 0x00008a00ffc47b82 */ /* 0x002e660000000a00 */
[----:B------:R-:W-:Y:S02]  /*c9c70*/  VIADD R16, R10, 0x36 ;  /* 0x000000360a107836 */ /* 0x000fe40000000000 */
[----:B------:R-:W-:-:S03]  /*c9c80*/  IMAD.WIDE R236, R0, 0x4, R6 ;  /* 0x0000000400ec7825 */ /* 0x000fc600078e0206 */
[----:B------:R-:W-:Y:S02]  /*c9c90*/  ISETP.GE.AND P2, PT, R16, R199, PT ;  /* 0x000000c71000720c */ /* 0x000fe40003f46270 */
[----:B------:R-:W-:Y:S01]  /*c9ca0*/  IADD3 R16, R0, R14, RZ ;  /* 0x0000000e00107210 */ /* 0x000fe20007ffe0ff */
[----:B---3--:R-:W-:Y:S04]  /*c9cb0*/  @P3 STG.E desc[UR60][R232.64], R239 ;  /* 0x000000efe8003986 */ /* 0x008fe8000c10193c */
[----:B------:R2:W-:Y:S04]  /*c9cc0*/  @P4 STG.E desc[UR60][R234.64], R244 ;  /* 0x000000f4ea004986 */ /* 0x0005e8000c10193c */
[----:B------:R3:W-:Y:S01]  /*c9cd0*/  @P5 STG.E desc[UR60][R236.64], R252 ;  /* 0x000000fcec005986 */ /* 0x0007e2000c10193c */
[----:B------:R-:W-:-:S02]  /*c9ce0*/  ISETP.LT.AND P4, PT, R17, R247, !P2 ;  /* 0x000000f71100720c */ /* 0x000fc40005781270 */
[----:B------:R-:W-:Y:S02]  /*c9cf0*/  ISETP.LT.AND P5, PT, R13, R246, !P2 ;  /* 0x000000f60d00720c */ /* 0x000fe400057a1270 */
[----:B------:R-:W-:Y:S02]  /*c9d00*/  ISETP.LT.AND P3, PT, R11, R245, !P2 ;  /* 0x000000f50b00720c */ /* 0x000fe40005761270 */
[----:B------:R-:W-:Y:S01]  /*c9d10*/  ISETP.LT.AND P2, PT, R15, R198, !P2 ;  /* 0x000000c60f00720c */ /* 0x000fe20005741270 */
[----:B------:R-:W-:-:S04]  /*c9d20*/  IMAD.WIDE R198, R0, 0x4, R8 ;  /* 0x0000000400c67825 */ /* 0x000fc800078e0208 */
[----:B------:R-:W-:Y:S01]  /*c9d30*/  VIADD R0, R10, 0x37 ;  /* 0x000000370a007836 */ /* 0x000fe20000000000 */
[----:B------:R-:W4:Y:S08]  /*c9d40*/  LDC R246, c[0x0][0x22c] ;  /* 0x00008b00fff67b82 */ /* 0x000f300000000800 */
[----:B--2---:R-:W2:Y:S08]  /*c9d50*/  LDC R244, c[0x0][0x228] ;  /* 0x00008a00fff47b82 */ /* 0x004eb00000000800 */
[----:B------:R-:W4:Y:S01]  /*c9d60*/  LDC R245, c[0x0][0x228] ;  /* 0x00008a00fff57b82 */ /* 0x000f220000000800 */
[----:B------:R1:W-:Y:S04]  /*c9d70*/  @P0 STG.E desc[UR60][R198.64], R238 ;  /* 0x000000eec6000986 */ /* 0x0003e8000c10193c */
[----:B---3--:R-:W3:Y:S04]  /*c9d80*/  LDL.LU R252, [R1+0xc5c] ;  /* 0x000c5c0001fc7983 */ /* 0x008ee80000300800 */
[----:B------:R-:W4:Y:S01]  /*c9d90*/  LDL.LU R247, [R1+0x105c] ;  /* 0x00105c0001f77983 */ /* 0x000f220000300800 */
[----:B-1----:R-:W-:Y:S01]  /*c9da0*/  ISETP.GE.AND P0, PT, R0, R197, PT ;  /* 0x000000c50000720c */ /* 0x002fe20003f06270 */
[----:B------:R-:W1:Y:S02]  /*c9db0*/  LDC R239, c[0x0][0x228] ;  /* 0x00008a00ffef7b82 */ /* 0x000e640000000800 */
[----:B------:R-:W2:Y:S04]  /*c9dc0*/  LDL.LU R198, [R1+0x185c] ;  /* 0x00185c0001c67983 */ /* 0x000ea80000300800 */
[----:B------:R-:W3:Y:S04]  /*c9dd0*/  LDL.LU R199, [R1+0x145c] ;  /* 0x00145c0001c77983 */ /* 0x000ee80000300800 */
[----:B------:R-:W4:Y:S01]  /*c9de0*/  LDL.LU R197, [R1+0x1c4c] ;  /* 0x001c4c0001c57983 */ /* 0x000f220000300800 */
[----:B------:R-:W1:Y:S01]  /*c9df0*/  LDC R238, c[0x0][0x228] ;  /* 0x00008a00ffee7b82 */ /* 0x000e620000000800 */
[----:B------:R-:W-:-:S04]  /*c9e00*/  IMAD.WIDE R232, R16, 0x4, R2 ;  /* 0x0000000410e87825 */ /* 0x000fc800078e0202 */
[----:B------:R-:W-:-:S04]  /*c9e10*/  IMAD.WIDE R234, R16, 0x4, R4 ;  /* 0x0000000410ea7825 */ /* 0x000fc800078e0204 */
[C---:B------:R-:W-:Y:S01]  /*c9e20*/  IMAD.WIDE R236, R16.reuse, 0x4, R6 ;  /* 0x0000000410ec7825 */ /* 0x040fe200078e0206 */
[----:B------:R-:W-:Y:S01]  /*c9e30*/  IADD3 R0, R16, R14, RZ ;  /* 0x0000000e10007210 */ /* 0x000fe20007ffe0ff */
[----:B----4-:R-:W-:Y:S04]  /*c9e40*/  @P3 STG.E desc[UR60][R232.64], R197 ;  /* 0x000000c5e8003986 */ /* 0x010fe8000c10193c */
[----:B--2---:R-:W-:Y:S01]  /*c9e50*/  @P5 STG.E desc[UR60][R234.64], R198 ;  /* 0x000000c6ea005986 */ /* 0x004fe2000c10193c */
[----:B-1----:R-:W-:-:S03]  /*c9e60*/  ISETP.LT.AND P3, PT, R11, R238, !P0 ;  /* 0x000000ee0b00720c */ /* 0x002fc60004761270 */
[----:B---3--:R1:W-:Y:S01]  /*c9e70*/  @P4 STG.E desc[UR60][R236.64], R199 ;  /* 0x000000c7ec004986 */ /* 0x0083e2000c10193c */
[----:B------:R-:W-:Y:S01]  /*c9e80*/  ISETP.LT.AND P5, PT, R13, R244, !P0 ;  /* 0x000000f40d00720c */ /* 0x000fe200047a1270 */
[----:B------:R-:W2:Y:S02]  /*c9e90*/  LDC R238, c[0x0][0x228] ;  /* 0x00008a00ffee7b82 */ /* 0x000ea40000000800 */
[----:B------:R-:W3:Y:S01]  /*c9ea0*/  LDL.LU R244, [R1+0x1860] ;  /* 0x0018600001f47983 */ /* 0x000ee20000300800 */
[----:B-1----:R-:W-:-:S04]  /*c9eb0*/  IMAD.WIDE R198, R16, 0x4, R8 ;  /* 0x0000000410c67825 */ /* 0x002fc800078e0208 */
[----:B------:R-:W-:Y:S01]  /*c9ec0*/  VIADD R16, R10, 0x38 ;  /* 0x000000380a107836 */ /* 0x000fe20000000000 */
[----:B------:R-:W1:Y:S08]  /*c9ed0*/  LDC R236, c[0x0][0x228] ;  /* 0x00008a00ffec7b82 */ /* 0x000e700000000800 */
[----:B------:R-:W4:Y:S01]  /*c9ee0*/  LDC R237, c[0x0][0x228] ;  /* 0x00008a00ffed7b82 */ /* 0x000f220000000800 */
[----:B------:R2:W-:Y:S01]  /*c9ef0*/  @P2 STG.E desc[UR60][R198.64], R247 ;  /* 0x000000f7c6002986 */ /* 0x0005e2000c10193c */
[----:B------:R-:W-:-:S03]  /*c9f00*/  ISETP.GE.AND P2, PT, R16, R246, PT ;  /* 0x000000f61000720c */ /* 0x000fc60003f46270 */
[----:B------:R-:W4:Y:S01]  /*c9f10*/  LDL.LU R246, [R1+0x6c] ;  /* 0x00006c0001f67983 */ /* 0x000f220000300800 */
[----:B------:R-:W-:-:S03]  /*c9f20*/  ISETP.LT.AND P4, PT, R17, R245, !P0 ;  /* 0x000000f51100720c */ /* 0x000fc60004781270 */
[----:B------:R-:W3:Y:S01]  /*c9f30*/  LDL.LU R245, [R1+0x46c] ;  /* 0x00046c0001f57983 */ /* 0x000ee20000300800 */
[----:B--2---:R-:W-:-:S04]  /*c9f40*/  IMAD.WIDE R198, R0, 0x4, R2 ;  /* 0x0000000400c67825 */ /* 0x004fc800078e0202 */
[----:B------:R-:W-:-:S04]  /*c9f50*/  IMAD.WIDE R232, R0, 0x4, R6 ;  /* 0x0000000400e87825 */ /* 0x000fc800078e0206 */
[----:B------:R-:W-:Y:S01]  /*c9f60*/  IMAD.WIDE R234, R0, 0x4, R8 ;  /* 0x0000000400ea7825 */ /* 0x000fe200078e0208 */
[----:B------:R-:W2:Y:S01]  /*c9f70*/  LDC R247, c[0x0][0x228] ;  /* 0x00008a00fff77b82 */ /* 0x000ea20000000800 */
[----:B------:R1:W-:Y:S01]  /*c9f80*/  @P3 STG.E desc[UR60][R198.64], R252 ;  /* 0x000000fcc6003986 */ /* 0x0003e2000c10193c */
[----:B------:R-:W-:-:S03]  /*c9f90*/  ISETP.LT.AND P3, PT, R11, R239, !P2 ;  /* 0x000000ef0b00720c */ /* 0x000fc60005761270 */
[----:B------:R-:W2:Y:S01]  /*c9fa0*/  LDL.LU R239, [R1+0x86c] ;  /* 0x00086c0001ef7983 */ /* 0x000ea20000300800 */
[----:B------:R-:W-:Y:S02]  /*c9fb0*/  ISETP.LT.AND P0, PT, R15, R196, !P0 ;  /* 0x000000c40f00720c */ /* 0x000fe40004701270 */
[----:B------:R-:W4:Y:S01]  /*c9fc0*/  LDC.64 R196, c[0x0][0x228] ;  /* 0x00008a00ffc47b82 */ /* 0x000f220000000a00 */
[C---:B-1----:R-:W-:Y:S01]  /*c9fd0*/  IMAD.WIDE R198, R0.reuse, 0x4, R4 ;  /* 0x0000000400c67825 */ /* 0x042fe200078e0204 */
[----:B------:R-:W-:-:S03]  /*c9fe0*/  IADD3 R16, R0, R14, RZ ;  /* 0x0000000e00107210 */ /* 0x000fc60007ffe0ff */
[----:B------:R-:W-:-:S03]  /*c9ff0*/  VIADD R0, R10, 0x39 ;  /* 0x000000390a007836 */ /* 0x000fc60000000000 */
[----:B------:R-:W1:Y:S01]  /*ca000*/  LDC R252, c[0x0][0x228] ;  /* 0x00008a00fffc7b82 */ /* 0x000e620000000800 */
[----:B--2---:R2:W-:Y:S01]  /*ca010*/  @P5 STG.E desc[UR60][R198.64], R239 ;  /* 0x000000efc6005986 */ /* 0x0045e2000c10193c */
[----:B------:R-:W-:-:S03]  /*ca020*/  ISETP.LT.AND P5, PT, R13, R236, !P2 ;  /* 0x000000ec0d00720c */ /* 0x000fc600057a1270 */
[----:B------:R-:W2:Y:S04]  /*ca030*/  LDL.LU R236, [R1+0x1c60] ;  /* 0x001c600001ec7983 */ /* 0x000ea80000300800 */
[----:B---3--:R3:W-:Y:S01]  /*ca040*/  @P4 STG.E desc[UR60][R232.64], R245 ;  /* 0x000000f5e8004986 */ /* 0x0087e2000c10193c */
[----:B------:R-:W-:-:S03]  /*ca050*/  ISETP.LT.AND P4, PT, R15, R238, !P2 ;  /* 0x000000ee0f00720c */ /* 0x000fc60005781270 */
[----:B----4-:R4:W-:Y:S01]  /*ca060*/  @P0 STG.E desc[UR60][R234.64], R246 ;  /* 0x000000f6ea000986 */ /* 0x0109e2000c10193c */
[----:B------:R-:W-:-:S03]  /*ca070*/  ISETP.LT.AND P2, PT, R17, R237, !P2 ;  /* 0x000000ed1100720c */ /* 0x000fc60005741270 */
[----:B------:R-:W4:Y:S01]  /*ca080*/  LDL.LU R237, [R1+0x1460] ;  /* 0x0014600001ed7983 */ /* 0x000f220000300800 */
[----:B------:R-:W-:Y:S01]  /*ca090*/  ISETP.GE.AND P0, PT, R0, R197, PT ;  /* 0x000000c50000720c */ /* 0x000fe20003f06270 */
[----:B------:R-:W1:Y:S02]  /*ca0a0*/  LDC R238, c[0x0][0x228] ;  /* 0x00008a00ffee7b82 */ /* 0x000e640000000800 */
[----:B------:R-:W4:Y:S04]  /*ca0b0*/  LDL.LU R0, [R1+0x1c50] ;  /* 0x001c500001007983 */ /* 0x000f280000300800 */
[----:B------:R-:W4:Y:S01]  /*ca0c0*/  LDL.LU R197, [R1+0xc60] ;  /* 0x000c600001c57983 */ /* 0x000f220000300800 */
[C---:B--2---:R-:W-:Y:S01]  /*ca0d0*/  IMAD.WIDE R198, R16.reuse, 0x4, R2 ;  /* 0x0000000410c67825 */ /* 0x044fe200078e0202 */
[----:B---3--:R-:W2:Y:S08]  /*ca0e0*/  LDC R245, c[0x0][0x228] ;  /* 0x00008a00fff57b82 */ /* 0x008eb00000000800 */
[----:B----4-:R-:W3:Y:S08]  /*ca0f0*/  LDC R246, c[0x0][0x22c] ;  /* 0x00008b00fff67b82 */ /* 0x010ef00000000800 */
[----:B------:R-:W4:Y:S01]  /*ca100*/  LDC R239, c[0x0][0x228] ;  /* 0x00008a00ffef7b82 */ /* 0x000f220000000800 */
[----:B------:R1:W-:Y:S02]  /*ca110*/  @P3 STG.E desc[UR60][R198.64], R244 ;  /* 0x000000f4c6003986 */ /* 0x0003e4000c10193c */
[----:B-1----:R-:W-:-:S04]  /*ca120*/  IMAD.WIDE R198, R16, 0x4, R4 ;  /* 0x0000000410c67825 */ /* 0x002fc800078e0204 */
[----:B------:R-:W-:-:S04]  /*ca130*/  IMAD.WIDE R232, R16, 0x4, R6 ;  /* 0x0000000410e87825 */ /* 0x000fc800078e0206 */
[----:B------:R-:W-:Y:S01]  /*ca140*/  IMAD.WIDE R234, R16, 0x4, R8 ;  /* 0x0000000410ea7825 */ /* 0x000fe200078e0208 */
[----:B------:R-:W1:Y:S01]  /*ca150*/  LDC R244, c[0x0][0x228] ;  /* 0x00008a00fff47b82 */ /* 0x000e620000000800 */
[----:B------:R3:W-:Y:S07]  /*ca160*/  @P5 STG.E desc[UR60][R198.64], R236 ;  /* 0x000000ecc6005986 */ /* 0x0007ee000c10193c */
[----:B---3--:R-:W3:Y:S01]  /*ca170*/  LDC R236, c[0x0][0x228] ;  /* 0x00008a00ffec7b82 */ /* 0x008ee20000000800 */
[----:B------:R1:W-:Y:S04]  /*ca180*/  @P2 STG.E desc[UR60][R232.64], R0 ;  /* 0x00000000e8002986 */ /* 0x0003e8000c10193c */
[----:B------:R2:W-:Y:S01]  /*ca190*/  @P4 STG.E desc[UR60][R234.64], R237 ;  /* 0x000000edea004986 */ /* 0x0005e2000c10193c */
[----:B------:R-:W-:-:S02]  /*ca1a0*/  ISETP.LT.AND P5, PT, R11, R252, !P0 ;  /* 0x000000fc0b00720c */ /* 0x000fc400047a1270 */
[----:B------:R-:W-:Y:S01]  /*ca1b0*/  ISETP.LT.AND P2, PT, R17, R247, !P0 ;  /* 0x000000f71100720c */ /* 0x000fe20004741270 */
[----:B------:R-:W4:Y:S01]  /*ca1c0*/  LDL.LU R252, [R1+0x470] ;  /* 0x0004700001fc7983 */ /* 0x000f220000300800 */
[----:B------:R-:W4:Y:S01]  /*ca1d0*/  LDC.64 R198, c[0x0][0x228] ;  /* 0x00008a00ffc67b82 */ /* 0x000f220000000a00 */
[----:B------:R-:W-:-:S07]  /*ca1e0*/  IADD3 R16, R16, R14, RZ ;  /* 0x0000000e10107210 */ /* 0x000fce0007ffe0ff */
[----:B------:R-:W4:Y:S01]  /*ca1f0*/  LDC R247, c[0x0][0x228] ;  /* 0x00008a00fff77b82 */ /* 0x000f220000000800 */
[----:B-1----:R-:W-:-:S05]  /*ca200*/  VIADD R0, R10, 0x3a ;  /* 0x0000003a0a007836 */ /* 0x002fca0000000000 */
[----:B------:R-:W-:Y:S02]  /*ca210*/  ISETP.GE.AND P3, PT, R0, R246, PT ;  /* 0x000000f60000720c */ /* 0x000fe40003f66270 */
[----:B---3--:R-:W-:Y:S02]  /*ca220*/  ISETP.LT.AND P4, PT, R13, R236, !P0 ;  /* 0x000000ec0d00720c */ /* 0x008fe40004781270 */
[----:B------:R-:W-:Y:S02]  /*ca230*/  ISETP.LT.AND P0, PT, R15, R196, !P0 ;  /* 0x000000c40f00720c */ /* 0x000fe40004701270 */
[----:B------:R-:W3:Y:S04]  /*ca240*/  LDL.LU R196, [R1+0x870] ;  /* 0x0008700001c47983 */ /* 0x000ee80000300800 */
[----:B------:R-:W4:Y:S01]  /*ca250*/  LDL.LU R246, [R1+0x1060] ;  /* 0x0010600001f67983 */ /* 0x000f220000300800 */
[----:B------:R-:W-:-:S04]  /*ca260*/  IMAD.WIDE R232, R16, 0x4, R2 ;  /* 0x0000000410e87825 */ /* 0x000fc800078e0202 */
[----:B--2---:R-:W-:-:S04]  /*ca270*/  IMAD.WIDE R234, R16, 0x4, R4 ;  /* 0x0000000410ea7825 */ /* 0x004fc800078e0204 */
[C---:B------:R-:W-:Y:S01]  /*ca280*/  IMAD.WIDE R236, R16.reuse, 0x4, R6 ;  /* 0x0000000410ec7825 */ /* 0x040fe200078e0206 */
[----:B------:R-:W-:Y:S01]  /*ca290*/  IADD3 R0, R16, R14, RZ ;  /* 0x0000000e10007210 */ /* 0x000fe20007ffe0ff */
[----:B----4-:R1:W-:Y:S01]  /*ca2a0*/  @P5 STG.E desc[UR60][R232.64], R246 ;  /* 0x000000f6e8005986 */ /* 0x0103e2000c10193c */
[----:B------:R-:W-:Y:S01]  /*ca2b0*/  ISETP.LT.AND P5, PT, R11, R238, !P3 ;  /* 0x000000ee0b00720c */ /* 0x000fe20005fa1270 */
[----:B------:R-:W-:Y:S02]  /*ca2c0*/  VIADD R238, R10, 0x3b ;  /* 0x0000003b0aee7836 */ /* 0x000fe40000000000 */
[----:B---3--:R-:W-:Y:S01]  /*ca2d0*/  @P4 STG.E desc[UR60][R234.64], R196 ;  /* 0x000000c4ea004986 */ /* 0x008fe2000c10193c */
[----:B------:R-:W-:-:S03]  /*ca2e0*/  ISETP.LT.AND P4, PT, R15, R245, !P3 ;  /* 0x000000f50f00720c */ /* 0x000fc60005f81270 */
[----:B------:R2:W-:Y:S01]  /*ca2f0*/  @P2 STG.E desc[UR60][R236.64], R197 ;  /* 0x000000c5ec002986 */ /* 0x0005e2000c10193c */
[----:B------:R-:W-:Y:S01]  /*ca300*/  ISETP.GE.AND P2, PT, R238, R199, PT ;  /* 0x000000c7ee00720c */ /* 0x000fe20003f46270 */
[----:B-1----:R-:W-:Y:S02]  /*ca310*/  IMAD.WIDE R232, R16, 0x4, R8 ;  /* 0x0000000410e87825 */ /* 0x002fe400078e0208 */
[----:B------:R-:W3:Y:S04]  /*ca320*/  LDL.LU R246, [R1+0x874] ;  /* 0x0008740001f67983 */ /* 0x000ee80000300800 */
[----:B------:R-:W4:Y:S04]  /*ca330*/  LDL.LU R245, [R1+0x1464] ;  /* 0x0014640001f57983 */ /* 0x000f280000300800 */
[----:B------:R-:W3:Y:S04]  /*ca340*/  LDL.LU R16, [R1+0x1c54] ;  /* 0x001c540001107983 */ /* 0x000ee80000300800 */
[----:B------:R-:W4:Y:S04]  /*ca350*/  LDL.LU R238, [R1+0x1c64] ;  /* 0x001c640001ee7983 */ /* 0x000f280000300800 */
[----:B------:R-:W3:Y:S04]  /*ca360*/  LDL.LU R199, [R1+0x1064] ;  /* 0x0010640001c77983 */ /* 0x000ee80000300800 */
[----:B------:R1:W-:Y:S01]  /*ca370*/  @P0 STG.E desc[UR60][R232.64], R252 ;  /* 0x000000fce8000986 */ /* 0x0003e2000c10193c */
[----:B--2---:R-:W2:Y:S03]  /*ca380*/  LDC.64 R196, c[0x0][0x228] ;  /* 0x00008a00ffc47b82 */ /* 0x004ea60000000a00 */
[----:B-1----:R-:W2:Y:S05]  /*ca390*/  LDL.LU R233, [R1+0x1864] ;  /* 0x0018640001e97983 */ /* 0x002eaa0000300800 */
[----:B------:R-:W1:Y:S01]  /*ca3a0*/  LDC R252, c[0x0][0x228] ;  /* 0x00008a00fffc7b82 */ /* 0x000e620000000800 */
[----:B------:R-:W-:-:S02]  /*ca3b0*/  ISETP.LT.AND P6, PT, R13, R239, !P3 ;  /* 0x000000ef0d00720c */ /* 0x000fc40005fc1270 */
[----:B------:R-:W-:Y:S01]  /*ca3c0*/  ISETP.LT.AND P3, PT, R17, R244, !P3 ;  /* 0x000000f41100720c */ /* 0x000fe20005f61270 */
[----:B------:R-:W-:-:S04]  /*ca3d0*/  IMAD.WIDE R234, R0, 0x4, R2 ;  /* 0x0000000400ea7825 */ /* 0x000fc800078e0202 */
[----:B------:R-:W-:Y:S01]  /*ca3e0*/  IMAD.WIDE R236, R0, 0x4, R4 ;  /* 0x0000000400ec7825 */ /* 0x000fe200078e0204 */
[----:B------:R-:W3:Y:S08]  /*ca3f0*/  LDC R239, c[0x0][0x228] ;  /* 0x00008a00ffef7b82 */ /* 0x000ef00000000800 */
[----:B------:R-:W3:Y:S01]  /*ca400*/  LDC R244, c[0x0][0x228] ;  /* 0x00008a00fff47b82 */ /* 0x000ee20000000800 */
[----:B--2---:R2:W-:Y:S04]  /*ca410*/  @P5 STG.E desc[UR60][R234.64], R233 ;  /* 0x000000e9ea005986 */ /* 0x0045e8000c10193c */
[----:B----4-:R4:W-:Y:S01]  /*ca420*/  @P6 STG.E desc[UR60][R236.64], R238 ;  /* 0x000000eeec006986 */ /* 0x0109e2000c10193c */
[----:B------:R-:W-:-:S02]  /*ca430*/  ISETP.LT.AND P5, PT, R11, R247, !P2 ;  /* 0x000000f70b00720c */ /* 0x000fc400057a1270 */
[----:B-1----:R-:W-:Y:S01]  /*ca440*/  ISETP.LT.AND P6, PT, R13, R252, !P2 ;  /* 0x000000fc0d00720c */ /* 0x002fe200057c1270 */
[----:B------:R-:W3:Y:S04]  /*ca450*/  LDL.LU R247, [R1+0x474] ;  /* 0x0004740001f77983 */ /* 0x000ee80000300800 */
[----:B------:R-:W3:Y:S01]  /*ca460*/  LDL.LU R252, [R1+0x1c68] ;  /* 0x001c680001fc7983 */ /* 0x000ee20000300800 */
[----:B--2---:R-:W-:-:S04]  /*ca470*/  IMAD.WIDE R232, R0, 0x4, R6 ;  /* 0x0000000400e87825 */ /* 0x004fc800078e0206 */
[----:B------:R-:W-:Y:S01]  /*ca480*/  IMAD.WIDE R234, R0, 0x4, R8 ;  /* 0x0000000400ea7825 */ /* 0x000fe200078e0208 */
[----:B----4-:R-:W1:Y:S08]  /*ca490*/  LDC R237, c[0x0][0x228] ;  /* 0x00008a00ffed7b82 */ /* 0x010e700000000800 */
[----:B------:R-:W2:Y:S08]  /*ca4a0*/  LDC R238, c[0x0][0x228] ;  /* 0x00008a00ffee7b82 */ /* 0x000eb00000000800 */
[----:B------:R-:W4:Y:S01]  /*ca4b0*/  LDC R236, c[0x0][0x22c] ;  /* 0x00008b00ffec7b82 */ /* 0x000f220000000800 */
[----:B---3--:R3:W-:Y:S04]  /*ca4c0*/  @P3 STG.E desc[UR60][R232.64], R16 ;  /* 0x00000010e8003986 */ /* 0x0087e8000c10193c */
[----:B------:R3:W-:Y:S02]  /*ca4d0*/  @P4 STG.E desc[UR60][R234.64], R245 ;  /* 0x000000f5ea004986 */ /* 0x0007e4000c10193c */
[----:B---3--:R-:W-:-:S02]  /*ca4e0*/  VIADD R16, R10, 0x3c ;  /* 0x0000003c0a107836 */ /* 0x008fc40000000000 */
[----:B------:R-:W3:Y:S03]  /*ca4f0*/  LDL.LU R245, [R1+0x1c58] ;  /* 0x001c580001f57983 */ /* 0x000ee60000300800 */
[----:B------:R-:W-:Y:S02]  /*ca500*/  ISETP.GE.AND P0, PT, R16, R197, PT ;  /* 0x000000c51000720c */ /* 0x000fe40003f06270 */
[----:B------:R-:W2:Y:S01]  /*ca510*/  LDL.LU R197, [R1+0xc64] ;  /* 0x000c640001c57983 */ /* 0x000ea20000300800 */
[----:B------:R-:W-:Y:S02]  /*ca520*/  IADD3 R0, R0, R14, RZ ;  /* 0x0000000e00007210 */ /* 0x000fe40007ffe0ff */
[----:B------:R-:W-:Y:S02]  /*ca530*/  ISETP.LT.AND P3, PT, R17, R239, !P2 ;  /* 0x000000ef1100720c */ /* 0x000fe40005761270 */
[----:B------:R-:W-:-:S02]  /*ca540*/  ISETP.LT.AND P2, PT, R15, R198, !P2 ;  /* 0x000000c60f00720c */ /* 0x000fc40005741270 */
[----:B------:R-:W-:Y:S01]  /*ca550*/  ISETP.LT.AND P4, PT, R11, R244, !P0 ;  /* 0x000000f40b00720c */ /* 0x000fe20004781270 */
[----:B------:R-:W3:Y:S01]  /*ca560*/  LDC R239, c[0x0][0x228] ;  /* 0x00008a00ffef7b82 */ /* 0x000ee20000000800 */
[----:B------:R-:W-:-:S04]  /*ca570*/  IMAD.WIDE R232, R0, 0x4, R2 ;  /* 0x0000000400e87825 */ /* 0x000fc800078e0202 */
[----:B------:R-:W-:-:S03]  /*ca580*/  IMAD.WIDE R234, R0, 0x4, R4 ;  /* 0x0000000400ea7825 */ /* 0x000fc600078e0204 */
[----:B------:R-:W3:Y:S01]  /*ca590*/  LDC R244, c[0x0][0x228] ;  /* 0x00008a00fff47b82 */ /* 0x000ee20000000800 */
[----:B------:R1:W-:Y:S04]  /*ca5a0*/  @P5 STG.E desc[UR60][R232.64], R199 ;  /* 0x000000c7e8005986 */ /* 0x0003e8000c10193c */
[----:B------:R4:W-:Y:S01]  /*ca5b0*/  @P6 STG.E desc[UR60][R234.64], R246 ;  /* 0x000000f6ea006986 */ /* 0x0009e2000c10193c */
[----:B-1----:R-:W-:-:S04]  /*ca5c0*/  IMAD.WIDE R198, R0, 0x4, R6 ;  /* 0x0000000400c67825 */ /* 0x002fc800078e0206 */
[C---:B------:R-:W-:Y:S01]  /*ca5d0*/  IMAD.WIDE R232, R0.reuse, 0x4, R8 ;  /* 0x0000000400e87825 */ /* 0x040fe200078e0208 */
[----:B----4-:R-:W4:Y:S01]  /*ca5e0*/  LDL.LU R246, [R1+0x1468] ;  /* 0x0014680001f67983 */ /* 0x010f220000300800 */
[----:B------:R-:W1:Y:S08]  /*ca5f0*/  LDC R234, c[0x0][0x228] ;  /* 0x00008a00ffea7b82 */ /* 0x000e700000000800 */
[----:B------:R-:W1:Y:S01]  /*ca600*/  LDC R235, c[0x0][0x228] ;  /* 0x00008a00ffeb7b82 */ /* 0x000e620000000800 */
[----:B--2---:R-:W-:Y:S04]  /*ca610*/  @P3 STG.E desc[UR60][R198.64], R197 ;  /* 0x000000c5c6003986 */ /* 0x004fe8000c10193c */
[----:B------:R2:W-:Y:S04]  /*ca620*/  @P2 STG.E desc[UR60][R232.64], R247 ;  /* 0x000000f7e8002986 */ /* 0x0005e8000c10193c */
[----:B--2---:R-:W2:Y:S01]  /*ca630*/  LDL.LU R233, [R1+0x1868] ;  /* 0x0018680001e97983 */ /* 0x004ea20000300800 */
[----:B------:R-:W-:-:S02]  /*ca640*/  IADD3 R0, R0, R14, RZ ;  /* 0x0000000e00007210 */ /* 0x000fc40007ffe0ff */
[----:B------:R-:W-:Y:S02]  /*ca650*/  ISETP.LT.AND P5, PT, R13, R237, !P0 ;  /* 0x000000ed0d00720c */ /* 0x000fe400047a1270 */
[----:B------:R-:W-:Y:S01]  /*ca660*/  ISETP.LT.AND P2, PT, R17, R238, !P0 ;  /* 0x000000ee1100720c */ /* 0x000fe20004741270 */
[----:B------:R-:W-:Y:S01]  /*ca670*/  VIADD R16, R10, 0x3d ;  /* 0x0000003d0a107836 */ /* 0x000fe20000000000 */
[----:B------:R-:W4:Y:S01]  /*ca680*/  LDL.LU R247, [R1+0x1068] ;  /* 0x0010680001f77983 */ /* 0x000f220000300800 */
[----:B------:R-:W-:Y:S01]  /*ca690*/  IMAD.WIDE R198, R0, 0x4, R2 ;  /* 0x0000000400c67825 */ /* 0x000fe200078e0202 */
[----:B------:R-:W4:Y:S08]  /*ca6a0*/  LDC R238, c[0x0][0x228] ;  /* 0x00008a00ffee7b82 */ /* 0x000f300000000800 */
[----:B------:R-:W4:Y:S01]  /*ca6b0*/  LDC R237, c[0x0][0x228] ;  /* 0x00008a00ffed7b82 */ /* 0x000f220000000800 */
[----:B------:R-:W-:-:S02]  /*ca6c0*/  ISETP.GE.AND P3, PT, R16, R236, PT ;  /* 0x000000ec1000720c */ /* 0x000fc40003f66270 */
[----:B------:R-:W-:-:S05]  /*ca6d0*/  ISETP.LT.AND P0, PT, R15, R196, !P0 ;  /* 0x000000c40f00720c */ /* 0x000fca0004701270 */
[----:B------:R-:W4:Y:S08]  /*ca6e0*/  LDC.64 R196, c[0x0][0x228] ;  /* 0x00008a00ffc47b82 */ /* 0x000f300000000a00 */
[----:B------:R-:W4:Y:S01]  /*ca6f0*/  LDC R236, c[0x0][0x228] ;  /* 0x00008a00ffec7b82 */ /* 0x000f220000000800 */
[----:B--2---:R2:W-:Y:S01]  /*ca700*/  @P4 STG.E desc[UR60][R198.64], R233 ;  /* 0x000000e9c6004986 */ /* 0x0045e2000c10193c */
[----:B---3--:R-:W-:Y:S01]  /*ca710*/  ISETP.LT.AND P4, PT, R17, R244, !P3 ;  /* 0x000000f41100720c */ /* 0x008fe20005f81270 */
[----:B--2---:R-:W-:-:S04]  /*ca720*/  IMAD.WIDE R232, R0, 0x4, R4 ;  /* 0x0000000400e87825 */ /* 0x004fc800078e0204 */
[C---:B------:R-:W-:Y:S01]  /*ca730*/  IMAD.WIDE R198, R0.reuse, 0x4, R6 ;  /* 0x0000000400c67825 */ /* 0x040fe200078e0206 */
[----:B------:R2:W-:Y:S04]  /*ca740*/  @P5 STG.E desc[UR60][R232.64], R252 ;  /* 0x000000fce8005986 */ /* 0x0005e8000c10193c */
[----:B------:R3:W-:Y:S01]  /*ca750*/  @P2 STG.E desc[UR60][R198.64], R245 ;  /* 0x000000f5c6002986 */ /* 0x0007e2000c10193c */
[----:B-1----:R-:W-:Y:S02]  /*ca760*/  ISETP.LT.AND P5, PT, R11, R234, !P3 ;  /* 0x000000ea0b00720c */ /* 0x002fe40005fa1270 */
[----:B------:R-:W-:Y:S02]  /*ca770*/  ISETP.LT.AND P2, PT, R13, R235, !P3 ;  /* 0x000000eb0d00720c */ /* 0x000fe40005f41270 */
[----:B------:R-:W-:Y:S01]  /*ca780*/  ISETP.LT.AND P3, PT, R15, R239, !P3 ;  /* 0x000000ef0f00720c */ /* 0x000fe20005f61270 */
[----:B--2---:R-:W2:Y:S04]  /*ca790*/  LDL.LU R252, [R1+0x186c] ;  /* 0x00186c0001fc7983 */ /* 0x004ea80000300800 */
[----:B------:R-:W2:Y:S04]  /*ca7a0*/  LDL.LU R244, [R1+0xc68] ;  /* 0x000c680001f47983 */ /* 0x000ea80000300800 */
[----:B------:R-:W2:Y:S01]  /*ca7b0*/  LDL.LU R239, [R1+0x878] ;  /* 0x0008780001ef7983 */ /* 0x000ea20000300800 */
[C---:B------:R-:W-:Y:S01]  /*ca7c0*/  IMAD.WIDE R232, R0.reuse, 0x4, R8 ;  /* 0x0000000400e87825 */ /* 0x040fe200078e0208 */
[----:B------:R-:W-:-:S03]  /*ca7d0*/  IADD3 R0, R0, R14, RZ ;  /* 0x0000000e00007210 */ /* 0x000fc60007ffe0ff */
[----:B------:R-:W-:Y:S01]  /*ca7e0*/  VIADD R16, R10, 0x3e ;  /* 0x0000003e0a107836 */ /* 0x000fe20000000000 */
[----:B---3--:R-:W1:Y:S01]  /*ca7f0*/  LDC R245, c[0x0][0x22c] ;  /* 0x00008b00fff57b82 */ /* 0x008e620000000800 */
[----:B----4-:R3:W-:Y:S01]  /*ca800*/  @P0 STG.E desc[UR60][R232.64], R246 ;  /* 0x000000f6e8000986 */ /* 0x0107e2000c10193c */
[----:B------:R-:W-:-:S04]  /*ca810*/  IMAD.WIDE R198, R0, 0x4, R2 ;  /* 0x0000000400c67825 */ /* 0x000fc800078e0202 */
[----:B------:R-:W-:Y:S01]  /*ca820*/  IMAD.WIDE R234, R0, 0x4, R6 ;  /* 0x0000000400ea7825 */ /* 0x000fe200078e0206 */
[----:B------:R-:W-:Y:S01]  /*ca830*/  ISETP.GE.AND P0, PT, R16, R197, PT ;  /* 0x000000c51000720c */ /* 0x000fe20003f06270 */
[----:B------:R4:W-:Y:S02]  /*ca840*/  @P5 STG.E desc[UR60][R198.64], R247 ;  /* 0x000000f7c6005986 */ /* 0x0009e4000c10193c */
[C---:B---3--:R-:W-:Y:S01]  /*ca850*/  IMAD.WIDE R232, R0.reuse, 0x4, R4 ;  /* 0x0000000400e87825 */ /* 0x048fe200078e0204 */
[----:B------:R-:W-:Y:S02]  /*ca860*/  ISETP.LT.AND P5, PT, R15, R196, !P0 ;  /* 0x000000c40f00720c */ /* 0x000fe400047a1270 */
[----:B------:R-:W-:Y:S01]  /*ca870*/  ISETP.LT.AND P6, PT, R17, R238, !P0 ;  /* 0x000000ee1100720c */ /* 0x000fe200047c1270 */
[----:B------:R-:W3:Y:S08]  /*ca880*/  LDC R246, c[0x0][0x228] ;  /* 0x00008a00fff67b82 */ /* 0x000ef00000000800 */
[----:B----4-:R-:W4:Y:S01]  /*ca890*/  LDC R247, c[0x0][0x228] ;  /* 0x00008a00fff77b82 */ /* 0x010f220000000800 */
[C---:B------:R-:W-:Y:S01]  /*ca8a0*/  IADD3 R16, R0.reuse, R14, RZ ;  /* 0x0000000e00107210 */ /* 0x040fe20007ffe0ff */
[----:B------:R-:W-:-:S06]  /*ca8b0*/  IMAD.WIDE R198, R0, 0x4, R8 ;  /* 0x0000000400c67825 */ /* 0x000fcc00078e0208 */
[----:B------:R-:W4:Y:S08]  /*ca8c0*/  LDC.64 R196, c[0x0][0x228] ;  /* 0x00008a00ffc47b82 */ /* 0x000f300000000a00 */
[----:B------:R-:W4:Y:S01]  /*ca8d0*/  LDC R238, c[0x0][0x228] ;  /* 0x00008a00ffee7b82 */ /* 0x000f220000000800 */
[----:B--2---:R2:W-:Y:S04]  /*ca8e0*/  @P2 STG.E desc[UR60][R232.64], R239 ;  /* 0x000000efe8002986 */ /* 0x0045e8000c10193c */
[----:B------:R1:W-:Y:S01]  /*ca8f0*/  @P4 STG.E desc[UR60][R234.64], R244 ;  /* 0x000000f4ea004986 */ /* 0x0003e2000c10193c */
[----:B------:R-:W-:-:S02]  /*ca900*/  ISETP.LT.AND P4, PT, R11, R236, !P0 ;  /* 0x000000ec0b00720c */ /* 0x000fc40004781270 */
[----:B------:R-:W-:Y:S01]  /*ca910*/  ISETP.LT.AND P0, PT, R13, R237, !P0 ;  /* 0x000000ed0d00720c */ /* 0x000fe20004701270 */
[----:B------:R-:W4:Y:S08]  /*ca920*/  LDC R236, c[0x0][0x228] ;  /* 0x00008a00ffec7b82 */ /* 0x000f300000000800 */
[----:B--2---:R-:W2:Y:S01]  /*ca930*/  LDC R239, c[0x0][0x228] ;  /* 0x00008a00ffef7b82 */ /* 0x004ea20000000800 */
[----:B-1----:R-:W3:Y:S04]  /*ca940*/  LDL.LU R235, [R1+0x478] ;  /* 0x0004780001eb7983 */ /* 0x002ee80000300800 */
[----:B------:R-:W2:Y:S01]  /*ca950*/  LDL.LU R237, [R1+0x1c6c] ;  /* 0x001c6c0001ed7983 */ /* 0x000ea20000300800 */
[----:B------:R-:W-:-:S02]  /*ca960*/  VIADD R234, R10, 0x3f ;  /* 0x0000003f0aea7836 */ /* 0x000fc40000000000 */
[----:B------:R-:W-:Y:S01]  /*ca970*/  IMAD.WIDE R232, R16, 0x4, R2 ;  /* 0x0000000410e87825 */ /* 0x000fe200078e0202 */
[----:B------:R-:W2:Y:S01]  /*ca980*/  LDL.LU R0, [R1+0x146c] ;  /* 0x00146c0001007983 */ /* 0x000ea20000300800 */
[----:B------:R-:W1:Y:S01]  /*ca990*/  LDC R244, c[0x0][0x228] ;  /* 0x00008a00fff47b82 */ /* 0x000e620000000800 */
[----:B------:R-:W-:Y:S02]  /*ca9a0*/  ISETP.GE.AND P2, PT, R234, R245, PT ;  /* 0x000000f5ea00720c */ /* 0x000fe40003f46270 */
[----:B------:R-:W2:Y:S04]  /*ca9b0*/  LDL.LU R245, [R1+0x87c] ;  /* 0x00087c0001f57983 */ /* 0x000ea80000300800 */
[----:B---3--:R3:W-:Y:S04]  /*ca9c0*/  @P3 STG.E desc[UR60][R198.64], R235 ;  /* 0x000000ebc6003986 */ /* 0x0087e8000c10193c */
[----:B------:R1:W-:Y:S01]  /*ca9d0*/  @P4 STG.E desc[UR60][R232.64], R252 ;  /* 0x000000fce8004986 */ /* 0x0003e2000c10193c */
[----:B------:R-:W-:-:S02]  /*ca9e0*/  ISETP.LT.AND P3, PT, R11, R246, !P2 ;  /* 0x000000f60b00720c */ /* 0x000fc40005761270 */
[----:B----4-:R-:W-:Y:S01]  /*ca9f0*/  ISETP.LT.AND P4, PT, R13, R247, !P2 ;  /* 0x000000f70d00720c */ /* 0x010fe20005781270 */
[C---:B---3--:R-:W-:Y:S01]  /*caa00*/  IMAD.WIDE R198, R16.reuse, 0x4, R4 ;  /* 0x0000000410c67825 */ /* 0x048fe200078e0204 */
[----:B-1----:R-:W3:Y:S04]  /*caa10*/  LDL.LU R252, [R1+0x1c70] ;  /* 0x001c700001fc7983 */ /* 0x002ee80000300800 */
[----:B------:R-:W4:Y:S04]  /*caa20*/  LDL.LU R246, [R1+0x106c] ;  /* 0x00106c0001f67983 */ /* 0x000f280000300800 */
[----:B------:R-:W3:Y:S04]  /*caa30*/  LDL.LU R247, [R1+0x1070] ;  /* 0x0010700001f77983 */ /* 0x000ee80000300800 */
[----:B--2---:R1:W-:Y:S04]  /*caa40*/  @P0 STG.E desc[UR60][R198.64], R237 ;  /* 0x000000edc6000986 */ /* 0x0043e8000c10193c */
[----:B-1----:R-:W2:Y:S01]  /*caa50*/  LDL.LU R199, [R1+0x1c5c] ;  /* 0x001c5c0001c77983 */ /* 0x002ea20000300800 */
[----:B------:R-:W-:-:S04]  /*caa60*/  IMAD.WIDE R232, R16, 0x4, R6 ;  /* 0x0000000410e87825 */ /* 0x000fc800078e0206 */
[C---:B------:R-:W-:Y:S01]  /*caa70*/  IMAD.WIDE R234, R16.reuse, 0x4, R8 ;  /* 0x0000000410ea7825 */ /* 0x040fe200078e0208 */
[----:B------:R-:W-:Y:S01]  /*caa80*/  IADD3 R16, R16, R14, RZ ;  /* 0x0000000e10107210 */ /* 0x000fe20007ffe0ff */
[----:B------:R-:W1:Y:S01]  /*caa90*/  LDC R237, c[0x0][0x228] ;  /* 0x00008a00ffed7b82 */ /* 0x000e620000000800 */
[----:B--2---:R2:W-:Y:S04]  /*caaa0*/  @P6 STG.E desc[UR60][R232.64], R199 ;  /* 0x000000c7e8006986 */ /* 0x0045e8000c10193c */
[----:B------:R1:W-:Y:S01]  /*caab0*/  @P5 STG.E desc[UR60][R234.64], R0 ;  /* 0x00000000ea005986 */ /* 0x0003e2000c10193c */
[----:B--2---:R-:W-:-:S04]  /*caac0*/  IMAD.WIDE R198, R16, 0x4, R2 ;  /* 0x0000000410c67825 */ /* 0x004fc800078e0202 */
[----:B-1----:R-:W-:Y:S02]  /*caad0*/  VIADD R0, R10, 0x40 ;  /* 0x000000400a007836 */ /* 0x002fe40000000000 */
[----:B------:R-:W-:-:S04]  /*caae0*/  IMAD.WIDE R232, R16, 0x4, R4 ;  /* 0x0000000410e87825 */ /* 0x000fc800078e0204 */
[----:B------:R-:W-:Y:S01]  /*caaf0*/  IMAD.WIDE R234, R16, 0x4, R8 ;  /* 0x0000000410ea7825 */ /* 0x000fe200078e0208 */
[----:B----4-:R1:W-:Y:S01]  /*cab00*/  @P3 STG.E desc[UR60][R198.64], R246 ;  /* 0x000000f6c6003986 */ /* 0x0103e2000c10193c */
[----:B------:R-:W-:-:S03]  /*cab10*/  ISETP.GE.AND P0, PT, R0, R197, PT ;  /* 0x000000c50000720c */ /* 0x000fc60003f06270 */
[----:B------:R2:W-:Y:S04]  /*cab20*/  @P4 STG.E desc[UR60][R232.64], R245 ;  /* 0x000000f5e8004986 */ /* 0x0005e8000c10193c */
[----:B------:R-:W4:Y:S01]  /*cab30*/  LDL.LU R197, [R1+0x47c] ;  /* 0x00047c0001c57983 */ /* 0x000f220000300800 */
[C---:B------:R-:W-:Y:S02]  /*cab40*/  IADD3 R0, R16.reuse, R14, RZ ;  /* 0x0000000e10007210 */ /* 0x040fe40007ffe0ff */
[----:B------:R-:W-:Y:S01]  /*cab50*/  ISETP.LT.AND P5, PT, R15, R237, !P2 ;  /* 0x000000ed0f00720c */ /* 0x000fe200057a1270 */
[----:B-1----:R-:W1:Y:S01]  /*cab60*/  LDC.64 R198, c[0x0][0x228] ;  /* 0x00008a00ffc67b82 */ /* 0x002e620000000a00 */
[----:B------:R-:W-:Y:S01]  /*cab70*/  ISETP.LT.AND P6, PT, R11, R239, !P0 ;  /* 0x000000ef0b00720c */ /* 0x000fe200047c1270 */
[----:B--2---:R-:W-:Y:S01]  /*cab80*/  IMAD.WIDE R232, R16, 0x4, R6 ;  /* 0x0000000410e87825 */ /* 0x004fe200078e0206 */
[C---:B------:R-:W-:Y:S01]  /*cab90*/  ISETP.LT.AND P3, PT, R17.reuse, R236, !P0 ;  /* 0x000000ec1100720c */ /* 0x040fe20004761270 */
[----:B------:R-:W2:Y:S01]  /*caba0*/  LDL.LU R16, [R1+0xc6c] ;  /* 0x000c6c0001107983 */ /* 0x000ea20000300800 */
[----:B------:R-:W-:-:S02]  /*cabb0*/  ISETP.LT.AND P2, PT, R17, R238, !P2 ;  /* 0x000000ee1100720c */ /* 0x000fc40005741270 */
[----:B------:R-:W-:Y:S01]  /*cabc0*/  ISETP.LT.AND P4, PT, R13, R244, !P0 ;  /* 0x000000f40d00720c */ /* 0x000fe20004781270 */
[----:B------:R-:W-:-:S04]  /*cabd0*/  IMAD.WIDE R236, R0, 0x4, R2 ;  /* 0x0000000400ec7825 */ /* 0x000fc800078e0202 */
[----:B------:R-:W-:Y:S01]  /*cabe0*/  IMAD.WIDE R238, R0, 0x4, R4 ;  /* 0x0000000400ee7825 */ /* 0x000fe200078e0204 */
[----:B------:R-:W1:Y:S01]  /*cabf0*/  LDC R244, c[0x0][0x228] ;  /* 0x00008a00fff47b82 */ /* 0x000e620000000800 */
[----:B------:R-:W-:-:S07]  /*cac00*/  ISETP.LT.AND P0, PT, R15, R196, !P0 ;  /* 0x000000c40f00720c */ /* 0x000fce0004701270 */
[----:B------:R-:W1:Y:S08]  /*cac10*/  LDC R245, c[0x0][0x228] ;  /* 0x00008a00fff57b82 */ /* 0x000e700000000800 */
[----:B------:R-:W1:Y:S01]  /*cac20*/  LDC R246, c[0x0][0x228] ;  /* 0x00008a00fff67b82 */ /* 0x000e620000000800 */
[----:B--2---:R-:W-:Y:S04]  /*cac30*/  @P2 STG.E desc[UR60][R232.64], R16 ;  /* 0x00000010e8002986 */ /* 0x004fe8000c10193c */
[----:B----4-:R2:W-:Y:S04]  /*cac40*/  @P5 STG.E desc[UR60][R234.64], R197 ;  /* 0x000000c5ea005986 */ /* 0x0105e8000c10193c */
[----:B--2---:R-:W2:Y:S04]  /*cac50*/  LDL.LU R234, [R1+0x1870] ;  /* 0x0018700001ea7983 */ /* 0x004ea80000300800 */
[----:B------:R-:W4:Y:S04]  /*cac60*/  LDL.LU R235, [R1+0x1470] ;  /* 0x0014700001eb7983 */ /* 0x000f280000300800 */
[----:B---3--:R3:W-:Y:S04]  /*cac70*/  @P6 STG.E desc[UR60][R236.64], R247 ;  /* 0x000000f7ec006986 */ /* 0x0087e8000c10193c */
[----:B------:R1:W-:Y:S04]  /*cac80*/  @P4 STG.E desc[UR60][R238.64], R252 ;  /* 0x000000fcee004986 */ /* 0x0003e8000c10193c */
[----:B---3--:R-:W3:Y:S04]  /*cac90*/  LDL.LU R247, [R1+0x880] ;  /* 0x0008800001f77983 */ /* 0x008ee80000300800 */
[----:B-1----:R-:W3:Y:S01]  /*caca0*/  LDL.LU R238, [R1+0xc70] ;  /* 0x000c700001ee7983 */ /* 0x002ee20000300800 */
        /* <DEDUP_REMOVED lines=12> */
[----:B----4-:R4:W-:Y:S01]  /*cad70*/  @P0 STG.E desc[UR60][R232.64], R235 ;  /* 0x000000ebe8000986 */ /* 0x0109e2000c10193c */
[----:B------:R-:W-:Y:S02]  /*cad80*/  ISETP.LT.AND P0, PT, R11, R244, !P2 ;  /* 0x000000f40b00720c */ /* 0x000fe40005701270 */
[----:B------:R-:W-:Y:S01]  /*cad90*/  ISETP.LT.AND P3, PT, R13, R245, !P2 ;  /* 0x000000f50d00720c */ /* 0x000fe20005761270 */
[C---:B------:R-:W-:Y:S01]  /*cada0*/  IMAD.WIDE R198, R0.reuse, 0x4, R4 ;  /* 0x0000000400c67825 */ /* 0x040fe200078e0204 */
[----:B------:R-:W3:Y:S01]  /*cadb0*/  LDL.LU R245, [R1+0x1c74] ;  /* 0x001c740001f57983 */ /* 0x000ee20000300800 */
[----:B--2---:R-:W2:Y:S02]  /*cadc0*/  LDC.64 R196, c[0x0][0x228] ;  /* 0x00008a00ffc47b82 */ /* 0x004ea40000000a00 */
[----:B----4-:R-:W-:-:S04]  /*cadd0*/  IMAD.WIDE R234, R0, 0x4, R2 ;  /* 0x0000000400ea7825 */ /* 0x010fc800078e0202 */
[----:B------:R-:W-:Y:S02]  /*cade0*/  IMAD.WIDE R232, R0, 0x4, R6 ;  /* 0x0000000400e87825 */ /* 0x000fe400078e0206 */
[----:B------:R-:W4:Y:S01]  /*cadf0*/  LDC R244, c[0x0][0x228] ;  /* 0x00008a00fff47b82 */ /* 0x000f220000000800 */
[----:B---3--:R3:W-:Y:S07]  /*cae00*/  @P0 STG.E desc[UR60][R234.64], R238 ;  /* 0x000000eeea000986 */ /* 0x0087ee000c10193c */
[----:B---3--:R-:W3:Y:S01]  /*cae10*/  LDC R238, c[0x0][0x22c] ;  /* 0x00008b00ffee7b82 */ /* 0x008ee20000000800 */
[----:B------:R-:W-:-:S02]  /*cae20*/  ISETP.LT.AND P2, PT, R17, R246, !P2 ;  /* 0x000000f61100720c */ /* 0x000fc40005741270 */
[----:B------:R-:W4:Y:S01]  /*cae30*/  LDL.LU R246, [R1+0x1074] ;  /* 0x0010740001f67983 */ /* 0x000f220000300800 */
[----:B---3--:R-:W-:-:S03]  /*cae40*/  ISETP.GE.AND P0, PT, R16, R238, PT ;  /* 0x000000ee1000720c */ /* 0x008fc60003f06270 */
[----:B------:R-:W3:Y:S04]  /*cae50*/  LDL.LU R16, [R1+0x80] ;  /* 0x0000800001107983 */ /* 0x000ee80000300800 */
[----:B------:R-:W2:Y:S04]  /*cae60*/  LDL.LU R238, [R1+0x70] ;  /* 0x0000700001ee7983 */ /* 0x000ea80000300800 */
[----:B------:R1:W-:Y:S02]  /*cae70*/  @P3 STG.E desc[UR60][R198.64], R247 ;  /* 0x000000f7c6003986 */ /* 0x0003e4000c10193c */
[----:B-1----:R-:W1:Y:S01]  /*cae80*/  LDC R247, c[0x0][0x228] ;  /* 0x00008a00fff77b82 */ /* 0x002e620000000800 */
[----:B------:R-:W-:Y:S01]  /*cae90*/  IMAD.WIDE R234, R0, 0x4, R8 ;  /* 0x0000000400ea7825 */ /* 0x000fe200078e0208 */
[----:B------:R-:W-:-:S02]  /*caea0*/  ISETP.LT.AND P4, PT, R13, R252, !P0 ;  /* 0x000000fc0d00720c */ /* 0x000fc40004781270 */
[----:B-1----:R-:W-:Y:S02]  /*caeb0*/  ISETP.LT.AND P3, PT, R11, R247, !P0 ;  /* 0x000000f70b00720c */ /* 0x002fe40004761270 */
[----:B------:R-:W4:Y:S04]  /*caec0*/  LDL.LU R247, [R1+0x1474] ;  /* 0x0014740001f77983 */ /* 0x000f280000300800 */
[----:B------:R-:W4:Y:S04]  /*caed0*/  LDL.LU R252, [R1+0x7c] ;  /* 0x00007c0001fc7983 */ /* 0x000f280000300800 */
[----:B---3--:R1:W-:Y:S04]  /*caee0*/  @P2 STG.E desc[UR60][R232.64], R16 ;  /* 0x00000010e8002986 */ /* 0x0083e8000c10193c */
[----:B--2---:R2:W-:Y:S01]  /*caef0*/  @P5 STG.E desc[UR60][R234.64], R238 ;  /* 0x000000eeea005986 */ /* 0x0045e2000c10193c */
[----:B-1----:R-:W-:-:S03]  /*caf00*/  VIADD R16, R10, 0x43 ;  /* 0x000000430a107836 */ /* 0x002fc60000000000 */
[----:B--2---:R-:W2:Y:S01]  /*caf10*/  LDL.LU R238, [R1+0x884] ;  /* 0x0008840001ee7983 */ /* 0x004ea20000300800 */
[----:B------:R-:W-:Y:S01]  /*caf20*/  IADD3 R0, R0, R14, RZ ;  /* 0x0000000e00007210 */ /* 0x000fe20007ffe0ff */
[----:B------:R-:W1:Y:S08]  /*caf30*/  LDC R234, c[0x0][0x22c] ;  /* 0x00008b00ffea7b82 */ /* 0x000e700000000800 */
[----:B------:R-:W3:Y:S01]  /*caf40*/  LDC R235, c[0x0][0x228] ;  /* 0x00008a00ffeb7b82 */ /* 0x000ee20000000800 */
[----:B------:R-:W-:-:S02]  /*caf50*/  ISETP.GE.AND P2, PT, R16, R197, PT ;  /* 0x000000c51000720c */ /* 0x000fc40003f46270 */
[----:B------:R-:W2:Y:S01]  /*caf60*/  LDL.LU R197, [R1+0x1874] ;  /* 0x0018740001c57983 */ /* 0x000ea20000300800 */
[----:B------:R-:W-:Y:S02]  /*caf70*/  ISETP.LT.AND P5, PT, R17, R236, !P0 ;  /* 0x000000ec1100720c */ /* 0x000fe400047a1270 */
[C---:B------:R-:W-:Y:S01]  /*caf80*/  ISETP.LT.AND P0, PT, R15.reuse, R237, !P0 ;  /* 0x000000ed0f00720c */ /* 0x040fe20004701270 */
[C---:B------:R-:W-:Y:S01]  /*caf90*/  IMAD.WIDE R198, R0.reuse, 0x4, R2 ;  /* 0x0000000400c67825 */ /* 0x040fe200078e0202 */
[----:B------:R-:W2:Y:S03]  /*cafa0*/  LDL.LU R237, [R1+0xc74] ;  /* 0x000c740001ed7983 */ /* 0x000ea60000300800 */
[C---:B------:R-:W-:Y:S01]  /*cafb0*/  IMAD.WIDE R232, R0.reuse, 0x4, R4 ;  /* 0x0000000400e87825 */ /* 0x040fe200078e0204 */
[----:B------:R-:W-:Y:S02]  /*cafc0*/  IADD3 R16, R0, R14, RZ ;  /* 0x0000000e00107210 */ /* 0x000fe40007ffe0ff */
[----:B------:R-:W-:Y:S01]  /*cafd0*/  ISETP.LT.AND P6, PT, R15, R196, !P2 ;  /* 0x000000c40f00720c */ /* 0x000fe200057c1270 */
[----:B----4-:R-:W-:Y:S04]  /*cafe0*/  @P3 STG.E desc[UR60][R198.64], R246 ;  /* 0x000000f6c6003986 */ /* 0x010fe8000c10193c */
[----:B------:R4:W-:Y:S01]  /*caff0*/  @P4 STG.E desc[UR60][R232.64], R245 ;  /* 0x000000f5e8004986 */ /* 0x0009e2000c10193c */
[----:B------:R-:W-:-:S02]  /*cb000*/  ISETP.LT.AND P4, PT, R11, R239, !P2 ;  /* 0x000000ef0b00720c */ /* 0x000fc40005781270 */
[----:B------:R-:W-:Y:S01]  /*cb010*/  ISETP.LT.AND P3, PT, R13, R244, !P2 ;  /* 0x000000f40d00720c */ /* 0x000fe20005761270 */
[----:B------:R-:W1:Y:S08]  /*cb020*/  LDC R239, c[0x0][0x228] ;  /* 0x00008a00ffef7b82 */ /* 0x000e700000000800 */
[----:B------:R-:W1:Y:S08]  /*cb030*/  LDC R244, c[0x0][0x228] ;  /* 0x00008a00fff47b82 */ /* 0x000e700000000800 */
[----:B------:R-:W1:Y:S01]  /*cb040*/  LDC R236, c[0x0][0x228] ;  /* 0x00008a00ffec7b82 */ /* 0x000e620000000800 */
[----:B----4-:R-:W4:Y:S04]  /*cb050*/  LDL.LU R245, [R1+0x84] ;  /* 0x0000840001f57983 */ /* 0x010f280000300800 */
[----:B------:R-:W4:Y:S01]  /*cb060*/  LDL.LU R246, [R1+0x74] ;  /* 0x0000740001f67983 */ /* 0x000f220000300800 */
[----:B------:R-:W-:-:S04]  /*cb070*/  IMAD.WIDE R232, R0, 0x4, R6 ;  /* 0x0000000400e87825 */ /* 0x000fc800078e0206 */
[----:B------:R-:W-:-:S04]  /*cb080*/  IMAD.WIDE R198, R0, 0x4, R8 ;  /* 0x0000000400c67825 */ /* 0x000fc800078e0208 */
[----:B------:R-:W-:Y:S01]  /*cb090*/  VIADD R0, R10, 0x44 ;  /* 0x000000440a007836 */ /* 0x000fe20000000000 */
[----:B---3--:R-:W-:Y:S01]  /*cb0a0*/  ISETP.LT.AND P2, PT, R17, R235, !P2 ;  /* 0x000000eb1100720c */ /* 0x008fe20005741270 */
[----:B--2---:R2:W-:Y:S04]  /*cb0b0*/  @P5 STG.E desc[UR60][R232.64], R197 ;  /* 0x000000c5e8005986 */ /* 0x0045e8000c10193c */
[----:B------:R3:W-:Y:S01]  /*cb0c0*/  @P0 STG.E desc[UR60][R198.64], R247 ;  /* 0x000000f7c6000986 */ /* 0x0007e2000c10193c */
[----:B-1----:R-:W-:Y:S02]  /*cb0d0*/  ISETP.GE.AND P0, PT, R0, R234, PT ;  /* 0x000000ea0000720c */ /* 0x002fe40003f06270 */
[C---:B------:R-:W-:Y:S01]  /*cb0e0*/  IADD3 R0, R16.reuse, R14, RZ ;  /* 0x0000000e10007210 */ /* 0x040fe20007ffe0ff */
[----:B--2---:R-:W-:-:S04]  /*cb0f0*/  IMAD.WIDE R232, R16, 0x4, R4 ;  /* 0x0000000410e87825 */ /* 0x004fc800078e0204 */
[----:B---3--:R-:W-:Y:S01]  /*cb100*/  IMAD.WIDE R198, R16, 0x4, R2 ;  /* 0x0000000410c67825 */ /* 0x008fe200078e0202 */
[----:B------:R-:W2:Y:S01]  /*cb110*/  LDL.LU R247, [R1+0x1878] ;  /* 0x0018780001f77983 */ /* 0x000ea20000300800 */
[----:B------:R-:W1:Y:S03]  /*cb120*/  LDC.64 R196, c[0x0][0x228] ;  /* 0x00008a00ffc47b82 */ /* 0x000e660000000a00 */
[----:B------:R3:W-:Y:S04]  /*cb130*/  @P4 STG.E desc[UR60][R198.64], R237 ;  /* 0x000000edc6004986 */ /* 0x0007e8000c10193c */
[----:B------:R3:W-:Y:S01]  /*cb140*/  @P3 STG.E desc[UR60][R232.64], R238 ;  /* 0x000000eee8003986 */ /* 0x0007e2000c10193c */
[----:B------:R-:W-:-:S02]  /*cb150*/  ISETP.LT.AND P3, PT, R13, R239, !P0 ;  /* 0x000000ef0d00720c */ /* 0x000fc40004761270 */
[----:B------:R-:W-:Y:S01]  /*cb160*/  ISETP.LT.AND P4, PT, R17, R244, !P0 ;  /* 0x000000f41100720c */ /* 0x000fe20004781270 */
[----:B---3--:R-:W-:-:S04]  /*cb170*/  IMAD.WIDE R198, R16, 0x4, R6 ;  /* 0x0000000410c67825 */ /* 0x008fc800078e0206 */
[----:B------:R-:W-:Y:S01]  /*cb180*/  IMAD.WIDE R232, R16, 0x4, R8 ;  /* 0x0000000410e87825 */ /* 0x000fe200078e0208 */
[----:B------:R-:W-:Y:S01]  /*cb190*/  ISETP.LT.AND P5, PT, R11, R236, !P0 ;  /* 0x000000ec0b00720c */ /* 0x000fe200047a1270 */
[----:B------:R-:W3:Y:S04]  /*cb1a0*/  LDL.LU R16, [R1+0x1078] ;  /* 0x0010780001107983 */ /* 0x000ee80000300800 */
[----:B------:R-:W2:Y:S04]  /*cb1b0*/  LDL.LU R239, [R1+0x1478] ;  /* 0x0014780001ef7983 */ /* 0x000ea80000300800 */
[----:B------:R-:W2:Y:S04]  /*cb1c0*/  LDL.LU R244, [R1+0x1c78] ;  /* 0x001c780001f47983 */ /* 0x000ea80000300800 */
[----:B----4-:R4:W-:Y:S04]  /*cb1d0*/  @P2 STG.E desc[UR60][R198.64], R245 ;  /* 0x000000f5c6002986 */ /* 0x0109e8000c10193c */
[----:B------:R1:W-:Y:S01]  /*cb1e0*/  @P6 STG.E desc[UR60][R232.64], R246 ;  /* 0x000000f6e8006986 */ /* 0x0003e2000c10193c */
[----:B------:R-:W2:Y:S08]  /*cb1f0*/  LDC R237, c[0x0][0x228] ;  /* 0x00008a00ffed7b82 */ /* 0x000eb00000000800 */
[----:B------:R-:W2:Y:S08]  /*cb200*/  LDC R236, c[0x0][0x228] ;  /* 0x00008a00ffec7b82 */ /* 0x000eb00000000800 */
[----:B------:R-:W2:Y:S08]  /*cb210*/  LDC R238, c[0x0][0x228] ;  /* 0x00008a00ffee7b82 */ /* 0x000eb00000000800 */
[----:B----4-:R-:W4:Y:S01]  /*cb220*/  LDC R245, c[0x0][0x228] ;  /* 0x00008a00fff57b82 */ /* 0x010f220000000800 */
[----:B-1----:R-:W2:Y:S07]  /*cb230*/  LDL.LU R246, [R1+0xc78] ;  /* 0x000c780001f67983 */ /* 0x002eae0000300800 */
[----:B------:R-:W1:Y:S01]  /*cb240*/  LDC.64 R198, c[0x0][0x228] ;  /* 0x00008a00ffc67b82 */ /* 0x000e620000000a00 */
[----:B------:R-:W-:-:S04]  /*cb250*/  IMAD.WIDE R234, R0, 0x4, R2 ;  /* 0x0000000400ea7825 */ /* 0x000fc800078e0202 */
[----:B------:R-:W-:Y:S01]  /*cb260*/  IMAD.WIDE R232, R0, 0x4, R4 ;  /* 0x0000000400e87825 */ /* 0x000fe200078e0204 */
[----:B----4-:R-:W-:Y:S02]  /*cb270*/  ISETP.LT.AND P0, PT, R15, R245, !P0 ;  /* 0x000000f50f00720c */ /* 0x010fe40004701270 */
[----:B------:R-:W4:Y:S01]  /*cb280*/  LDC R245, c[0x0][0x228] ;  /* 0x00008a00fff57b82 */ /* 0x000f220000000800 */
[----:B---3--:R3:W-:Y:S04]  /*cb290*/  @P5 STG.E desc[UR60][R234.64], R16 ;  /* 0x00000010ea005986 */ /* 0x0087e8000c10193c */
[----:B--2---:R2:W-:Y:S01]  /*cb2a0*/  @P3 STG.E desc[UR60][R232.64], R244 ;  /* 0x000000f4e8003986 */ /* 0x0045e2000c10193c */
[----:B---3--:R-:W-:Y:S02]  /*cb2b0*/  VIADD R16, R10, 0x45 ;  /* 0x000000450a107836 */ /* 0x008fe40000000000 */
[----:B------:R-:W-:-:S04]  /*cb2c0*/  IMAD.WIDE R234, R0, 0x4, R6 ;  /* 0x0000000400ea7825 */ /* 0x000fc800078e0206 */
[----:B--2---:R-:W-:Y:S01]  /*cb2d0*/  IMAD.WIDE R232, R0, 0x4, R8 ;  /* 0x0000000400e87825 */ /* 0x004fe200078e0208 */
[----:B------:R-:W2:Y:S01]  /*cb2e0*/  LDC R244, c[0x0][0x22c] ;  /* 0x00008b00fff47b82 */ /* 0x000ea20000000800 */
[----:B------:R-:W-:Y:S02]  /*cb2f0*/  ISETP.GE.AND P2, PT, R16, R197, PT ;  /* 0x000000c51000720c */ /* 0x000fe40003f46270 */
[----:B------:R-:W-:Y:S01]  /*cb300*/  VIADD R16, R10, 0x46 ;  /* 0x000000460a107836 */ /* 0x000fe20000000000 */
[----:B------:R-:W-:Y:S04]  /*cb310*/  @P4 STG.E desc[UR60][R234.64], R247 ;  /* 0x000000f7ea004986 */ /* 0x000fe8000c10193c */
[----:B------:R3:W-:Y:S01]  /*cb320*/  @P0 STG.E desc[UR60][R232.64], R239 ;  /* 0x000000efe8000986 */ /* 0x0007e2000c10193c */
[----:B------:R-:W-:-:S02]  /*cb330*/  ISETP.LT.AND P4, PT, R13, R237, !P2 ;  /* 0x000000ed0d00720c */ /* 0x000fc40005781270 */
[----:B------:R-:W-:Y:S02]  /*cb340*/  ISETP.LT.AND P5, PT, R11, R236, !P2 ;  /* 0x000000ec0b00720c */ /* 0x000fe400057a1270 */
[----:B------:R-:W-:Y:S02]  /*cb350*/  ISETP.LT.AND P3, PT, R17, R238, !P2 ;  /* 0x000000ee1100720c */ /* 0x000fe40005761270 */
[----:B------:R-:W-:Y:S02]  /*cb360*/  ISETP.LT.AND P2, PT, R15, R196, !P2 ;  /* 0x000000c40f00720c */ /* 0x000fe40005741270 */
[----:B-1----:R-:W-:Y:S02]  /*cb370*/  ISETP.GE.AND P0, PT, R16, R199, PT ;  /* 0x000000c71000720c */ /* 0x002fe40003f06270 */
[----:B------:R-:W-:Y:S01]  /*cb380*/  IADD3 R0, R0, R14, RZ ;  /* 0x0000000e00007210 */ /* 0x000fe20007ffe0ff */
[----:B------:R-:W1:Y:S08]  /*cb390*/  LDC R197, c[0x0][0x228] ;  /* 0x00008a00ffc57b82 */ /* 0x000e700000000800 */
[----:B---3--:R-:W3:Y:S08]  /*cb3a0*/  LDC R239, c[0x0][0x228] ;  /* 0x00008a00ffef7b82 */ /* 0x008ef00000000800 */
[----:B------:R-:W3:Y:S01]  /*cb3b0*/  LDC R238, c[0x0][0x228] ;  /* 0x00008a00ffee7b82 */ /* 0x000ee20000000800 */
[----:B------:R-:W3:Y:S04]  /*cb3c0*/  LDL.LU R247, [R1+0x107c] ;  /* 0x00107c0001f77983 */ /* 0x000ee80000300800 */
[----:B------:R-:W4:Y:S04]  /*cb3d0*/  LDL.LU R196, [R1+0x88] ;  /* 0x0000880001c47983 */ /* 0x000f280000300800 */
[----:B------:R-:W2:Y:S04]  /*cb3e0*/  LDL.LU R16, [R1+0x888] ;  /* 0x0008880001107983 */ /* 0x000ea80000300800 */
[----:B------:R-:W3:Y:S01]  /*cb3f0*/  LDL.LU R199, [R1+0x78] ;  /* 0x0000780001c77983 */ /* 0x000ee20000300800 */
[----:B------:R-:W-:-:S05]  /*cb400*/  IMAD.WIDE R232, R0, 0x4, R2 ;  /* 0x0000000400e87825 */ /* 0x000fca00078e0202 */
[----:B------:R1:W-:Y:S02]  /*cb410*/  @P5 STG.E desc[UR60][R232.64], R246 ;  /* 0x000000f6e8005986 */ /* 0x0003e4000c10193c */
[----:B-1----:R-:W1:Y:S01]  /*cb420*/  LDC R246, c[0x0][0x228] ;  /* 0x00008a00fff67b82 */ /* 0x002e620000000800 */
[----:B------:R-:W-:-:S04]  /*cb430*/  IMAD.WIDE R234, R0, 0x4, R4 ;  /* 0x0000000400ea7825 */ /* 0x000fc800078e0204 */
[----:B------:R-:W-:-:S04]  /*cb440*/  IMAD.WIDE R236, R0, 0x4, R6 ;  /* 0x0000000400ec7825 */ /* 0x000fc800078e0206 */
[C---:B------:R-:W-:Y:S01]  /*cb450*/  IMAD.WIDE R232, R0.reuse, 0x4, R8 ;  /* 0x0000000400e87825 */ /* 0x040fe200078e0208 */
[----:B-1----:R-:W-:Y:S02]  /*cb460*/  ISETP.LT.AND P6, PT, R11, R246, !P0 ;  /* 0x000000f60b00720c */ /* 0x002fe400047c1270 */
[----:B------:R-:W-:Y:S01]  /*cb470*/  ISETP.LT.AND P5, PT, R13, R197, !P0 ;  /* 0x000000c50d00720c */ /* 0x000fe200047a1270 */
[----:B------:R-:W1:Y:S01]  /*cb480*/  LDC R246, c[0x0][0x228] ;  /* 0x00008a00fff67b82 */ /* 0x000e620000000800 */
[----:B--2---:R2:W-:Y:S04]  /*cb490*/  @P4 STG.E desc[UR60][R234.64], R16 ;  /* 0x00000010ea004986 */ /* 0x0045e8000c10193c */
[----:B----4-:R4:W-:Y:S04]  /*cb4a0*/  @P3 STG.E desc[UR60][R236.64], R196 ;  /* 0x000000c4ec003986 */ /* 0x0109e8000c10193c */
[----:B---3--:R3:W-:Y:S01]  /*cb4b0*/  @P2 STG.E desc[UR60][R232.64], R199 ;  /* 0x000000c7e8002986 */ /* 0x0087e2000c10193c */
[----:B--2---:R-:W-:Y:S01]  /*cb4c0*/  IADD3 R16, R0, R14, RZ ;  /* 0x0000000e00107210 */ /* 0x004fe20007ffe0ff */
[----:B----4-:R-:W-:Y:S01]  /*cb4d0*/  VIADD R196, R10, 0x47 ;  /* 0x000000470ac47836 */ /* 0x010fe20000000000 */
[----:B------:R-:W-:Y:S01]  /*cb4e0*/  ISETP.LT.AND P4, PT, R17, R245, !P0 ;  /* 0x000000f51100720c */ /* 0x000fe20004781270 */
[----:B------:R-:W2:Y:S08]  /*cb4f0*/  LDC R236, c[0x0][0x228] ;  /* 0x00008a00ffec7b82 */ /* 0x000eb00000000800 */
[----:B------:R-:W4:Y:S01]  /*cb500*/  LDC R237, c[0x0][0x228] ;  /* 0x00008a00ffed7b82 */ /* 0x000f220000000800 */
[----:B------:R-:W-:Y:S01]  /*cb510*/  IMAD.WIDE R234, R16, 0x4, R2 ;  /* 0x0000000410ea7825 */ /* 0x000fe200078e0202 */
[----:B------:R-:W-:-:S02]  /*cb520*/  ISETP.GE.AND P3, PT, R196, R244, PT ;  /* 0x000000f4c400720c */ /* 0x000fc40003f66270 */
[----:B------:R-:W-:Y:S01]  /*cb530*/  ISETP.LT.AND P0, PT, R15, R198, !P0 ;  /* 0x000000c60f00720c */ /* 0x000fe20004701270 */
[----:B------:R-:W2:Y:S04]  /*cb540*/  LDL.LU R244, [R1+0x187c] ;  /* 0x00187c0001f47983 */ /* 0x000ea80000300800 */
[----:B------:R1:W-:Y:S01]  /*cb550*/  @P6 STG.E desc[UR60][R234.64], R247 ;  /* 0x000000f7ea006986 */ /* 0x0003e2000c10193c */
[C---:B---3--:R-:W-:Y:S01]  /*cb560*/  IMAD.WIDE R232, R16.reuse, 0x4, R4 ;  /* 0x0000000410e87825 */ /* 0x048fe200078e0204 */
[C---:B------:R-:W-:Y:S01]  /*cb570*/  IADD3 R0, R16.reuse, R14, RZ ;  /* 0x0000000e10007210 */ /* 0x040fe20007ffe0ff */
[----:B------:R-:W3:Y:S08]  /*cb580*/  LDC.64 R196, c[0x0][0x228] ;  /* 0x00008a00ffc47b82 */ /* 0x000ef00000000a00 */
[----:B------:R-:W3:Y:S01]  /*cb590*/  LDC R245, c[0x0][0x228] ;  /* 0x00008a00fff57b82 */ /* 0x000ee20000000800 */
[----:B-1----:R-:W4:Y:S01]  /*cb5a0*/  LDL.LU R235, [R1+0x1c7c] ;  /* 0x001c7c0001eb7983 */ /* 0x002f220000300800 */
[----:B------:R-:W-:Y:S01]  /*cb5b0*/  IMAD.WIDE R198, R16, 0x4, R6 ;  /* 0x0000000410c67825 */ /* 0x000fe200078e0206 */
[----:B------:R-:W-:-:S02]  /*cb5c0*/  ISETP.LT.AND P2, PT, R13, R239, !P3 ;  /* 0x000000ef0d00720c */ /* 0x000fc40005f41270 */
[----:B------:R-:W-:Y:S01]  /*cb5d0*/  ISETP.LT.AND P6, PT, R11, R238, !P3 ;  /* 0x000000ee0b00720c */ /* 0x000fe20005fc1270 */
[----:B------:R-:W3:Y:S04]  /*cb5e0*/  LDL.LU R239, [R1+0x88c] ;  /* 0x00088c0001ef7983 */ /* 0x000ee80000300800 */
[----:B------:R-:W3:Y:S01]  /*cb5f0*/  LDL.LU R238, [R1+0xc7c] ;  /* 0x000c7c0001ee7983 */ /* 0x000ee20000300800 */
[----:B------:R-:W1:Y:S03]  /*cb600*/  LDC R247, c[0x0][0x228] ;  /* 0x00008a00fff77b82 */ /* 0x000e660000000800 */
[----:B----4-:R-:W-:Y:S04]  /*cb610*/  @P5 STG.E desc[UR60][R232.64], R235 ;  /* 0x000000ebe8005986 */ /* 0x010fe8000c10193c */
[----:B--2---:R2:W-:Y:S04]  /*cb620*/  @P4 STG.E desc[UR60][R198.64], R244 ;  /* 0x000000f4c6004986 */ /* 0x0045e8000c10193c */
[----:B--2---:R-:W2:Y:S01]  /*cb630*/  LDL.LU R244, [R1+0x1880] ;  /* 0x0018800001f47983 */ /* 0x004ea20000300800 */
[----:B------:R-:W-:-:S03]  /*cb640*/  IMAD.WIDE R198, R16, 0x4, R8 ;  /* 0x0000000410c67825 */ /* 0x000fc600078e0208 */
[----:B------:R-:W4:Y:S01]  /*cb650*/  LDL.LU R16, [R1+0x147c] ;  /* 0x00147c0001107983 */ /* 0x000f220000300800 */
[----:B------:R-:W-:-:S03]  /*cb660*/  ISETP.LT.AND P4, PT, R17, R236, !P3 ;  /* 0x000000ec1100720c */ /* 0x000fc60005f81270 */
[----:B------:R-:W2:Y:S01]  /*cb670*/  LDL.LU R236, [R1+0x8c] ;  /* 0x00008c0001ec7983 */ /* 0x000ea20000300800 */
[----:B------:R-:W-:Y:S01]  /*cb680*/  ISETP.LT.AND P3, PT, R15, R237, !P3 ;  /* 0x000000ed0f00720c */ /* 0x000fe20005f61270 */
[----:B------:R-:W-:-:S04]  /*cb690*/  IMAD.WIDE R232, R0, 0x4, R2 ;  /* 0x0000000400e87825 */ /* 0x000fc800078e0202 */
[----:B------:R-:W-:Y:S01]  /*cb6a0*/  IMAD.WIDE R234, R0, 0x4, R4 ;  /* 0x0000000400ea7825 */ /* 0x000fe200078e0204 */
[----:B------:R-:W1:Y:S01]  /*cb6b0*/  LDC R237, c[0x0][0x228] ;  /* 0x00008a00ffed7b82 */ /* 0x000e620000000800 */
[----:B----4-:R4:W-:Y:S04]  /*cb6c0*/  @P0 STG.E desc[UR60][R198.64], R16 ;  /* 0x00000010c6000986 */ /* 0x0109e8000c10193c */
[----:B---3--:R3:W-:Y:S04]  /*cb6d0*/  @P6 STG.E desc[UR60][R232.64], R238 ;  /* 0x000000eee8006986 */ /* 0x0087e8000c10193c */
[----:B------:R1:W-:Y:S01]  /*cb6e0*/  @P2 STG.E desc[UR60][R234.64], R239 ;  /* 0x000000efea002986 */ /* 0x0003e2000c10193c */
[----:B----4-:R-:W-:-:S02]  /*cb6f0*/  VIADD R16, R10, 0x48 ;  /* 0x000000480a107836 */ /* 0x010fc40000000000 */
[----:B------:R-:W-:-:S04]  /*cb700*/  IMAD.WIDE R198, R0, 0x4, R6 ;  /* 0x0000000400c67825 */ /* 0x000fc800078e0206 */
[----:B---3--:R-:W-:Y:S01]  /*cb710*/  IMAD.WIDE R232, R0, 0x4, R8 ;  /* 0x0000000400e87825 */ /* 0x008fe200078e0208 */
[----:B------:R-:W3:Y:S08]  /*cb720*/  LDC R238, c[0x0][0x228] ;  /* 0x00008a00ffee7b82 */ /* 0x000ef00000000800 */
[----:B-1----:R-:W1:Y:S01]  /*cb730*/  LDC R239, c[0x0][0x228] ;  /* 0x00008a00ffef7b82 */ /* 0x002e620000000800 */
        /* <DEDUP_REMOVED lines=11> */
[----:B------:R-:W3:Y:S08]  /*cb7f0*/  LDC R247, c[0x0][0x228] ;  /* 0x00008a00fff77b82 */ /* 0x000ef00000000800 */
[----:B--2---:R-:W2:Y:S08]  /*cb800*/  LDC R236, c[0x0][0x228] ;  /* 0x00008a00ffec7b82 */ /* 0x004eb00000000800 */
[----:B------:R-:W2:Y:S08]  /*cb810*/  LDC.64 R198, c[0x0][0x228] ;  /* 0x00008a00ffc67b82 */ /* 0x000eb00000000a00 */
[----:B------:R-:W2:Y:S01]  /*cb820*/  LDC R246, c[0x0][0x228] ;  /* 0x00008a00fff67b82 */ /* 0x000ea20000000800 */
[----:B------:R1:W-:Y:S04]  /*cb830*/  @P2 STG.E desc[UR60][R196.64], R244 ;  /* 0x000000f4c4002986 */ /* 0x0003e8000c10193c */
[----:B----4-:R-:W4:Y:S03]  /*cb840*/  LDL.LU R252, [R1+0x480] ;  /* 0x0004800001fc7983 */ /* 0x010f260000300800 */
[----:B------:R-:W4:Y:S01]  /*cb850*/  LDC R245, c[0x0][0x228] ;  /* 0x00008a00fff57b82 */ /* 0x000f220000000800 */
[----:B-1----:R-:W3:Y:S07]  /*cb860*/  LDL.LU R196, [R1+0x1480] ;  /* 0x0014800001c47983 */ /* 0x002eee0000300800 */
[----:B------:R-:W1:Y:S01]  /*cb870*/  LDC R244, c[0x0][0x22c] ;  /* 0x00008b00fff47b82 */ /* 0x000e620000000800 */
[----:B------:R-:W-:Y:S01]  /*cb880*/  IMAD.WIDE R232, R0, 0x4, R4 ;  /* 0x0000000400e87825 */ /* 0x000fe200078e0204 */
[----:B------:R-:W2:Y:S01]  /*cb890*/  LDL.LU R197, [R1+0x1c80] ;  /* 0x001c800001c57983 */ /* 0x000ea20000300800 */
[----:B-1----:R-:W-:-:S03]  /*cb8a0*/  ISETP.GE.AND P2, PT, R16, R244, PT ;  /* 0x000000f41000720c */ /* 0x002fc60003f46270 */
[----:B------:R-:W4:Y:S01]  /*cb8b0*/  LDL.LU R244, [R1+0x490] ;  /* 0x0004900001f47983 */ /* 0x000f220000300800 */
[----:B------:R-:W-:-:S03]  /*cb8c0*/  ISETP.LT.AND P5, PT, R17, R239, !P2 ;  /* 0x000000ef1100720c */ /* 0x000fc600057a1270 */
[----:B---3--:R1:W-:Y:S01]  /*cb8d0*/  @P4 STG.E desc[UR60][R232.64], R196 ;  /* 0x000000c4e8004986 */ /* 0x0083e2000c10193c */
[----:B------:R-:W-:-:S03]  /*cb8e0*/  ISETP.LT.AND P4, PT, R13, R238, !P2 ;  /* 0x000000ee0d00720c */ /* 0x000fc60005781270 */
[----:B-1----:R-:W3:Y:S04]  /*cb8f0*/  LDL.LU R233, [R1+0x1080] ;  /* 0x0010800001e97983 */ /* 0x002ee80000300800 */
[----:B------:R-:W4:Y:S04]  /*cb900*/  LDL.LU R238, [R1+0x90] ;  /* 0x0000900001ee7983 */ /* 0x000f280000300800 */
[----:B------:R-:W4:Y:S04]  /*cb910*/  LDL.LU R239, [R1+0xc80] ;  /* 0x000c800001ef7983 */ /* 0x000f280000300800 */
[----:B--2---:R1:W-:Y:S01]  /*cb920*/  @P3 STG.E desc[UR60][R234.64], R197 ;  /* 0x000000c5ea003986 */ /* 0x0043e2000c10193c */
[----:B------:R-:W-:-:S02]  /*cb930*/  ISETP.LT.AND P3, PT, R11, R237, !P2 ;  /* 0x000000ed0b00720c */ /* 0x000fc40005761270 */
[C---:B------:R-:W-:Y:S01]  /*cb940*/  IADD3 R16, R0.reuse, R14, RZ ;  /* 0x0000000e00107210 */ /* 0x040fe20007ffe0ff */
[----:B-1----:R-:W-:-:S04]  /*cb950*/  IMAD.WIDE R196, R0, 0x4, R8 ;  /* 0x0000000400c47825 */ /* 0x002fc800078e0208 */
[----:B------:R-:W-:Y:S02]  /*cb960*/  VIADD R0, R10, 0x4a ;  /* 0x0000004a0a007836 */ /* 0x000fe40000000000 */
[C---:B------:R-:W-:Y:S01]  /*cb970*/  IMAD.WIDE R234, R16.reuse, 0x4, R4 ;  /* 0x0000000410ea7825 */ /* 0x040fe200078e0204 */
[----:B---3--:R1:W-:Y:S01]  /*cb980*/  @P0 STG.E desc[UR60][R196.64], R233 ;  /* 0x000000e9c4000986 */ /* 0x0083e2000c10193c */
[----:B------:R-:W-:Y:S02]  /*cb990*/  ISETP.LT.AND P0, PT, R15, R236, !P2 ;  /* 0x000000ec0f00720c */ /* 0x000fe40005701270 */
[C---:B------:R-:W-:Y:S01]  /*cb9a0*/  IMAD.WIDE R236, R16.reuse, 0x4, R6 ;  /* 0x0000000410ec7825 */ /* 0x040fe200078e0206 */
[----:B-1----:R-:W1:Y:S03]  /*cb9b0*/  LDC.64 R196, c[0x0][0x228] ;  /* 0x00008a00ffc47b82 */ /* 0x002e660000000a00 */
[----:B------:R-:W-:Y:S01]  /*cb9c0*/  IMAD.WIDE R232, R16, 0x4, R2 ;  /* 0x0000000410e87825 */ /* 0x000fe200078e0202 */
[----:B------:R-:W-:-:S04]  /*cb9d0*/  ISETP.GE.AND P2, PT, R0, R199, PT ;  /* 0x000000c70000720c */ /* 0x000fc80003f46270 */
[----:B----4-:R-:W-:Y:S04]  /*cb9e0*/  @P3 STG.E desc[UR60][R232.64], R239 ;  /* 0x000000efe8003986 */ /* 0x010fe8000c10193c */
[----:B------:R2:W-:Y:S04]  /*cb9f0*/  @P4 STG.E desc[UR60][R234.64], R244 ;  /* 0x000000f4ea004986 */ /* 0x0005e8000c10193c */
[----:B------:R3:W-:Y:S01]  /*cba00*/  @P5 STG.E desc[UR60][R236.64], R252 ;  /* 0x000000fcec005986 */ /* 0x0007e2000c10193c */
[----:B------:R-:W-:Y:S02]  /*cba10*/  ISETP.LT.AND P4, PT, R17, R247, !P2 ;  /* 0x000000f71100720c */ /* 0x000fe40005781270 */
[----:B------:R-:W-:-:S02]  /*cba20*/  ISETP.LT.AND P5, PT, R13, R246, !P2 ;  /* 0x000000f60d00720c */ /* 0x000fc400057a1270 */
[----:B------:R-:W-:Y:S02]  /*cba30*/  ISETP.LT.AND P3, PT, R11, R245, !P2 ;  /* 0x000000f50b00720c */ /* 0x000fe40005761270 */
[----:B------:R-:W-:Y:S01]  /*cba40*/  ISETP.LT.AND P2, PT, R15, R198, !P2 ;  /* 0x000000c60f00720c */ /* 0x000fe20005741270 */
[C---:B------:R-:W-:Y:S01]  /*cba50*/  IMAD.WIDE R198, R16.reuse, 0x4, R8 ;  /* 0x0000000410c67825 */ /* 0x040fe200078e0208 */
[----:B------:R-:W-:-:S03]  /*cba60*/  IADD3 R0, R16, R14, RZ ;  /* 0x0000000e10007210 */ /* 0x000fc60007ffe0ff */
[----:B------:R-:W-:Y:S01]  /*cba70*/  VIADD R16, R10, 0x4b ;  /* 0x0000004b0a107836 */ /* 0x000fe20000000000 */
[----:B------:R-:W4:Y:S08]  /*cba80*/  LDC R246, c[0x0][0x22c] ;  /* 0x00008b00fff67b82 */ /* 0x000f300000000800 */
[----:B--2---:R-:W2:Y:S01]  /*cba90*/  LDC R244, c[0x0][0x228] ;  /* 0x00008a00fff47b82 */ /* 0x004ea20000000800 */
[----:B------:R1:W-:Y:S04]  /*cbaa0*/  @P0 STG.E desc[UR60][R198.64], R238 ;  /* 0x000000eec6000986 */ /* 0x0003e8000c10193c */
[----:B---3--:R-:W3:Y:S04]  /*cbab0*/  LDL.LU R252, [R1+0xc84] ;  /* 0x000c840001fc7983 */ /* 0x008ee80000300800 */
[----:B------:R-:W4:Y:S01]  /*cbac0*/  LDL.LU R247, [R1+0x1084] ;  /* 0x0010840001f77983 */ /* 0x000f220000300800 */
[----:B------:R-:W4:Y:S08]  /*cbad0*/  LDC R245, c[0x0][0x228] ;  /* 0x00008a00fff57b82 */ /* 0x000f300000000800 */
[----:B------:R-:W3:Y:S01]  /*cbae0*/  LDC R239, c[0x0][0x228] ;  /* 0x00008a00ffef7b82 */ /* 0x000ee20000000800 */
[----:B-1----:R-:W-:Y:S01]  /*cbaf0*/  ISETP.GE.AND P0, PT, R16, R197, PT ;  /* 0x000000c51000720c */ /* 0x002fe20003f06270 */
        /* <DEDUP_REMOVED lines=17> */
[----:B------:R-:W1:Y:S01]  /*cbc10*/  LDC R236, c[0x0][0x228] ;  /* 0x00008a00ffec7b82 */ /* 0x000e620000000800 */
[----:B------:R-:W-:-:S07]  /*cbc20*/  IMAD.WIDE R232, R16, 0x4, R4 ;  /* 0x0000000410e87825 */ /* 0x000fce00078e0204 */
[----:B------:R-:W4:Y:S01]  /*cbc30*/  LDC R237, c[0x0][0x228] ;  /* 0x00008a00ffed7b82 */ /* 0x000f220000000800 */
[----:B------:R2:W-:Y:S01]  /*cbc40*/  @P2 STG.E desc[UR60][R198.64], R247 ;  /* 0x000000f7c6002986 */ /* 0x0005e2000c10193c */
[----:B------:R-:W-:-:S03]  /*cbc50*/  ISETP.GE.AND P2, PT, R0, R246, PT ;  /* 0x000000f60000720c */ /* 0x000fc60003f46270 */
[----:B------:R-:W4:Y:S01]  /*cbc60*/  LDL.LU R246, [R1+0x94] ;  /* 0x0000940001f67983 */ /* 0x000f220000300800 */
[----:B------:R-:W-:-:S03]  /*cbc70*/  ISETP.LT.AND P4, PT, R17, R245, !P0 ;  /* 0x000000f51100720c */ /* 0x000fc60004781270 */
[----:B------:R-:W3:Y:S01]  /*cbc80*/  LDL.LU R245, [R1+0x484] ;  /* 0x0004840001f57983 */ /* 0x000ee20000300800 */
[----:B--2---:R-:W-:-:S04]  /*cbc90*/  IMAD.WIDE R198, R16, 0x4, R2 ;  /* 0x0000000410c67825 */ /* 0x004fc800078e0202 */
[----:B------:R-:W-:Y:S01]  /*cbca0*/  IMAD.WIDE R234, R16, 0x4, R6 ;  /* 0x0000000410ea7825 */ /* 0x000fe200078e0206 */
[----:B------:R-:W2:Y:S01]  /*cbcb0*/  LDC R247, c[0x0][0x228] ;  /* 0x00008a00fff77b82 */ /* 0x000ea20000000800 */
[----:B------:R1:W-:Y:S01]  /*cbcc0*/  @P3 STG.E desc[UR60][R198.64], R252 ;  /* 0x000000fcc6003986 */ /* 0x0003e2000c10193c */
[----:B------:R-:W-:-:S03]  /*cbcd0*/  ISETP.LT.AND P3, PT, R11, R239, !P2 ;  /* 0x000000ef0b00720c */ /* 0x000fc60005761270 */
[----:B------:R-:W2:Y:S01]  /*cbce0*/  LDL.LU R239, [R1+0x494] ;  /* 0x0004940001ef7983 */ /* 0x000ea20000300800 */
[----:B------:R-:W-:Y:S02]  /*cbcf0*/  ISETP.LT.AND P0, PT, R15, R196, !P0 ;  /* 0x000000c40f00720c */ /* 0x000fe40004701270 */
[----:B------:R-:W4:Y:S01]  /*cbd00*/  LDC.64 R196, c[0x0][0x228] ;  /* 0x00008a00ffc47b82 */ /* 0x000f220000000a00 */
[----:B------:R-:W-:-:S07]  /*cbd10*/  IADD3 R0, R16, R14, RZ ;  /* 0x0000000e10007210 */ /* 0x000fce0007ffe0ff */
[----:B-1----:R-:W1:Y:S01]  /*cbd20*/  LDC R252, c[0x0][0x228] ;  /* 0x00008a00fffc7b82 */ /* 0x002e620000000800 */
[----:B------:R-:W-:-:S04]  /*cbd30*/  IMAD.WIDE R198, R16, 0x4, R8 ;  /* 0x0000000410c67825 */ /* 0x000fc800078e0208 */
[----:B------:R-:W-:Y:S01]  /*cbd40*/  VIADD R16, R10, 0x4d ;  /* 0x0000004d0a107836 */ /* 0x000fe20000000000 */
        /* <DEDUP_REMOVED lines=16> */
[C---:B------:R-:W-:Y:S01]  /*cbe50*/  IMAD.WIDE R198, R0.reuse, 0x4, R4 ;  /* 0x0000000400c67825 */ /* 0x040fe200078e0204 */
[----:B------:R1:W-:Y:S03]  /*cbe60*/  @P3 STG.E desc[UR60][R232.64], R244 ;  /* 0x000000f4e8003986 */ /* 0x0003e6000c10193c */
[----:B------:R-:W-:-:S04]  /*cbe70*/  IMAD.WIDE R234, R0, 0x4, R8 ;  /* 0x0000000400ea7825 */ /* 0x000fc800078e0208 */
[----:B-1----:R-:W-:Y:S01]  /*cbe80*/  IMAD.WIDE R232, R0, 0x4, R6 ;  /* 0x0000000400e87825 */ /* 0x002fe200078e0206 */
        /* <DEDUP_REMOVED lines=8> */
[----:B------:R-:W4:Y:S08]  /*cbf10*/  LDC.64 R198, c[0x0][0x228] ;  /* 0x00008a00ffc67b82 */ /* 0x000f300000000a00 */
[----:B------:R-:W4:Y:S01]  /*cbf20*/  LDC R247, c[0x0][0x228] ;  /* 0x00008a00fff77b82 */ /* 0x000f220000000800 */
[----:B-1----:R-:W-:Y:S01]  /*cbf30*/  IADD3 R16, R0, R14, RZ ;  /* 0x0000000e00107210 */ /* 0x002fe20007ffe0ff */
[----:B------:R-:W-:-:S05]  /*cbf40*/  VIADD R0, R10, 0x4e ;  /* 0x0000004e0a007836 */ /* 0x000fca0000000000 */
        /* <DEDUP_REMOVED lines=34> */
[----:B-1----:R-:W-:-:S02]  /*cc170*/  ISETP.LT.AND P6, PT, R13, R252, !P2 ;  /* 0x000000fc0d00720c */ /* 0x002fc400057c1270 */
[----:B------:R-:W-:Y:S01]  /*cc180*/  ISETP.LT.AND P5, PT, R11, R247, !P2 ;  /* 0x000000f70b00720c */ /* 0x000fe200057a1270 */
        /* <DEDUP_REMOVED lines=44> */
[----:B---3--:R-:W-:-:S03]  /*cc450*/  ISETP.LT.AND P4, PT, R17, R244, !P3 ;  /* 0x000000f41100720c */ /* 0x008fc60005f81270 */
[----:B------:R-:W3:Y:S01]  /*cc460*/  LDL.LU R244, [R1+0x4a0] ;  /* 0x0004a00001f47983 */ /* 0x000ee20000300800 */
[----:B--2---:R-:W-:-:S04]  /*cc470*/  IMAD.WIDE R232, R0, 0x4, R4 ;  /* 0x0000000400e87825 */ /* 0x004fc800078e0204 */
[----:B------:R-:W-:Y:S01]  /*cc480*/  IMAD.WIDE R198, R0, 0x4, R6 ;  /* 0x0000000400c67825 */ /* 0x000fe200078e0206 */
[----:B------:R2:W-:Y:S04]  /*cc490*/  @P5 STG.E desc[UR60][R232.64], R247 ;  /* 0x000000f7e8005986 */ /* 0x0005e8000c10193c */
[----:B------:R4:W-:Y:S01]  /*cc4a0*/  @P2 STG.E desc[UR60][R198.64], R245 ;  /* 0x000000f5c6002986 */ /* 0x0009e2000c10193c */
[----:B-1----:R-:W-:Y:S02]  /*cc4b0*/  ISETP.LT.AND P5, PT, R11, R234, !P3 ;  /* 0x000000ea0b00720c */ /* 0x002fe40005fa1270 */
[----:B------:R-:W-:Y:S02]  /*cc4c0*/  ISETP.LT.AND P2, PT, R13, R235, !P3 ;  /* 0x000000eb0d00720c */ /* 0x000fe40005f41270 */
[----:B------:R-:W-:-:S02]  /*cc4d0*/  ISETP.LT.AND P3, PT, R15, R239, !P3 ;  /* 0x000000ef0f00720c */ /* 0x000fc40005f61270 */
[----:B------:R-:W3:Y:S01]  /*cc4e0*/  LDL.LU R239, [R1+0x890] ;  /* 0x0008900001ef7983 */ /* 0x000ee20000300800 */
[----:B------:R-:W-:Y:S02]  /*cc4f0*/  VIADD R16, R10, 0x52 ;  /* 0x000000520a107836 */ /* 0x000fe40000000000 */
[C---:B--2---:R-:W-:Y:S01]  /*cc500*/  IMAD.WIDE R232, R0.reuse, 0x4, R8 ;  /* 0x0000000400e87825 */ /* 0x044fe200078e0208 */
[----:B------:R-:W-:Y:S01]  /*cc510*/  IADD3 R0, R0, R14, RZ ;  /* 0x0000000e00007210 */ /* 0x000fe20007ffe0ff */
[----:B----4-:R-:W1:Y:S08]  /*cc520*/  LDC R245, c[0x0][0x22c] ;  /* 0x00008b00fff57b82 */ /* 0x010e700000000800 */
[----:B------:R-:W2:Y:S01]  /*cc530*/  LDC R247, c[0x0][0x228] ;  /* 0x00008a00fff77b82 */ /* 0x000ea20000000800 */
[----:B------:R4:W-:Y:S01]  /*cc540*/  @P0 STG.E desc[UR60][R232.64], R246 ;  /* 0x000000f6e8000986 */ /* 0x0009e2000c10193c */
[----:B------:R-:W-:-:S04]  /*cc550*/  IMAD.WIDE R198, R0, 0x4, R2 ;  /* 0x0000000400c67825 */ /* 0x000fc800078e0202 */
[----:B------:R-:W-:Y:S01]  /*cc560*/  IMAD.WIDE R234, R0, 0x4, R6 ;  /* 0x0000000400ea7825 */ /* 0x000fe200078e0206 */
[----:B------:R-:W-:Y:S01]  /*cc570*/  ISETP.GE.AND P0, PT, R16, R197, PT ;  /* 0x000000c51000720c */ /* 0x000fe20003f06270 */
[----:B------:R4:W-:Y:S02]  /*cc580*/  @P5 STG.E desc[UR60][R198.64], R252 ;  /* 0x000000fcc6005986 */ /* 0x0009e4000c10193c */
[C---:B----4-:R-:W-:Y:S01]  /*cc590*/  IMAD.WIDE R232, R0.reuse, 0x4, R4 ;  /* 0x0000000400e87825 */ /* 0x050fe200078e0204 */
[----:B------:R-:W4:Y:S01]  /*cc5a0*/  LDC R246, c[0x0][0x228] ;  /* 0x00008a00fff67b82 */ /* 0x000f220000000800 */
[----:B------:R-:W2:Y:S01]  /*cc5b0*/  LDL.LU R252, [R1+0x10a4] ;  /* 0x0010a40001fc7983 */ /* 0x000ea20000300800 */
[----:B------:R-:W-:Y:S02]  /*cc5c0*/  ISETP.LT.AND P5, PT, R15, R196, !P0 ;  /* 0x000000c40f00720c */ /* 0x000fe400047a1270 */
[----:B------:R-:W-:Y:S02]  /*cc5d0*/  ISETP.LT.AND P6, PT, R17, R238, !P0 ;  /* 0x000000ee1100720c */ /* 0x000fe400047c1270 */
[C---:B------:R-:W-:Y:S01]  /*cc5e0*/  IADD3 R16, R0.reuse, R14, RZ ;  /* 0x0000000e00107210 */ /* 0x040fe20007ffe0ff */
[----:B------:R-:W-:Y:S01]  /*cc5f0*/  IMAD.WIDE R196, R0, 0x4, R8 ;  /* 0x0000000400c47825 */ /* 0x000fe200078e0208 */
[----:B------:R-:W2:Y:S08]  /*cc600*/  LDC.64 R198, c[0x0][0x228] ;  /* 0x00008a00ffc67b82 */ /* 0x000eb00000000a00 */
[----:B------:R-:W2:Y:S01]  /*cc610*/  LDC R238, c[0x0][0x228] ;  /* 0x00008a00ffee7b82 */ /* 0x000ea20000000800 */
[----:B---3--:R3:W-:Y:S04]  /*cc620*/  @P2 STG.E desc[UR60][R232.64], R239 ;  /* 0x000000efe8002986 */ /* 0x0087e8000c10193c */
[----:B------:R1:W-:Y:S01]  /*cc630*/  @P4 STG.E desc[UR60][R234.64], R244 ;  /* 0x000000f4ea004986 */ /* 0x0003e2000c10193c */
[----:B------:R-:W-:-:S02]  /*cc640*/  ISETP.LT.AND P4, PT, R11, R236, !P0 ;  /* 0x000000ec0b00720c */ /* 0x000fc40004781270 */
[----:B------:R-:W-:Y:S01]  /*cc650*/  ISETP.LT.AND P0, PT, R13, R237, !P0 ;  /* 0x000000ed0d00720c */ /* 0x000fe20004701270 */
[----:B---3--:R-:W3:Y:S01]  /*cc660*/  LDC R239, c[0x0][0x228] ;  /* 0x00008a00ffef7b82 */ /* 0x008ee20000000800 */
[----:B-1----:R-:W4:Y:S04]  /*cc670*/  LDL.LU R235, [R1+0x1494] ;  /* 0x0014940001eb7983 */ /* 0x002f280000300800 */
[----:B------:R-:W2:Y:S04]  /*cc680*/  LDL.LU R236, [R1+0xa0] ;  /* 0x0000a00001ec7983 */ /* 0x000ea80000300800 */
[----:B------:R-:W3:Y:S04]  /*cc690*/  LDL.LU R237, [R1+0x1094] ;  /* 0x0010940001ed7983 */ /* 0x000ee80000300800 */
[----:B------:R-:W3:Y:S01]  /*cc6a0*/  LDL.LU R0, [R1+0x1894] ;  /* 0x0018940001007983 */ /* 0x000ee20000300800 */
[----:B------:R-:W-:-:S04]  /*cc6b0*/  IMAD.WIDE R232, R16, 0x4, R2 ;  /* 0x0000000410e87825 */ /* 0x000fc800078e0202 */
[----:B------:R-:W-:Y:S01]  /*cc6c0*/  VIADD R234, R10, 0x53 ;  /* 0x000000530aea7836 */ /* 0x000fe20000000000 */
[----:B------:R-:W1:Y:S04]  /*cc6d0*/  LDC R244, c[0x0][0x228] ;  /* 0x00008a00fff47b82 */ /* 0x000e680000000800 */
[----:B------:R-:W-:Y:S02]  /*cc6e0*/  ISETP.GE.AND P2, PT, R234, R245, PT ;  /* 0x000000f5ea00720c */ /* 0x000fe40003f46270 */
[----:B------:R-:W3:Y:S04]  /*cc6f0*/  LDL.LU R245, [R1+0x1498] ;  /* 0x0014980001f57983 */ /* 0x000ee80000300800 */
[----:B--2---:R2:W-:Y:S04]  /*cc700*/  @P3 STG.E desc[UR60][R196.64], R236 ;  /* 0x000000ecc4003986 */ /* 0x0045e8000c10193c */
[----:B----4-:R4:W-:Y:S01]  /*cc710*/  @P4 STG.E desc[UR60][R232.64], R235 ;  /* 0x000000ebe8004986 */ /* 0x0109e2000c10193c */
[----:B------:R-:W-:-:S02]  /*cc720*/  ISETP.LT.AND P3, PT, R11, R246, !P2 ;  /* 0x000000f60b00720c */ /* 0x000fc40005761270 */
[----:B------:R-:W-:Y:S01]  /*cc730*/  ISETP.LT.AND P4, PT, R13, R247, !P2 ;  /* 0x000000f70d00720c */ /* 0x000fe20005781270 */
[----:B------:R-:W3:Y:S04]  /*cc740*/  LDL.LU R246, [R1+0xa4] ;  /* 0x0000a40001f67983 */ /* 0x000ee80000300800 */
[----:B------:R-:W3:Y:S01]  /*cc750*/  LDL.LU R247, [R1+0x894] ;  /* 0x0008940001f77983 */ /* 0x000ee20000300800 */
[----:B--2---:R-:W-:-:S04]  /*cc760*/  IMAD.WIDE R196, R16, 0x4, R4 ;  /* 0x0000000410c47825 */ /* 0x004fc800078e0204 */
[----:B----4-:R-:W-:-:S04]  /*cc770*/  IMAD.WIDE R232, R16, 0x4, R6 ;  /* 0x0000000410e87825 */ /* 0x010fc800078e0206 */
[----:B------:R-:W-:Y:S01]  /*cc780*/  IMAD.WIDE R234, R16, 0x4, R8 ;  /* 0x0000000410ea7825 */ /* 0x000fe200078e0208 */
[----:B------:R-:W2:Y:S01]  /*cc790*/  LDC R236, c[0x0][0x228] ;  /* 0x00008a00ffec7b82 */ /* 0x000ea20000000800 */
[----:B---3--:R3:W-:Y:S04]  /*cc7a0*/  @P0 STG.E desc[UR60][R196.64], R237 ;  /* 0x000000edc4000986 */ /* 0x0087e8000c10193c */
[----:B------:R4:W-:Y:S04]  /*cc7b0*/  @P6 STG.E desc[UR60][R232.64], R0 ;  /* 0x00000000e8006986 */ /* 0x0009e8000c10193c */
[----:B------:R1:W-:Y:S01]  /*cc7c0*/  @P5 STG.E desc[UR60][R234.64], R252 ;  /* 0x000000fcea005986 */ /* 0x0003e2000c10193c */
[----:B---3--:R-:W3:Y:S01]  /*cc7d0*/  LDC R237, c[0x0][0x228] ;  /* 0x00008a00ffed7b82 */ /* 0x008ee20000000800 */
[----:B----4-:R-:W-:-:S02]  /*cc7e0*/  VIADD R0, R10, 0x54 ;  /* 0x000000540a007836 */ /* 0x010fc40000000000 */
[----:B-1----:R-:W4:Y:S04]  /*cc7f0*/  LDL.LU R235, [R1+0xc94] ;  /* 0x000c940001eb7983 */ /* 0x002f280000300800 */
[----:B------:R-:W2:Y:S01]  /*cc800*/  LDL.LU R252, [R1+0x10a8] ;  /* 0x0010a80001fc7983 */ /* 0x000ea20000300800 */
[----:B------:R-:W-:-:S03]  /*cc810*/  ISETP.GE.AND P0, PT, R0, R199, PT ;  /* 0x000000c70000720c */ /* 0x000fc60003f06270 */
[----:B------:R-:W2:Y:S01]  /*cc820*/  LDL.LU R199, [R1+0x4a4] ;  /* 0x0004a40001c77983 */ /* 0x000ea20000300800 */
[----:B------:R-:W-:Y:S02]  /*cc830*/  IADD3 R16, R16, R14, RZ ;  /* 0x0000000e10107210 */ /* 0x000fe40007ffe0ff */
[----:B------:R-:W-:Y:S02]  /*cc840*/  ISETP.LT.AND P6, PT, R11, R239, !P0 ;  /* 0x000000ef0b00720c */ /* 0x000fe400047c1270 */
[----:B------:R-:W1:Y:S01]  /*cc850*/  LDC R239, c[0x0][0x228] ;  /* 0x00008a00ffef7b82 */ /* 0x000e620000000800 */
[----:B------:R-:W-:-:S04]  /*cc860*/  IMAD.WIDE R196, R16, 0x4, R2 ;  /* 0x0000000410c47825 */ /* 0x000fc800078e0202 */
[C---:B------:R-:W-:Y:S01]  /*cc870*/  IMAD.WIDE R232, R16.reuse, 0x4, R4 ;  /* 0x0000000410e87825 */ /* 0x040fe200078e0204 */
[----:B------:R-:W-:Y:S02]  /*cc880*/  IADD3 R0, R16, R14, RZ ;  /* 0x0000000e10007210 */ /* 0x000fe40007ffe0ff */
[----:B---3--:R-:W-:Y:S02]  /*cc890*/  ISETP.LT.AND P5, PT, R15, R237, !P2 ;  /* 0x000000ed0f00720c */ /* 0x008fe400057a1270 */
[----:B------:R-:W-:Y:S02]  /*cc8a0*/  ISETP.LT.AND P2, PT, R17, R238, !P2 ;  /* 0x000000ee1100720c */ /* 0x000fe40005741270 */
[----:B------:R-:W3:Y:S01]  /*cc8b0*/  LDC R238, c[0x0][0x228] ;  /* 0x00008a00ffee7b82 */ /* 0x000ee20000000800 */
[----:B----4-:R4:W-:Y:S04]  /*cc8c0*/  @P3 STG.E desc[UR60][R196.64], R235 ;  /* 0x000000ebc4003986 */ /* 0x0109e8000c10193c */
[----:B------:R1:W-:Y:S01]  /*cc8d0*/  @P4 STG.E desc[UR60][R232.64], R247 ;  /* 0x000000f7e8004986 */ /* 0x0003e2000c10193c */
[----:B--2---:R-:W-:Y:S01]  /*cc8e0*/  ISETP.LT.AND P4, PT, R13, R236, !P0 ;  /* 0x000000ec0d00720c */ /* 0x004fe20004781270 */
[----:B------:R-:W-:-:S04]  /*cc8f0*/  IMAD.WIDE R236, R0, 0x4, R2 ;  /* 0x0000000400ec7825 */ /* 0x000fc800078e0202 */
[----:B----4-:R-:W-:-:S04]  /*cc900*/  IMAD.WIDE R234, R16, 0x4, R8 ;  /* 0x0000000410ea7825 */ /* 0x010fc800078e0208 */
[----:B-1----:R-:W-:Y:S01]  /*cc910*/  IMAD.WIDE R232, R16, 0x4, R6 ;  /* 0x0000000410e87825 */ /* 0x002fe200078e0206 */
[----:B------:R-:W-:Y:S01]  /*cc920*/  ISETP.LT.AND P3, PT, R17, R244, !P0 ;  /* 0x000000f41100720c */ /* 0x000fe20004761270 */
[----:B------:R-:W1:Y:S08]  /*cc930*/  LDC.64 R196, c[0x0][0x228] ;  /* 0x00008a00ffc47b82 */ /* 0x000e700000000a00 */
[----:B------:R-:W2:Y:S01]  /*cc940*/  LDC R247, c[0x0][0x228] ;  /* 0x00008a00fff77b82 */ /* 0x000ea20000000800 */
[----:B------:R-:W-:Y:S04]  /*cc950*/  @P2 STG.E desc[UR60][R232.64], R199 ;  /* 0x000000c7e8002986 */ /* 0x000fe8000c10193c */
[----:B------:R-:W-:Y:S04]  /*cc960*/  @P5 STG.E desc[UR60][R234.64], R246 ;  /* 0x000000f6ea005986 */ /* 0x000fe8000c10193c */
[----:B------:R4:W-:Y:S01]  /*cc970*/  @P6 STG.E desc[UR60][R236.64], R245 ;  /* 0x000000f5ec006986 */ /* 0x0009e2000c10193c */
[----:B------:R-:W2:Y:S03]  /*cc980*/  LDC R244, c[0x0][0x22c] ;  /* 0x00008b00fff47b82 */ /* 0x000ea60000000800 */
[----:B----4-:R-:W4:Y:S04]  /*cc990*/  LDL.LU R236, [R1+0x1098] ;  /* 0x0010980001ec7983 */ /* 0x010f280000300800 */
[----:B------:R-:W3:Y:S01]  /*cc9a0*/  LDL.LU R237, [R1+0x1898] ;  /* 0x0018980001ed7983 */ /* 0x000ee20000300800 */
[----:B------:R-:W-:Y:S01]  /*cc9b0*/  ISETP.LT.AND P0, PT, R15, R198, !P0 ;  /* 0x000000c60f00720c */ /* 0x000fe20004701270 */
[----:B------:R-:W-:-:S04]  /*cc9c0*/  IMAD.WIDE R198, R0, 0x4, R4 ;  /* 0x0000000400c67825 */ /* 0x000fc800078e0204 */
[----:B------:R-:W-:-:S04]  /*cc9d0*/  IMAD.WIDE R232, R0, 0x4, R6 ;  /* 0x0000000400e87825 */ /* 0x000fc800078e0206 */
[----:B------:R-:W-:Y:S01]  /*cc9e0*/  IMAD.WIDE R234, R0, 0x4, R8 ;  /* 0x0000000400ea7825 */ /* 0x000fe200078e0208 */
[----:B------:R-:W2:Y:S01]  /*cc9f0*/  LDL.LU R246, [R1+0x898] ;  /* 0x0008980001f67983 */ /* 0x000ea20000300800 */
[----:B------:R-:W2:Y:S02]  /*cca00*/  LDC R245, c[0x0][0x228] ;  /* 0x00008a00fff57b82 */ /* 0x000ea40000000800 */
[----:B------:R-:W-:-:S05]  /*cca10*/  VIADD R16, R10, 0x55 ;  /* 0x000000550a107836 */ /* 0x000fca0000000000 */
[----:B-1----:R-:W-:Y:S01]  /*cca20*/  ISETP.GE.AND P2, PT, R16, R197, PT ;  /* 0x000000c51000720c */ /* 0x002fe20003f46270 */
[----:B----4-:R1:W-:Y:S04]  /*cca30*/  @P4 STG.E desc[UR60][R198.64], R236 ;  /* 0x000000ecc6004986 */ /* 0x0103e8000c10193c */
[----:B---3--:R-:W-:Y:S04]  /*cca40*/  @P3 STG.E desc[UR60][R232.64], R237 ;  /* 0x000000ede8003986 */ /* 0x008fe8000c10193c */
[----:B------:R3:W-:Y:S01]  /*cca50*/  @P0 STG.E desc[UR60][R234.64], R252 ;  /* 0x000000fcea000986 */ /* 0x0007e2000c10193c */
[----:B------:R-:W-:Y:S01]  /*cca60*/  IMAD.IADD R0, R0, 0x1, R14 ;  /* 0x0000000100007824 */ /* 0x000fe200078e020e */
[----:B------:R-:W-:-:S02]  /*cca70*/  IADD3 R16, R10, 0x56, RZ ;  /* 0x000000560a107810 */ /* 0x000fc40007ffe0ff */
[----:B------:R-:W-:Y:S02]  /*cca80*/  ISETP.LT.AND P4, PT, R13, R239, !P2 ;  /* 0x000000ef0d00720c */ /* 0x000fe40005781270 */
[----:B------:R-:W-:Y:S01]  /*cca90*/  ISETP.LT.AND P5, PT, R15, R196, !P2 ;  /* 0x000000c40f00720c */ /* 0x000fe200057a1270 */
[----:B-1----:R-:W1:Y:S08]  /*ccaa0*/  LDC.64 R198, c[0x0][0x228] ;  /* 0x00008a00ffc67b82 */ /* 0x002e700000000a00 */
[----:B------:R-:W4:Y:S01]  /*ccab0*/  LDC R236, c[0x0][0x228] ;  /* 0x00008a00ffec7b82 */ /* 0x000f220000000800 */
[----:B---3--:R-:W3:Y:S01]  /*ccac0*/  LDL.LU R235, [R1+0xc98] ;  /* 0x000c980001eb7983 */ /* 0x008ee20000300800 */
[----:B------:R-:W-:Y:S01]  /*ccad0*/  ISETP.LT.AND P3, PT, R11, R238, !P2 ;  /* 0x000000ee0b00720c */ /* 0x000fe20005761270 */
[----:B------:R-:W-:Y:S01]  /*ccae0*/  IMAD.WIDE R232, R0, 0x4, R2 ;  /* 0x0000000400e87825 */ /* 0x000fe200078e0202 */
[----:B--2---:R-:W-:-:S02]  /*ccaf0*/  ISETP.LT.AND P0, PT, R17, R247, !P2 ;  /* 0x000000f71100720c */ /* 0x004fc40005701270 */
[----:B------:R-:W-:Y:S01]  /*ccb00*/  ISETP.GE.AND P2, PT, R16, R244, PT ;  /* 0x000000f41000720c */ /* 0x000fe20003f46270 */
[----:B------:R-:W2:Y:S04]  /*ccb10*/  LDL.LU R252, [R1+0x109c] ;  /* 0x00109c0001fc7983 */ /* 0x000ea80000300800 */
[----:B------:R-:W2:Y:S04]  /*ccb20*/  LDL.LU R247, [R1+0x149c] ;  /* 0x00149c0001f77983 */ /* 0x000ea80000300800 */
[----:B------:R-:W2:Y:S01]  /*ccb30*/  LDL.LU R16, [R1+0xa8] ;  /* 0x0000a80001107983 */ /* 0x000ea20000300800 */
[----:B------:R-:W-:Y:S01]  /*ccb40*/  IMAD.WIDE R196, R0, 0x4, R4 ;  /* 0x0000000400c47825 */ /* 0x000fe200078e0204 */
[----:B------:R-:W1:Y:S08]  /*ccb50*/  LDC R239, c[0x0][0x228] ;  /* 0x00008a00ffef7b82 */ /* 0x000e700000000800 */
[----:B------:R-:W2:Y:S08]  /*ccb60*/  LDC R244, c[0x0][0x228] ;  /* 0x00008a00fff47b82 */ /* 0x000eb00000000800 */
[----:B------:R-:W2:Y:S08]  /*ccb70*/  LDC R238, c[0x0][0x228] ;  /* 0x00008a00ffee7b82 */ /* 0x000eb00000000800 */
[----:B------:R-:W2:Y:S01]  /*ccb80*/  LDC R237, c[0x0][0x228] ;  /* 0x00008a00ffed7b82 */ /* 0x000ea20000000800 */
[----:B---3--:R-:W-:Y:S01]  /*ccb90*/  @P3 STG.E desc[UR60][R232.64], R235 ;  /* 0x000000ebe8003986 */ /* 0x008fe2000c10193c */
[----:B------:R-:W-:-:S03]  /*ccba0*/  ISETP.LT.AND P3, PT, R11, R245, !P2 ;  /* 0x000000f50b00720c */ /* 0x000fc60005761270 */
[----:B------:R-:W3:Y:S04]  /*ccbb0*/  LDL.LU R245, [R1+0x4a8] ;  /* 0x0004a80001f57983 */ /* 0x000ee80000300800 */
[----:B------:R4:W-:Y:S02]  /*ccbc0*/  @P4 STG.E desc[UR60][R196.64], R246 ;  /* 0x000000f6c4004986 */ /* 0x0009e4000c10193c */
[----:B----4-:R-:W4:Y:S01]  /*ccbd0*/  LDC R246, c[0x0][0x228] ;  /* 0x00008a00fff67b82 */ /* 0x010f220000000800 */
[----:B------:R-:W-:-:S04]  /*ccbe0*/  IMAD.WIDE R232, R0, 0x4, R6 ;  /* 0x0000000400e87825 */ /* 0x000fc800078e0206 */
[C---:B------:R-:W-:Y:S01]  /*ccbf0*/  IMAD.WIDE R234, R0.reuse, 0x4, R8 ;  /* 0x0000000400ea7825 */ /* 0x040fe200078e0208 */
[----:B------:R-:W-:-:S05]  /*ccc00*/  IADD3 R0, R0, R14, RZ ;  /* 0x0000000e00007210 */ /* 0x000fca0007ffe0ff */
[----:B------:R-:W-:Y:S01]  /*ccc10*/  IMAD.WIDE R196, R0, 0x4, R2 ;  /* 0x0000000400c47825 */ /* 0x000fe200078e0202 */
[----:B------:R-:W-:Y:S02]  /*ccc20*/  ISETP.LT.AND P6, PT, R15, R236, !P2 ;  /* 0x000000ec0f00720c */ /* 0x000fe400057c1270 */
[----:B----4-:R-:W-:Y:S02]  /*ccc30*/  ISETP.LT.AND P4, PT, R13, R246, !P2 ;  /* 0x000000f60d00720c */ /* 0x010fe40005781270 */
[----:B-1----:R-:W-:Y:S01]  /*ccc40*/  ISETP.LT.AND P2, PT, R17, R239, !P2 ;  /* 0x000000ef1100720c */ /* 0x002fe20005741270 */
[----:B------:R-:W1:Y:S01]  /*ccc50*/  LDC R246, c[0x0][0x228] ;  /* 0x00008a00fff67b82 */ /* 0x000e620000000800 */
[----:B------:R-:W4:Y:S04]  /*ccc60*/  LDL.LU R239, [R1+0x10ac] ;  /* 0x0010ac0001ef7983 */ /* 0x000f280000300800 */
[----:B---3--:R3:W-:Y:S04]  /*ccc70*/  @P0 STG.E desc[UR60][R232.64], R245 ;  /* 0x000000f5e8000986 */ /* 0x0087e8000c10193c */
[----:B--2---:R2:W-:Y:S04]  /*ccc80*/  @P5 STG.E desc[UR60][R234.64], R16 ;  /* 0x00000010ea005986 */ /* 0x0045e8000c10193c */
[----:B------:R1:W-:Y:S01]  /*ccc90*/  @P3 STG.E desc[UR60][R196.64], R247 ;  /* 0x000000f7c4003986 */ /* 0x0003e2000c10193c */
[----:B---3--:R-:W3:Y:S01]  /*ccca0*/  LDC R245, c[0x0][0x228] ;  /* 0x00008a00fff57b82 */ /* 0x008ee20000000800 */
[----:B--2---:R-:W-:-:S02]  /*cccb0*/  VIADD R16, R10, 0x57 ;  /* 0x000000570a107836 */ /* 0x004fc40000000000 */
[----:B------:R-:W-:-:S05]  /*cccc0*/  IMAD.WIDE R232, R0, 0x4, R4 ;  /* 0x0000000400e87825 */ /* 0x000fca00078e0204 */
[----:B-1----:R-:W1:Y:S08]  /*cccd0*/  LDC.64 R196, c[0x0][0x228] ;  /* 0x00008a00ffc47b82 */ /* 0x002e700000000a00 */
[----:B------:R-:W2:Y:S01]  /*ccce0*/  LDC R247, c[0x0][0x228] ;  /* 0x00008a00fff77b82 */ /* 0x000ea20000000800 */
[----:B------:R-:W-:Y:S01]  /*cccf0*/  ISETP.GE.AND P0, PT, R16, R199, PT ;  /* 0x000000c71000720c */ /* 0x000fe20003f06270 */
[----:B------:R3:W-:Y:S03]  /*ccd00*/  @P4 STG.E desc[UR60][R232.64], R252 ;  /* 0x000000fce8004986 */ /* 0x0007e6000c10193c */
[----:B------:R-:W-:-:S02]  /*ccd10*/  ISETP.LT.AND P4, PT, R17, R244, !P0 ;  /* 0x000000f41100720c */ /* 0x000fc40004781270 */
[----:B------:R-:W4:Y:S01]  /*ccd20*/  LDL.LU R244, [R1+0x189c] ;  /* 0x00189c0001f47983 */ /* 0x000f220000300800 */
[----:B------:R-:W-:Y:S01]  /*ccd30*/  ISETP.LT.AND P3, PT, R15, R198, !P0 ;  /* 0x000000c60f00720c */ /* 0x000fe20004761270 */
[----:B------:R-:W-:-:S04]  /*ccd40*/  IMAD.WIDE R198, R0, 0x4, R6 ;  /* 0x0000000400c67825 */ /* 0x000fc800078e0206 */
[C---:B------:R-:W-:Y:S02]  /*ccd50*/  IMAD.IADD R16, R0.reuse, 0x1, R14 ;  /* 0x0000000100107824 */ /* 0x040fe400078e020e */
[----:B---3--:R-:W-:Y:S01]  /*ccd60*/  IMAD.WIDE R232, R0, 0x4, R8 ;  /* 0x0000000400e87825 */ /* 0x008fe200078e0208 */
[----:B------:R-:W-:Y:S01]  /*ccd70*/  ISETP.LT.AND P5, PT, R13, R238, !P0 ;  /* 0x000000ee0d00720c */ /* 0x000fe200047a1270 */
[----:B------:R-:W3:Y:S01]  /*ccd80*/  LDL.LU R0, [R1+0x89c] ;  /* 0x00089c0001007983 */ /* 0x000ee20000300800 */
[----:B------:R-:W-:Y:S01]  /*ccd90*/  ISETP.LT.AND P0, PT, R11, R237, !P0 ;  /* 0x000000ed0b00720c */ /* 0x000fe20004701270 */
[----:B------:R-:W2:Y:S02]  /*ccda0*/  LDC R252, c[0x0][0x228] ;  /* 0x00008a00fffc7b82 */ /* 0x000ea40000000800 */
[----:B----4-:R4:W-:Y:S04]  /*ccdb0*/  @P2 STG.E desc[UR60][R198.64], R244 ;  /* 0x000000f4c6002986 */ /* 0x0109e8000c10193c */
[----:B----4-:R-:W4:Y:S02]  /*ccdc0*/  LDL.LU R199, [R1+0xc9c] ;  /* 0x000c9c0001c77983 */ /* 0x010f240000300800 */
[----:B------:R-:W1:Y:S01]  /*ccdd0*/  LDC R198, c[0x0][0x22c] ;  /* 0x00008b00ffc67b82 */ /* 0x000e620000000800 */
[----:B------:R-:W-:Y:S01]  /*ccde0*/  IADD3 R238, R10, 0x58, RZ ;  /* 0x000000580aee7810 */ /* 0x000fe20007ffe0ff */
[----:B------:R-:W-:-:S04]  /*ccdf0*/  IMAD.WIDE R234, R16, 0x4, R2 ;  /* 0x0000000410ea7825 */ /* 0x000fc800078e0202 */
[----:B------:R-:W-:Y:S01]  /*cce00*/  IMAD.WIDE R236, R16, 0x4, R4 ;  /* 0x0000000410ec7825 */ /* 0x000fe200078e0204 */
[----:B------:R2:W-:Y:S01]  /*cce10*/  @P6 STG.E desc[UR60][R232.64], R239 ;  /* 0x000000efe8006986 */ /* 0x0005e2000c10193c */
[----:B------:R-:W3:Y:S08]  /*cce20*/  LDC R244, c[0x0][0x228] ;  /* 0x00008a00fff47b82 */ /* 0x000ef00000000800 */
[----:B--2---:R-:W2:Y:S01]  /*cce30*/  LDC R239, c[0x0][0x228] ;  /* 0x00008a00ffef7b82 */ /* 0x004ea20000000800 */
[----:B-1----:R-:W-:-:S02]  /*cce40*/  ISETP.GE.AND P2, PT, R238, R198, PT ;  /* 0x000000c6ee00720c */ /* 0x002fc40003f46270 */
[----:B------:R-:W2:Y:S04]  /*cce50*/  LDL.LU R238, [R1+0x18a0] ;  /* 0x0018a00001ee7983 */ /* 0x000ea80000300800 */
[----:B----4-:R1:W-:Y:S04]  /*cce60*/  @P0 STG.E desc[UR60][R234.64], R199 ;  /* 0x000000c7ea000986 */ /* 0x0103e8000c10193c */
[----:B---3--:R3:W-:Y:S04]  /*cce70*/  @P5 STG.E desc[UR60][R236.64], R0 ;  /* 0x00000000ec005986 */ /* 0x0087e8000c10193c */
[----:B-1----:R-:W4:Y:S04]  /*cce80*/  LDL.LU R234, [R1+0xac] ;  /* 0x0000ac0001ea7983 */ /* 0x002f280000300800 */
[----:B------:R-:W4:Y:S04]  /*cce90*/  LDL.LU R235, [R1+0x1c90] ;  /* 0x001c900001eb7983 */ /* 0x000f280000300800 */
[----:B---3--:R-:W3:Y:S01]  /*ccea0*/  LDL.LU R237, [R1+0x4ac] ;  /* 0x0004ac0001ed7983 */ /* 0x008ee20000300800 */
[----:B------:R-:W-:Y:S01]  /*cceb0*/  IMAD.WIDE R198, R16, 0x4, R6 ;  /* 0x0000000410c67825 */ /* 0x000fe200078e0206 */
[----:B--2---:R-:W-:-:S03]  /*ccec0*/  ISETP.LT.AND P5, PT, R11, R239, !P2 ;  /* 0x000000ef0b00720c */ /* 0x004fc600057a1270 */
[C---:B------:R-:W-:Y:S01]  /*cced0*/  IMAD.WIDE R232, R16.reuse, 0x4, R8 ;  /* 0x0000000410e87825 */ /* 0x040fe200078e0208 */
[----:B------:R-:W-:-:S03]  /*ccee0*/  IADD3 R0, R16, R14, RZ ;  /* 0x0000000e10007210 */ /* 0x000fc60007ffe0ff */
[----:B------:R-:W-:Y:S01]  /*ccef0*/  VIADD R16, R10, 0x59 ;  /* 0x000000590a107836 */ /* 0x000fe20000000000 */
[----:B------:R-:W2:Y:S04]  /*ccf00*/  LDL.LU R239, [R1+0x8a0] ;  /* 0x0008a00001ef7983 */ /* 0x000ea80000300800 */
[----:B------:R-:W-:Y:S02]  /*ccf10*/  ISETP.GE.AND P0, PT, R16, R197, PT ;  /* 0x000000c51000720c */ /* 0x000fe40003f06270 */
[----:B------:R-:W2:Y:S04]  /*ccf20*/  LDL.LU R16, [R1+0xca0] ;  /* 0x000ca00001107983 */ /* 0x000ea80000300800 */
[----:B------:R-:W2:Y:S04]  /*ccf30*/  LDL.LU R197, [R1+0x10b0] ;  /* 0x0010b00001c57983 */ /* 0x000ea80000300800 */
[----:B---3--:R1:W-:Y:S04]  /*ccf40*/  @P4 STG.E desc[UR60][R198.64], R237 ;  /* 0x000000edc6004986 */ /* 0x0083e8000c10193c */
[----:B----4-:R3:W-:Y:S01]  /*ccf50*/  @P3 STG.E desc[UR60][R232.64], R234 ;  /* 0x000000eae8003986 */ /* 0x0107e2000c10193c */
[----:B------:R-:W-:-:S02]  /*ccf60*/  ISETP.LT.AND P3, PT, R13, R244, !P2 ;  /* 0x000000f40d00720c */ /* 0x000fc40005761270 */
[----:B------:R-:W-:Y:S02]  /*ccf70*/  ISETP.LT.AND P4, PT, R17, R246, !P2 ;  /* 0x000000f61100720c */ /* 0x000fe40005781270 */
[----:B------:R-:W-:Y:S01]  /*ccf80*/  ISETP.LT.AND P2, PT, R15, R247, !P2 ;  /* 0x000000f70f00720c */ /* 0x000fe20005741270 */
[----:B------:R-:W4:Y:S01]  /*ccf90*/  LDC R244, c[0x0][0x228] ;  /* 0x00008a00fff47b82 */ /* 0x000f220000000800 */
[----:B------:R-:W4:Y:S07]  /*ccfa0*/  LDL.LU R247, [R1+0xb0] ;  /* 0x0000b00001f77983 */ /* 0x000f2e0000300800 */
[----:B-1----:R-:W1:Y:S01]  /*ccfb0*/  LDC.64 R198, c[0x0][0x228] ;  /* 0x00008a00ffc67b82 */ /* 0x002e620000000a00 */
[----:B------:R-:W-:-:S07]  /*ccfc0*/  ISETP.LT.AND P6, PT, R11, R245, !P0 ;  /* 0x000000f50b00720c */ /* 0x000fce00047c1270 */
[----:B------:R-:W4:Y:S01]  /*ccfd0*/  LDC R245, c[0x0][0x228] ;  /* 0x00008a00fff57b82 */ /* 0x000f220000000800 */
[----:B---3--:R-:W-:-:S04]  /*ccfe0*/  IMAD.WIDE R232, R0, 0x4, R2 ;  /* 0x0000000400e87825 */ /* 0x008fc800078e0202 */
[----:B------:R-:W-:-:S03]  /*ccff0*/  IMAD.WIDE R236, R0, 0x4, R8 ;  /* 0x0000000400ec7825 */ /* 0x000fc600078e0208 */
[----:B------:R-:W3:Y:S01]  /*cd000*/  LDC R246, c[0x0][0x228] ;  /* 0x00008a00fff67b82 */ /* 0x000ee20000000800 */
[----:B------:R2:W-:Y:S01]  /*cd010*/  @P5 STG.E desc[UR60][R232.64], R235 ;  /* 0x000000ebe8005986 */ /* 0x0005e2000c10193c */
[----:B------:R-:W-:-:S03]  /*cd020*/  ISETP.LT.AND P5, PT, R13, R252, !P0 ;  /* 0x000000fc0d00720c */ /* 0x000fc600047a1270 */
[----:B------:R-:W3:Y:S01]  /*cd030*/  LDL.LU R252, [R1+0x4b0] ;  /* 0x0004b00001fc7983 */ /* 0x000ee20000300800 */
[----:B--2---:R-:W-:-:S05]  /*cd040*/  IMAD.WIDE R232, R0, 0x4, R4 ;  /* 0x0000000400e87825 */ /* 0x004fca00078e0204 */
[----:B------:R2:W-:Y:S04]  /*cd050*/  @P3 STG.E desc[UR60][R232.64], R238 ;  /* 0x000000eee8003986 */ /* 0x0005e8000c10193c */
[----:B--2---:R-:W2:Y:S01]  /*cd060*/  LDL.LU R233, [R1+0x14a0] ;  /* 0x0014a00001e97983 */ /* 0x004ea20000300800 */
[----:B------:R-:W1:Y:S01]  /*cd070*/  LDC R238, c[0x0][0x228] ;  /* 0x00008a00ffee7b82 */ /* 0x000e620000000800 */
[C---:B------:R-:W-:Y:S01]  /*cd080*/  IMAD.WIDE R234, R0.reuse, 0x4, R6 ;  /* 0x0000000400ea7825 */ /* 0x040fe200078e0206 */
[----:B------:R-:W-:-:S04]  /*cd090*/  IADD3 R0, R0, R14, RZ ;  /* 0x0000000e00007210 */ /* 0x000fc80007ffe0ff */
[----:B--2---:R-:W-:Y:S04]  /*cd0a0*/  @P4 STG.E desc[UR60][R234.64], R233 ;  /* 0x000000e9ea004986 */ /* 0x004fe8000c10193c */
[----:B------:R2:W-:Y:S04]  /*cd0b0*/  @P2 STG.E desc[UR60][R236.64], R16 ;  /* 0x00000010ec002986 */ /* 0x0005e8000c10193c */
[----:B--2---:R-:W2:Y:S01]  /*cd0c0*/  LDL.LU R236, [R1+0x1c94] ;  /* 0x001c940001ec7983 */ /* 0x004ea20000300800 */
[----:B-1----:R-:W-:Y:S01]  /*cd0d0*/  ISETP.LT.AND P2, PT, R17, R238, !P0 ;  /* 0x000000ee1100720c */ /* 0x002fe20004741270 */
[----:B------:R-:W-:-:S04]  /*cd0e0*/  IMAD.WIDE R232, R0, 0x4, R2 ;  /* 0x0000000400e87825 */ /* 0x000fc800078e0202 */
[----:B------:R-:W-:Y:S02]  /*cd0f0*/  VIADD R16, R10, 0x5a ;  /* 0x0000005a0a107836 */ /* 0x000fe40000000000 */
[----:B------:R-:W-:Y:S01]  /*cd100*/  IMAD.WIDE R234, R0, 0x4, R4 ;  /* 0x0000000400ea7825 */ /* 0x000fe200078e0204 */
[----:B------:R-:W-:Y:S01]  /*cd110*/  ISETP.LT.AND P0, PT, R15, R196, !P0 ;  /* 0x000000c40f00720c */ /* 0x000fe20004701270 */
[----:B------:R-:W1:Y:S01]  /*cd120*/  LDC R238, c[0x0][0x228] ;  /* 0x00008a00ffee7b82 */ /* 0x000e620000000800 */
[----:B------:R3:W-:Y:S01]  /*cd130*/  @P6 STG.E desc[UR60][R232.64], R197 ;  /* 0x000000c5e8006986 */ /* 0x0007e2000c10193c */
[----:B------:R-:W-:-:S03]  /*cd140*/  ISETP.GE.AND P6, PT, R16, R199, PT ;  /* 0x000000c71000720c */ /* 0x000fc60003fc6270 */
[----:B------:R3:W-:Y:S01]  /*cd150*/  @P5 STG.E desc[UR60][R234.64], R239 ;  /* 0x000000efea005986 */ /* 0x0007e2000c10193c */
[----:B----4-:R-:W-:-:S03]  /*cd160*/  ISETP.LT.AND P3, PT, R11, R244, !P6 ;  /* 0x000000f40b00720c */ /* 0x010fc60007761270 */
[----:B------:R-:W4:Y:S01]  /*cd170*/  LDL.LU R244, [R1+0x14a4] ;  /* 0x0014a40001f47983 */ /* 0x000f220000300800 */
[----:B---3--:R-:W-:-:S04]  /*cd180*/  IMAD.WIDE R196, R0, 0x4, R6 ;  /* 0x0000000400c47825 */ /* 0x008fc800078e0206 */
[----:B------:R-:W-:Y:S01]  /*cd190*/  IMAD.WIDE R232, R0, 0x4, R8 ;  /* 0x0000000400e87825 */ /* 0x000fe200078e0208 */
[----:B------:R-:W3:Y:S03]  /*cd1a0*/  LDC R234, c[0x0][0x22c] ;  /* 0x00008b00ffea7b82 */ /* 0x000ee60000000800 */
[----:B------:R-:W-:-:S05]  /*cd1b0*/  VIADD R16, R10, 0x5b ;  /* 0x0000005b0a107836 */ /* 0x000fca0000000000 */
[----:B------:R-:W1:Y:S01]  /*cd1c0*/  LDC R235, c[0x0][0x228] ;  /* 0x00008a00ffeb7b82 */ /* 0x000e620000000800 */
[----:B------:R3:W-:Y:S01]  /*cd1d0*/  @P2 STG.E desc[UR60][R196.64], R252 ;  /* 0x000000fcc4002986 */ /* 0x0007e2000c10193c */
[----:B------:R-:W-:-:S06]  /*cd1e0*/  ISETP.LT.AND P2, PT, R13, R245, !P6 ;  /* 0x000000f50d00720c */ /* 0x000fcc0007741270 */
[----:B------:R-:W1:Y:S01]  /*cd1f0*/  LDC R239, c[0x0][0x228] ;  /* 0x00008a00ffef7b82 */ /* 0x000e620000000800 */
[----:B---3--:R-:W3:Y:S04]  /*cd200*/  LDL.LU R252, [R1+0xca4] ;  /* 0x000ca40001fc7983 */ /* 0x008ee80000300800 */
[----:B------:R-:W4:Y:S01]  /*cd210*/  LDL.LU R245, [R1+0x18a4] ;  /* 0x0018a40001f57983 */ /* 0x000f220000300800 */
[----:B------:R-:W-:-:S03]  /*cd220*/  IADD3 R0, R0, R14, RZ ;  /* 0x0000000e00007210 */ /* 0x000fc60007ffe0ff */
[----:B------:R1:W-:Y:S04]  /*cd230*/  @P0 STG.E desc[UR60][R232.64], R247 ;  /* 0x000000f7e8000986 */ /* 0x0003e8000c10193c */
[----:B------:R-:W3:Y:S01]  /*cd240*/  LDL.LU R237, [R1+0x10b4] ;  /* 0x0010b40001ed7983 */ /* 0x000ee20000300800 */
[C---:B------:R-:W-:Y:S01]  /*cd250*/  IMAD.WIDE R196, R0.reuse, 0x4, R2 ;  /* 0x0000000400c47825 */ /* 0x040fe200078e0202 */
[----:B------:R-:W-:Y:S01]  /*cd260*/  ISETP.LT.AND P0, PT, R17, R246, !P6 ;  /* 0x000000f61100720c */ /* 0x000fe20007701270 */
[----:B-1----:R-:W1:Y:S01]  /*cd270*/  LDC.64 R232, c[0x0][0x228] ;  /* 0x00008a00ffe87b82 */ /* 0x002e620000000a00 */
[----:B------:R-:W-:Y:S01]  /*cd280*/  ISETP.LT.AND P6, PT, R15, R198, !P6 ;  /* 0x000000c60f00720c */ /* 0x000fe200077c1270 */
[C---:B------:R-:W-:Y:S01]  /*cd290*/  IMAD.WIDE R198, R0.reuse, 0x4, R4 ;  /* 0x0000000400c67825 */ /* 0x040fe200078e0204 */
[----:B------:R-:W3:Y:S05]  /*cd2a0*/  LDL.LU R247, [R1+0x4b4] ;  /* 0x0004b40001f77983 */ /* 0x000eea0000300800 */
[----:B------:R-:W1:Y:S01]  /*cd2b0*/  LDC R246, c[0x0][0x228] ;  /* 0x00008a00fff67b82 */ /* 0x000e620000000800 */
[----:B--2---:R2:W-:Y:S07]  /*cd2c0*/  @P3 STG.E desc[UR60][R196.64], R236 ;  /* 0x000000ecc4003986 */ /* 0x0045ee000c10193c */
[----:B--2---:R-:W2:Y:S01]  /*cd2d0*/  LDC R236, c[0x0][0x22c] ;  /* 0x00008b00ffec7b82 */ /* 0x004ea20000000800 */
[----:B------:R-:W-:Y:S01]  /*cd2e0*/  IMAD.WIDE R196, R0, 0x4, R6 ;  /* 0x0000000400c47825 */ /* 0x000fe200078e0206 */
[----:B--2---:R-:W-:-:S02]  /*cd2f0*/  ISETP.GE.AND P4, PT, R16, R236, PT ;  /* 0x000000ec1000720c */ /* 0x004fc40003f86270 */
[----:B------:R-:W-:Y:S01]  /*cd300*/  IADD3 R16, R10, 0xf5, RZ ;  /* 0x000000f50a107810 */ /* 0x000fe20007ffe0ff */
[----:B----4-:R2:W-:Y:S04]  /*cd310*/  @P2 STG.E desc[UR60][R198.64], R245 ;  /* 0x000000f5c6002986 */ /* 0x0105e8000c10193c */
[----:B------:R4:W-:Y:S01]  /*cd320*/  @P0 STG.E desc[UR60][R196.64], R244 ;  /* 0x000000f4c4000986 */ /* 0x0009e2000c10193c */
[----:B------:R-:W1:Y:S01]  /*cd330*/  LDC R236, c[0x0][0x228] ;  /* 0x00008a00ffec7b82 */ /* 0x000e620000000800 */
[----:B------:R-:W-:Y:S02]  /*cd340*/  ISETP.GE.AND P2, PT, R16, R234, PT ;  /* 0x000000ea1000720c */ /* 0x000fe40003f46270 */
[----:B------:R-:W3:Y:S01]  /*cd350*/  LDL.LU R16, [R1+0x8a4] ;  /* 0x0008a40001107983 */ /* 0x000ee20000300800 */
[----:B--2---:R-:W-:-:S02]  /*cd360*/  VIADD R198, R10, 0x5c ;  /* 0x0000005c0ac67836 */ /* 0x004fc40000000000 */
[C---:B----4-:R-:W-:Y:S02]  /*cd370*/  IMAD.WIDE R196, R0.reuse, 0x4, R8 ;  /* 0x0000000400c47825 */ /* 0x050fe400078e0208 */
[----:B------:R-:W2:Y:S01]  /*cd380*/  LDC R244, c[0x0][0x22c] ;  /* 0x00008b00fff47b82 */ /* 0x000ea20000000800 */
[----:B------:R-:W-:Y:S02]  /*cd390*/  ISETP.LT.AND P5, PT, R11, R235, !P4 ;  /* 0x000000eb0b00720c */ /* 0x000fe400067a1270 */
[----:B------:R-:W-:Y:S02]  /*cd3a0*/  ISETP.LT.AND P3, PT, R13, R238, !P4 ;  /* 0x000000ee0d00720c */ /* 0x000fe40006761270 */
[----:B------:R-:W-:Y:S01]  /*cd3b0*/  IADD3 R0, R0, R14, RZ ;  /* 0x0000000e00007210 */ /* 0x000fe20007ffe0ff */
[----:B---3--:R3:W-:Y:S01]  /*cd3c0*/  @P6 STG.E desc[UR60][R196.64], R252 ;  /* 0x000000fcc4006986 */ /* 0x0087e2000c10193c */
[----:B-1----:R-:W-:Y:S02]  /*cd3d0*/  ISETP.GE.AND P6, PT, R198, R233, PT ;  /* 0x000000e9c600720c */ /* 0x002fe40003fc6270 */
[----:B------:R-:W-:Y:S01]  /*cd3e0*/  ISETP.LT.AND P0, PT, R17, R239, !P4 ;  /* 0x000000ef1100720c */ /* 0x000fe20006701270 */
[----:B------:R-:W1:Y:S08]  /*cd3f0*/  LDC R238, c[0x0][0x228] ;  /* 0x00008a00ffee7b82 */ /* 0x000e700000000800 */
[----:B------:R-:W4:Y:S01]  /*cd400*/  LDC R245, c[0x0][0x228] ;  /* 0x00008a00fff57b82 */ /* 0x000f220000000800 */
[----:B---3--:R-:W3:Y:S04]  /*cd410*/  LDL.LU R252, [R1+0x14a8] ;  /* 0x0014a80001fc7983 */ /* 0x008ee80000300800 */
[----:B------:R-:W2:Y:S01]  /*cd420*/  LDL.LU R233, [R1+0xb4] ;  /* 0x0000b40001e97983 */ /* 0x000ea20000300800 */
[----:B------:R-:W-:Y:S01]  /*cd430*/  ISETP.LT.AND P4, PT, R15, R246, !P4 ;  /* 0x000000f60f00720c */ /* 0x000fe20006781270 */
[----:B------:R-:W-:-:S04]  /*cd440*/  IMAD.WIDE R196, R0, 0x4, R2 ;  /* 0x0000000400c47825 */ /* 0x000fc800078e0202 */
[----:B------:R-:W-:-:S04]  /*cd450*/  IMAD.WIDE R198, R0, 0x4, R4 ;  /* 0x0000000400c67825 */ /* 0x000fc800078e0204 */
[C---:B------:R-:W-:Y:S01]  /*cd460*/  IMAD.WIDE R234, R0.reuse, 0x4, R6 ;  /* 0x0000000400ea7825 */ /* 0x040fe200078e0206 */
[----:B------:R-:W4:Y:S04]  /*cd470*/  LDL.LU R246, [R1+0x18a8] ;  /* 0x0018a80001f67983 */ /* 0x000f280000300800 */
[----:B------:R1:W-:Y:S01]  /*cd480*/  @P5 STG.E desc[UR60][R196.64], R237 ;  /* 0x000000edc4005986 */ /* 0x0003e2000c10193c */
[----:B------:R-:W3:Y:S08]  /*cd490*/  LDC R239, c[0x0][0x228] ;  /* 0x00008a00ffef7b82 */ /* 0x000ef00000000800 */
[----:B-1----:R-:W1:Y:S08]  /*cd4a0*/  LDC R237, c[0x0][0x228] ;  /* 0x00008a00ffed7b82 */ /* 0x002e700000000800 */
[----:B------:R-:W3:Y:S01]  /*cd4b0*/  LDC.64 R196, c[0x0][0x228] ;  /* 0x00008a00ffc47b82 */ /* 0x000ee20000000a00 */
[----:B------:R1:W-:Y:S04]  /*cd4c0*/  @P3 STG.E desc[UR60][R198.64], R16 ;  /* 0x00000010c6003986 */ /* 0x0003e8000c10193c */
[----:B------:R1:W-:Y:S02]  /*cd4d0*/  @P0 STG.E desc[UR60][R234.64], R247 ;  /* 0x000000f7ea000986 */ /* 0x0003e4000c10193c */
[----:B-1----:R-:W-:-:S04]  /*cd4e0*/  IMAD.WIDE R198, R0, 0x4, R8 ;  /* 0x0000000400c67825 */ /* 0x002fc800078e0208 */
[----:B------:R-:W-:Y:S01]  /*cd4f0*/  VIADD R16, R10, 0x5d ;  /* 0x0000005d0a107836 */ /* 0x000fe20000000000 */
[----:B------:R-:W3:Y:S04]  /*cd500*/  LDL.LU R247, [R1+0xca8] ;  /* 0x000ca80001f77983 */ /* 0x000ee80000300800 */
[----:B--2---:R1:W-:Y:S01]  /*cd510*/  @P4 STG.E desc[UR60][R198.64], R233 ;  /* 0x000000e9c6004986 */ /* 0x0043e2000c10193c */
[----:B------:R-:W-:-:S03]  /*cd520*/  ISETP.GE.AND P4, PT, R16, R244, PT ;  /* 0x000000f41000720c */ /* 0x000fc60003f86270 */
[----:B------:R-:W2:Y:S01]  /*cd530*/  LDL.LU R16, [R1+0x1c98] ;  /* 0x001c980001107983 */ /* 0x000ea20000300800 */
[----:B------:R-:W-:Y:S02]  /*cd540*/  ISETP.LT.AND P3, PT, R11, R236, !P6 ;  /* 0x000000ec0b00720c */ /* 0x000fe40007761270 */
[----:B------:R-:W-:Y:S02]  /*cd550*/  ISETP.LT.AND P0, PT, R13, R237, !P6 ;  /* 0x000000ed0d00720c */ /* 0x000fe40007701270 */
[----:B------:R-:W-:Y:S02]  /*cd560*/  IADD3 R0, R0, R14, RZ ;  /* 0x0000000e00007210 */ /* 0x000fe40007ffe0ff */
[----:B------:R-:W-:Y:S02]  /*cd570*/  ISETP.LT.AND P5, PT, R17, R238, !P6 ;  /* 0x000000ee1100720c */ /* 0x000fe400077a1270 */
[----:B------:R-:W-:Y:S01]  /*cd580*/  ISETP.LT.AND P6, PT, R15, R232, !P6 ;  /* 0x000000e80f00720c */ /* 0x000fe200077c1270 */
[----:B------:R-:W3:Y:S01]  /*cd590*/  LDL.LU R244, [R1+0x10b8] ;  /* 0x0010b80001f47983 */ /* 0x000ee20000300800 */
[----:B------:R-:W3:Y:S01]  /*cd5a0*/  LDC R236, c[0x0][0x228] ;  /* 0x00008a00ffec7b82 */ /* 0x000ee20000000800 */
[----:B------:R-:W-:-:S04]  /*cd5b0*/  IMAD.WIDE R234, R0, 0x4, R6 ;  /* 0x0000000400ea7825 */ /* 0x000fc800078e0206 */
[----:B-1----:R-:W-:-:S04]  /*cd5c0*/  IMAD.WIDE R198, R0, 0x4, R2 ;  /* 0x0000000400c67825 */ /* 0x002fc800078e0202 */
[----:B------:R-:W-:Y:S01]  /*cd5d0*/  IMAD.WIDE R232, R0, 0x4, R4 ;  /* 0x0000000400e87825 */ /* 0x000fe200078e0204 */
[----:B------:R-:W1:Y:S08]  /*cd5e0*/  LDC R237, c[0x0][0x228] ;  /* 0x00008a00ffed7b82 */ /* 0x000e700000000800 */
[----:B------:R-:W1:Y:S01]  /*cd5f0*/  LDC R238, c[0x0][0x228] ;  /* 0x00008a00ffee7b82 */ /* 0x000e620000000800 */
[----:B--2---:R2:W-:Y:S04]  /*cd600*/  @P3 STG.E desc[UR60][R198.64], R16 ;  /* 0x00000010c6003986 */ /* 0x0045e8000c10193c */
[----:B----4-:R4:W-:Y:S01]  /*cd610*/  @P0 STG.E desc[UR60][R232.64], R246 ;  /* 0x000000f6e8000986 */ /* 0x0109e2000c10193c */
[----:B------:R-:W-:-:S03]  /*cd620*/  ISETP.LT.AND P3, PT, R13, R245, !P4 ;  /* 0x000000f50d00720c */ /* 0x000fc60006761270 */
[----:B---3--:R3:W-:Y:S04]  /*cd630*/  @P5 STG.E desc[UR60][R234.64], R252 ;  /* 0x000000fcea005986 */ /* 0x0087e8000c10193c */
[----:B------:R-:W3:Y:S01]  /*cd640*/  LDL.LU R245, [R1+0x4b8] ;  /* 0x0004b80001f57983 */ /* 0x000ee20000300800 */
[----:B--2---:R-:W-:Y:S02]  /*cd650*/  VIADD R16, R10, 0x5e ;  /* 0x0000005e0a107836 */ /* 0x004fe40000000000 */
[----:B----4-:R-:W-:Y:S01]  /*cd660*/  IMAD.WIDE R232, R0, 0x4, R8 ;  /* 0x0000000400e87825 */ /* 0x010fe200078e0208 */
[----:B------:R-:W2:Y:S01]  /*cd670*/  LDC.64 R198, c[0x0][0x228] ;  /* 0x00008a00ffc67b82 */ /* 0x000ea20000000a00 */
[----:B---3--:R-:W3:Y:S04]  /*cd680*/  LDL.LU R252, [R1+0x1c9c] ;  /* 0x001c9c0001fc7983 */ /* 0x008ee80000300800 */
[----:B------:R4:W-:Y:S01]  /*cd690*/  @P6 STG.E desc[UR60][R232.64], R247 ;  /* 0x000000f7e8006986 */ /* 0x0009e2000c10193c */
[----:B------:R-:W-:-:S03]  /*cd6a0*/  ISETP.GE.AND P6, PT, R16, R197, PT ;  /* 0x000000c51000720c */ /* 0x000fc60003fc6270 */
[----:B------:R-:W2:Y:S04]  /*cd6b0*/  LDL.LU R16, [R1+0x8a8] ;  /* 0x0008a80001107983 */ /* 0x000ea80000300800 */
[----:B------:R-:W3:Y:S01]  /*cd6c0*/  LDL.LU R197, [R1+0xb8] ;  /* 0x0000b80001c57983 */ /* 0x000ee20000300800 */
[----:B------:R-:W-:Y:S02]  /*cd6d0*/  ISETP.LT.AND P0, PT, R11, R239, !P4 ;  /* 0x000000ef0b00720c */ /* 0x000fe40006701270 */
[----:B------:R-:W-:Y:S02]  /*cd6e0*/  ISETP.LT.AND P5, PT, R17, R236, !P4 ;  /* 0x000000ec1100720c */ /* 0x000fe400067a1270 */
[----:B------:R-:W-:Y:S02]  /*cd6f0*/  IADD3 R0, R0, R14, RZ ;  /* 0x0000000e00007210 */ /* 0x000fe40007ffe0ff */
[----:B-1----:R-:W-:Y:S01]  /*cd700*/  ISETP.LT.AND P4, PT, R15, R237, !P4 ;  /* 0x000000ed0f00720c */ /* 0x002fe20006781270 */
[----:B------:R-:W1:Y:S08]  /*cd710*/  LDC R239, c[0x0][0x228] ;  /* 0x00008a00ffef7b82 */ /* 0x000e700000000800 */
[----:B------:R-:W1:Y:S08]  /*cd720*/  LDC R246, c[0x0][0x228] ;  /* 0x00008a00fff67b82 */ /* 0x000e700000000800 */
[----:B----4-:R-:W4:Y:S01]  /*cd730*/  LDC R247, c[0x0][0x228] ;  /* 0x00008a00fff77b82 */ /* 0x010f220000000800 */
[----:B------:R-:W-:-:S04]  /*cd740*/  IMAD.WIDE R234, R0, 0x4, R4 ;  /* 0x0000000400ea7825 */ /* 0x000fc800078e0204 */
[----:B------:R-:W-:-:S04]  /*cd750*/  IMAD.WIDE R232, R0, 0x4, R2 ;  /* 0x0000000400e87825 */ /* 0x000fc800078e0202 */
[C---:B------:R-:W-:Y:S01]  /*cd760*/  IMAD.WIDE R236, R0.reuse, 0x4, R6 ;  /* 0x0000000400ec7825 */ /* 0x040fe200078e0206 */
[----:B------:R1:W-:Y:S03]  /*cd770*/  @P0 STG.E desc[UR60][R232.64], R244 ;  /* 0x000000f4e8000986 */ /* 0x0003e6000c10193c */
[----:B-1----:R-:W-:Y:S01]  /*cd780*/  IMAD.WIDE R232, R0, 0x4, R8 ;  /* 0x0000000400e87825 */ /* 0x002fe200078e0208 */
[----:B------:R-:W1:Y:S01]  /*cd790*/  LDC R244, c[0x0][0x228] ;  /* 0x00008a00fff47b82 */ /* 0x000e620000000800 */
[----:B--2---:R2:W-:Y:S04]  /*cd7a0*/  @P3 STG.E desc[UR60][R234.64], R16 ;  /* 0x00000010ea003986 */ /* 0x0045e8000c10193c */
[----:B------:R4:W-:Y:S04]  /*cd7b0*/  @P5 STG.E desc[UR60][R236.64], R245 ;  /* 0x000000f5ec005986 */ /* 0x0009e8000c10193c */
[----:B---3--:R3:W-:Y:S01]  /*cd7c0*/  @P4 STG.E desc[UR60][R232.64], R197 ;  /* 0x000000c5e8004986 */ /* 0x0087e2000c10193c */
[----:B--2---:R-:W-:-:S03]  /*cd7d0*/  VIADD R16, R10, 0x5f ;  /* 0x0000005f0a107836 */ /* 0x004fc60000000000 */
[----:B----4-:R-:W2:Y:S04]  /*cd7e0*/  LDL.LU R236, [R1+0x18ac] ;  /* 0x0018ac0001ec7983 */ /* 0x010ea80000300800 */
[----:B------:R-:W4:Y:S01]  /*cd7f0*/  LDL.LU R237, [R1+0x14ac] ;  /* 0x0014ac0001ed7983 */ /* 0x000f220000300800 */
[----:B------:R-:W-:Y:S01]  /*cd800*/  ISETP.LT.AND P3, PT, R11, R238, !P6 ;  /* 0x000000ee0b00720c */ /* 0x000fe20007761270 */
[----:B------:R-:W4:Y:S01]  /*cd810*/  LDC R245, c[0x0][0x22c] ;  /* 0x00008b00fff57b82 */ /* 0x000f220000000800 */
[----:B------:R-:W-:-:S07]  /*cd820*/  ISETP.GE.AND P4, PT, R16, R199, PT ;  /* 0x000000c71000720c */ /* 0x000fce0003f86270 */
[----:B------:R-:W4:Y:S01]  /*cd830*/  LDC R238, c[0x0][0x228] ;  /* 0x00008a00ffee7b82 */ /* 0x000f220000000800 */
[----:B------:R-:W4:Y:S01]  /*cd840*/  LDL.LU R199, [R1+0xcac] ;  /* 0x000cac0001c77983 */ /* 0x000f220000300800 */
[----:B-1----:R-:W-:Y:S02]  /*cd850*/  ISETP.LT.AND P0, PT, R13, R244, !P6 ;  /* 0x000000f40d00720c */ /* 0x002fe40007701270 */
[----:B------:R-:W-:Y:S02]  /*cd860*/  IADD3 R0, R0, R14, RZ ;  /* 0x0000000e00007210 */ /* 0x000fe40007ffe0ff */
[----:B------:R-:W-:Y:S02]  /*cd870*/  ISETP.LT.AND P5, PT, R17, R239, !P6 ;  /* 0x000000ef1100720c */ /* 0x000fe400077a1270 */
[----:B------:R-:W-:Y:S01]  /*cd880*/  ISETP.LT.AND P6, PT, R15, R196, !P6 ;  /* 0x000000c40f00720c */ /* 0x000fe200077c1270 */
[----:B------:R-:W-:Y:S01]  /*cd890*/  VIADD R16, R10, 0x60 ;  /* 0x000000600a107836 */ /* 0x000fe20000000000 */
[----:B------:R-:W1:Y:S01]  /*cd8a0*/  LDC R244, c[0x0][0x228] ;  /* 0x00008a00fff47b82 */ /* 0x000e620000000800 */
[----:B---3--:R-:W-:-:S04]  /*cd8b0*/  IMAD.WIDE R196, R0, 0x4, R2 ;  /* 0x0000000400c47825 */ /* 0x008fc800078e0202 */
[----:B------:R-:W-:-:S04]  /*cd8c0*/  IMAD.WIDE R232, R0, 0x4, R4 ;  /* 0x0000000400e87825 */ /* 0x000fc800078e0204 */
[----:B------:R-:W-:Y:S01]  /*cd8d0*/  IMAD.WIDE R234, R0, 0x4, R6 ;  /* 0x0000000400ea7825 */ /* 0x000fe200078e0206 */
[----:B------:R-:W3:Y:S01]  /*cd8e0*/  LDC R239, c[0x0][0x228] ;  /* 0x00008a00ffef7b82 */ /* 0x000ee20000000800 */
[----:B------:R1:W-:Y:S04]  /*cd8f0*/  @P3 STG.E desc[UR60][R196.64], R252 ;  /* 0x000000fcc4003986 */ /* 0x0003e8000c10193c */
[----:B-1----:R-:W3:Y:S03]  /*cd900*/  LDL.LU R252, [R1+0xbc] ;  /* 0x0000bc0001fc7983 */ /* 0x002ee60000300800 */
[----:B------:R-:W1:Y:S01]  /*cd910*/  LDC.64 R196, c[0x0][0x228] ;  /* 0x00008a00ffc47b82 */ /* 0x000e620000000a00 */
[----:B--2---:R2:W-:Y:S04]  /*cd920*/  @P0 STG.E desc[UR60][R232.64], R236 ;  /* 0x000000ece8000986 */ /* 0x0045e8000c10193c */
[----:B----4-:R4:W-:Y:S01]  /*cd930*/  @P5 STG.E desc[UR60][R234.64], R237 ;  /* 0x000000edea005986 */ /* 0x0109e2000c10193c */
[----:B------:R-:W-:-:S03]  /*cd940*/  ISETP.LT.AND P5, PT, R17, R238, !P4 ;  /* 0x000000ee1100720c */ /* 0x000fc600067a1270 */
[----:B------:R-:W3:Y:S01]  /*cd950*/  LDL.LU R238, [R1+0x4bc] ;  /* 0x0004bc0001ee7983 */ /* 0x000ee20000300800 */
[----:B--2---:R-:W-:Y:S01]  /*cd960*/  IMAD.WIDE R232, R0, 0x4, R8 ;  /* 0x0000000400e87825 */ /* 0x004fe200078e0208 */
[----:B------:R-:W2:Y:S08]  /*cd970*/  LDC R236, c[0x0][0x228] ;  /* 0x00008a00ffec7b82 */ /* 0x000eb00000000800 */
[----:B----4-:R-:W4:Y:S01]  /*cd980*/  LDC R237, c[0x0][0x228] ;  /* 0x00008a00ffed7b82 */ /* 0x010f220000000800 */
[----:B------:R1:W-:Y:S01]  /*cd990*/  @P6 STG.E desc[UR60][R232.64], R199 ;  /* 0x000000c7e8006986 */ /* 0x0003e2000c10193c */
[----:B------:R-:W-:-:S03]  /*cd9a0*/  ISETP.GE.AND P6, PT, R16, R245, PT ;  /* 0x000000f51000720c */ /* 0x000fc60003fc6270 */
[----:B------:R-:W2:Y:S04]  /*cd9b0*/  LDL.LU R16, [R1+0x10bc] ;  /* 0x0010bc0001107983 */ /* 0x000ea80000300800 */
[----:B------:R-:W4:Y:S01]  /*cd9c0*/  LDL.LU R245, [R1+0x8ac] ;  /* 0x0008ac0001f57983 */ /* 0x000f220000300800 */
[----:B------:R-:W-:Y:S02]  /*cd9d0*/  ISETP.LT.AND P0, PT, R11, R246, !P4 ;  /* 0x000000f60b00720c */ /* 0x000fe40006701270 */
[----:B------:R-:W-:Y:S02]  /*cd9e0*/  ISETP.LT.AND P3, PT, R13, R247, !P4 ;  /* 0x000000f70d00720c */ /* 0x000fe40006761270 */
[----:B------:R-:W-:Y:S02]  /*cd9f0*/  IADD3 R0, R0, R14, RZ ;  /* 0x0000000e00007210 */ /* 0x000fe40007ffe0ff */
[----:B------:R-:W-:Y:S01]  /*cda00*/  ISETP.LT.AND P4, PT, R15, R198, !P4 ;  /* 0x000000c60f00720c */ /* 0x000fe20006781270 */
[----:B------:R-:W3:Y:S08]  /*cda10*/  LDC R247, c[0x0][0x228] ;  /* 0x00008a00fff77b82 */ /* 0x000ef00000000800 */
[----:B------:R-:W3:Y:S01]  /*cda20*/  LDC R246, c[0x0][0x228] ;  /* 0x00008a00fff67b82 */ /* 0x000ee20000000800 */
[----:B-1----:R-:W-:-:S04]  /*cda30*/  IMAD.WIDE R198, R0, 0x4, R2 ;  /* 0x0000000400c67825 */ /* 0x002fc800078e0202 */
[----:B------:R-:W-:-:S04]  /*cda40*/  IMAD.WIDE R232, R0, 0x4, R4 ;  /* 0x0000000400e87825 */ /* 0x000fc800078e0204 */
[----:B------:R-:W-:Y:S01]  /*cda50*/  IMAD.WIDE R234, R0, 0x4, R6 ;  /* 0x0000000400ea7825 */ /* 0x000fe200078e0206 */
[----:B--2---:R1:W-:Y:S04]  /*cda60*/  @P0 STG.E desc[UR60][R198.64], R16 ;  /* 0x00000010c6000986 */ /* 0x0043e8000c10193c */
[----:B----4-:R-:W-:Y:S04]  /*cda70*/  @P3 STG.E desc[UR60][R232.64], R245 ;  /* 0x000000f5e8003986 */ /* 0x010fe8000c10193c */
[----:B---3--:R2:W-:Y:S01]  /*cda80*/  @P5 STG.E desc[UR60][R234.64], R238 ;  /* 0x000000eeea005986 */ /* 0x0085e2000c10193c */
[----:B------:R-:W-:-:S03]  /*cda90*/  ISETP.LT.AND P5, PT, R17, R236, !P6 ;  /* 0x000000ec1100720c */ /* 0x000fc600077a1270 */
[----:B------:R-:W3:Y:S01]  /*cdaa0*/  LDL.LU R236, [R1+0x14b0] ;  /* 0x0014b00001ec7983 */ /* 0x000ee20000300800 */
[----:B-1----:R-:W-:-:S04]  /*cdab0*/  IMAD.WIDE R198, R0, 0x4, R8 ;  /* 0x0000000400c67825 */ /* 0x002fc800078e0208 */
[----:B------:R-:W-:Y:S01]  /*cdac0*/  VIADD R16, R10, 0x61 ;  /* 0x000000610a107836 */ /* 0x000fe20000000000 */
[----:B------:R-:W-:Y:S02]  /*cdad0*/  ISETP.LT.AND P0, PT, R13, R244, !P6 ;  /* 0x000000f40d00720c */ /* 0x000fe40007701270 */
[----:B------:R-:W-:Y:S01]  /*cdae0*/  ISETP.LT.AND P3, PT, R11, R239, !P6 ;  /* 0x000000ef0b00720c */ /* 0x000fe20007761270 */
[----:B--2---:R-:W1:Y:S01]  /*cdaf0*/  LDC R238, c[0x0][0x228] ;  /* 0x00008a00ffee7b82 */ /* 0x004e620000000800 */
[----:B------:R2:W-:Y:S01]  /*cdb00*/  @P4 STG.E desc[UR60][R198.64], R252 ;  /* 0x000000fcc6004986 */ /* 0x0005e2000c10193c */
[----:B------:R-:W-:Y:S02]  /*cdb10*/  ISETP.GE.AND P4, PT, R16, R197, PT ;  /* 0x000000c51000720c */ /* 0x000fe40003f86270 */
[----:B------:R-:W-:-:S04]  /*cdb20*/  ISETP.LT.AND P6, PT, R15, R237, !P6 ;  /* 0x000000ed0f00720c */ /* 0x000fc800077c1270 */
[----:B------:R-:W4:Y:S01]  /*cdb30*/  LDC R244, c[0x0][0x22c] ;  /* 0x00008b00fff47b82 */ /* 0x000f220000000800 */
[----:B------:R-:W-:-:S07]  /*cdb40*/  IADD3 R0, R0, R14, RZ ;  /* 0x0000000e00007210 */ /* 0x000fce0007ffe0ff */
[----:B------:R-:W1:Y:S08]  /*cdb50*/  LDC R245, c[0x0][0x228] ;  /* 0x00008a00fff57b82 */ /* 0x000e700000000800 */
[----:B------:R-:W1:Y:S01]  /*cdb60*/  LDC R239, c[0x0][0x228] ;  /* 0x00008a00ffef7b82 */ /* 0x000e620000000800 */
[----:B--2---:R-:W2:Y:S04]  /*cdb70*/  LDL.LU R252, [R1+0x4c0] ;  /* 0x0004c00001fc7983 */ /* 0x004ea80000300800 */
[----:B------:R-:W4:Y:S04]  /*cdb80*/  LDL.LU R16, [R1+0x18b0] ;  /* 0x0018b00001107983 */ /* 0x000f280000300800 */
[----:B------:R-:W2:Y:S04]  /*cdb90*/  LDL.LU R197, [R1+0xcb0] ;  /* 0x000cb00001c57983 */ /* 0x000ea80000300800 */
[----:B------:R-:W3:Y:S01]  /*cdba0*/  LDL.LU R237, [R1+0x1ca0] ;  /* 0x001ca00001ed7983 */ /* 0x000ee20000300800 */
[----:B------:R-:W-:-:S04]  /*cdbb0*/  IMAD.WIDE R198, R0, 0x4, R2 ;  /* 0x0000000400c67825 */ /* 0x000fc800078e0202 */
[----:B------:R-:W-:-:S04]  /*cdbc0*/  IMAD.WIDE R232, R0, 0x4, R4 ;  /* 0x0000000400e87825 */ /* 0x000fc800078e0204 */
[----:B------:R-:W-:Y:S01]  /*cdbd0*/  IMAD.WIDE R234, R0, 0x4, R6 ;  /* 0x0000000400ea7825 */ /* 0x000fe200078e0206 */
[----:B---3--:R3:W-:Y:S04]  /*cdbe0*/  @P3 STG.E desc[UR60][R198.64], R237 ;  /* 0x000000edc6003986 */ /* 0x0087e8000c10193c */
[----:B----4-:R4:W-:Y:S01]  /*cdbf0*/  @P0 STG.E desc[UR60][R232.64], R16 ;  /* 0x00000010e8000986 */ /* 0x0109e2000c10193c */
[----:B------:R-:W-:-:S03]  /*cdc00*/  ISETP.LT.AND P3, PT, R13, R247, !P4 ;  /* 0x000000f70d00720c */ /* 0x000fc60006761270 */
[----:B------:R1:W-:Y:S04]  /*cdc10*/  @P5 STG.E desc[UR60][R234.64], R236 ;  /* 0x000000ecea005986 */ /* 0x0003e8000c10193c */
[----:B------:R-:W2:Y:S01]  /*cdc20*/  LDL.LU R247, [R1+0xc0] ;  /* 0x0000c00001f77983 */ /* 0x000ea20000300800 */
[----:B------:R-:W-:-:S03]  /*cdc30*/  ISETP.LT.AND P0, PT, R11, R246, !P4 ;  /* 0x000000f60b00720c */ /* 0x000fc60006701270 */
[----:B------:R-:W2:Y:S01]  /*cdc40*/  LDL.LU R246, [R1+0x8b0] ;  /* 0x0008b00001f67983 */ /* 0x000ea20000300800 */
[----:B---3--:R-:W3:Y:S01]  /*cdc50*/  LDC.64 R198, c[0x0][0x228] ;  /* 0x00008a00ffc67b82 */ /* 0x008ee20000000a00 */
[----:B----4-:R-:W-:-:S04]  /*cdc60*/  IMAD.WIDE R232, R0, 0x4, R8 ;  /* 0x0000000400e87825 */ /* 0x010fc800078e0208 */
[----:B------:R-:W-:-:S03]  /*cdc70*/  VIADD R16, R10, 0x62 ;  /* 0x000000620a107836 */ /* 0x000fc60000000000 */
[----:B-1----:R-:W1:Y:S08]  /*cdc80*/  LDC R236, c[0x0][0x228] ;  /* 0x00008a00ffec7b82 */ /* 0x002e700000000800 */
[----:B------:R-:W4:Y:S01]  /*cdc90*/  LDC R237, c[0x0][0x228] ;  /* 0x00008a00ffed7b82 */ /* 0x000f220000000800 */
[----:B--2---:R2:W-:Y:S01]  /*cdca0*/  @P6 STG.E desc[UR60][R232.64], R197 ;  /* 0x000000c5e8006986 */ /* 0x0045e2000c10193c */
[----:B------:R-:W-:-:S03]  /*cdcb0*/  ISETP.GE.AND P6, PT, R16, R244, PT ;  /* 0x000000f41000720c */ /* 0x000fc60003fc6270 */
[----:B------:R-:W3:Y:S01]  /*cdcc0*/  LDL.LU R16, [R1+0x10c0] ;  /* 0x0010c00001107983 */ /* 0x000ee20000300800 */
[----:B------:R-:W-:Y:S02]  /*cdcd0*/  IADD3 R0, R0, R14, RZ ;  /* 0x0000000e00007210 */ /* 0x000fe40007ffe0ff */
[----:B------:R-:W-:Y:S02]  /*cdce0*/  ISETP.LT.AND P5, PT, R17, R238, !P4 ;  /* 0x000000ee1100720c */ /* 0x000fe400067a1270 */
[----:B------:R-:W-:Y:S01]  /*cdcf0*/  ISETP.LT.AND P4, PT, R15, R196, !P4 ;  /* 0x000000c40f00720c */ /* 0x000fe20006781270 */
[----:B------:R-:W4:Y:S01]  /*cdd00*/  LDL.LU R244, [R1+0x1ca4] ;  /* 0x001ca40001f47983 */ /* 0x000f220000300800 */
[----:B------:R-:W4:Y:S01]  /*cdd10*/  LDC R238, c[0x0][0x228] ;  /* 0x00008a00ffee7b82 */ /* 0x000f220000000800 */
[----:B--2---:R-:W-:-:S04]  /*cdd20*/  IMAD.WIDE R196, R0, 0x4, R2 ;  /* 0x0000000400c47825 */ /* 0x004fc800078e0202 */
[----:B------:R-:W-:-:S04]  /*cdd30*/  IMAD.WIDE R232, R0, 0x4, R4 ;  /* 0x0000000400e87825 */ /* 0x000fc800078e0204 */
[----:B------:R-:W-:Y:S01]  /*cdd40*/  IMAD.WIDE R234, R0, 0x4, R6 ;  /* 0x0000000400ea7825 */ /* 0x000fe200078e0206 */
[----:B---3--:R2:W-:Y:S04]  /*cdd50*/  @P0 STG.E desc[UR60][R196.64], R16 ;  /* 0x00000010c4000986 */ /* 0x0085e8000c10193c */
[----:B------:R3:W-:Y:S01]  /*cdd60*/  @P3 STG.E desc[UR60][R232.64], R246 ;  /* 0x000000f6e8003986 */ /* 0x0007e2000c10193c */
[----:B------:R-:W-:-:S03]  /*cdd70*/  ISETP.LT.AND P0, PT, R13, R245, !P6 ;  /* 0x000000f50d00720c */ /* 0x000fc60007701270 */
[----:B------:R1:W-:Y:S04]  /*cdd80*/  @P5 STG.E desc[UR60][R234.64], R252 ;  /* 0x000000fcea005986 */ /* 0x0003e8000c10193c */
[----:B------:R-:W4:Y:S01]  /*cdd90*/  LDL.LU R245, [R1+0x14b4] ;  /* 0x0014b40001f57983 */ /* 0x000f220000300800 */
[----:B--2---:R-:W-:Y:S02]  /*cdda0*/  VIADD R16, R10, 0x63 ;  /* 0x000000630a107836 */ /* 0x004fe40000000000 */
[----:B---3--:R-:W-:Y:S01]  /*cddb0*/  IMAD.WIDE R232, R0, 0x4, R8 ;  /* 0x0000000400e87825 */ /* 0x008fe200078e0208 */
[----:B------:R-:W2:Y:S01]  /*cddc0*/  LDC.64 R196, c[0x0][0x228] ;  /* 0x00008a00ffc47b82 */ /* 0x000ea20000000a00 */
[----:B-1----:R-:W3:Y:S04]  /*cddd0*/  LDL.LU R252, [R1+0x10c4] ;  /* 0x0010c40001fc7983 */ /* 0x002ee80000300800 */
[----:B------:R1:W-:Y:S01]  /*cdde0*/  @P4 STG.E desc[UR60][R232.64], R247 ;  /* 0x000000f7e8004986 */ /* 0x0003e2000c10193c */
[----:B------:R-:W-:-:S03]  /*cddf0*/  ISETP.GE.AND P4, PT, R16, R199, PT ;  /* 0x000000c71000720c */ /* 0x000fc60003f86270 */
[----:B------:R-:W2:Y:S04]  /*cde00*/  LDL.LU R16, [R1+0x18b4] ;  /* 0x0018b40001107983 */ /* 0x000ea80000300800 */
[----:B------:R-:W3:Y:S01]  /*cde10*/  LDL.LU R199, [R1+0xcb4] ;  /* 0x000cb40001c77983 */ /* 0x000ee20000300800 */
[----:B------:R-:W-:Y:S02]  /*cde20*/  ISETP.LT.AND P3, PT, R11, R239, !P6 ;  /* 0x000000ef0b00720c */ /* 0x000fe40007761270 */
[----:B------:R-:W-:Y:S02]  /*cde30*/  ISETP.LT.AND P5, PT, R17, R236, !P6 ;  /* 0x000000ec1100720c */ /* 0x000fe400077a1270 */
[----:B------:R-:W-:Y:S02]  /*cde40*/  IADD3 R0, R0, R14, RZ ;  /* 0x0000000e00007210 */ /* 0x000fe40007ffe0ff */
[----:B----4-:R-:W-:Y:S01]  /*cde50*/  ISETP.LT.AND P6, PT, R15, R237, !P6 ;  /* 0x000000ed0f00720c */ /* 0x010fe200077c1270 */
[----:B------:R-:W4:Y:S08]  /*cde60*/  LDC R239, c[0x0][0x228] ;  /* 0x00008a00ffef7b82 */ /* 0x000f300000000800 */
[----:B------:R-:W4:Y:S08]  /*cde70*/  LDC R246, c[0x0][0x228] ;  /* 0x00008a00fff67b82 */ /* 0x000f300000000800 */
[----:B-1----:R-:W1:Y:S01]  /*cde80*/  LDC R247, c[0x0][0x228] ;  /* 0x00008a00fff77b82 */ /* 0x002e620000000800 */
        /* <DEDUP_REMOVED lines=10> */
[----:B-1----:R-:W2:Y:S04]  /*cdf30*/  LDL.LU R236, [R1+0x8b4] ;  /* 0x0008b40001ec7983 */ /* 0x002ea80000300800 */
[----:B------:R-:W2:Y:S01]  /*cdf40*/  LDL.LU R237, [R1+0x4c4] ;  /* 0x0004c40001ed7983 */ /* 0x000ea20000300800 */
[----:B------:R-:W-:Y:S01]  /*cdf50*/  ISETP.LT.AND P0, PT, R11, R238, !P4 ;  /* 0x000000ee0b00720c */ /* 0x000fe20006701270 */
[----:B------:R-:W1:Y:S01]  /*cdf60*/  LDC R245, c[0x0][0x22c] ;  /* 0x00008b00fff57b82 */ /* 0x000e620000000800 */
[----:B------:R-:W-:-:S07]  /*cdf70*/  ISETP.GE.AND P6, PT, R16, R197, PT ;  /* 0x000000c51000720c */ /* 0x000fce0003fc6270 */
[----:B------:R-:W1:Y:S01]  /*cdf80*/  LDC R238, c[0x0][0x228] ;  /* 0x00008a00ffee7b82 */ /* 0x000e620000000800 */
[----:B------:R-:W2:Y:S01]  /*cdf90*/  LDL.LU R197, [R1+0xc4] ;  /* 0x0000c40001c57983 */ /* 0x000ea20000300800 */
[----:B------:R-:W-:Y:S02]  /*cdfa0*/  ISETP.LT.AND P3, PT, R13, R244, !P4 ;  /* 0x000000f40d00720c */ /* 0x000fe40006761270 */
[----:B------:R-:W-:Y:S02]  /*cdfb0*/  IADD3 R0, R0, R14, RZ ;  /* 0x0000000e00007210 */ /* 0x000fe40007ffe0ff */
[----:B----4-:R-:W-:Y:S02]  /*cdfc0*/  ISETP.LT.AND P5, PT, R17, R239, !P4 ;  /* 0x000000ef1100720c */ /* 0x010fe400067a1270 */
[----:B------:R-:W-:Y:S01]  /*cdfd0*/  ISETP.LT.AND P4, PT, R15, R198, !P4 ;  /* 0x000000c60f00720c */ /* 0x000fe20006781270 */
[----:B------:R-:W-:Y:S01]  /*cdfe0*/  VIADD R16, R10, 0x65 ;  /* 0x000000650a107836 */ /* 0x000fe20000000000 */
[----:B------:R-:W4:Y:S01]  /*cdff0*/  LDC R244, c[0x0][0x228] ;  /* 0x00008a00fff47b82 */ /* 0x000f220000000800 */
[----:B---3--:R-:W-:-:S04]  /*ce000*/  IMAD.WIDE R198, R0, 0x4, R2 ;  /* 0x0000000400c67825 */ /* 0x008fc800078e0202 */
[----:B------:R-:W-:-:S04]  /*ce010*/  IMAD.WIDE R232, R0, 0x4, R4 ;  /* 0x0000000400e87825 */ /* 0x000fc800078e0204 */
[----:B------:R-:W-:Y:S01]  /*ce020*/  IMAD.WIDE R234, R0, 0x4, R6 ;  /* 0x0000000400ea7825 */ /* 0x000fe200078e0206 */
[----:B------:R-:W3:Y:S01]  /*ce030*/  LDC R239, c[0x0][0x228] ;  /* 0x00008a00ffef7b82 */ /* 0x000ee20000000800 */
[----:B------:R1:W-:Y:S04]  /*ce040*/  @P0 STG.E desc[UR60][R198.64], R252 ;  /* 0x000000fcc6000986 */ /* 0x0003e8000c10193c */
[----:B-1----:R-:W4:Y:S03]  /*ce050*/  LDL.LU R252, [R1+0xcb8] ;  /* 0x000cb80001fc7983 */ /* 0x002f260000300800 */
[----:B------:R-:W1:Y:S01]  /*ce060*/  LDC.64 R198, c[0x0][0x228] ;  /* 0x00008a00ffc67b82 */ /* 0x000e620000000a00 */
[----:B--2---:R2:W-:Y:S04]  /*ce070*/  @P3 STG.E desc[UR60][R232.64], R236 ;  /* 0x000000ece8003986 */ /* 0x0045e8000c10193c */
[----:B------:R3:W-:Y:S01]  /*ce080*/  @P5 STG.E desc[UR60][R234.64], R237 ;  /* 0x000000edea005986 */ /* 0x0007e2000c10193c */
[----:B------:R-:W-:-:S03]  /*ce090*/  ISETP.LT.AND P5, PT, R17, R238, !P6 ;  /* 0x000000ee1100720c */ /* 0x000fc600077a1270 */
[----:B------:R-:W4:Y:S01]  /*ce0a0*/  LDL.LU R238, [R1+0x14b8] ;  /* 0x0014b80001ee7983 */ /* 0x000f220000300800 */
[----:B--2---:R-:W-:Y:S01]  /*ce0b0*/  IMAD.WIDE R232, R0, 0x4, R8 ;  /* 0x0000000400e87825 */ /* 0x004fe200078e0208 */
[----:B------:R-:W2:Y:S08]  /*ce0c0*/  LDC R236, c[0x0][0x228] ;  /* 0x00008a00ffec7b82 */ /* 0x000eb00000000800 */
[----:B---3--:R-:W3:Y:S01]  /*ce0d0*/  LDC R237, c[0x0][0x228] ;  /* 0x00008a00ffed7b82 */ /* 0x008ee20000000800 */
[----:B------:R1:W-:Y:S01]  /*ce0e0*/  @P4 STG.E desc[UR60][R232.64], R197 ;  /* 0x000000c5e8004986 */ /* 0x0003e2000c10193c */
[----:B------:R-:W-:-:S03]  /*ce0f0*/  ISETP.GE.AND P4, PT, R16, R245, PT ;  /* 0x000000f51000720c */ /* 0x000fc60003f86270 */
[----:B------:R-:W2:Y:S04]  /*ce100*/  LDL.LU R16, [R1+0x1ca8] ;  /* 0x001ca80001107983 */ /* 0x000ea80000300800 */
[----:B------:R-:W3:Y:S01]  /*ce110*/  LDL.LU R245, [R1+0x18b8] ;  /* 0x0018b80001f57983 */ /* 0x000ee20000300800 */
[----:B------:R-:W-:Y:S02]  /*ce120*/  ISETP.LT.AND P3, PT, R11, R246, !P6 ;  /* 0x000000f60b00720c */ /* 0x000fe40007761270 */
[----:B------:R-:W-:Y:S02]  /*ce130*/  ISETP.LT.AND P0, PT, R13, R247, !P6 ;  /* 0x000000f70d00720c */ /* 0x000fe40007701270 */
[----:B------:R-:W-:Y:S02]  /*ce140*/  IADD3 R0, R0, R14, RZ ;  /* 0x0000000e00007210 */ /* 0x000fe40007ffe0ff */
[----:B------:R-:W-:Y:S01]  /*ce150*/  ISETP.LT.AND P6, PT, R15, R196, !P6 ;  /* 0x000000c40f00720c */ /* 0x000fe200077c1270 */
[----:B------:R-:W4:Y:S08]  /*ce160*/  LDC R246, c[0x0][0x228] ;  /* 0x00008a00fff67b82 */ /* 0x000f300000000800 */
[----:B------:R-:W4:Y:S01]  /*ce170*/  LDC R247, c[0x0][0x228] ;  /* 0x00008a00fff77b82 */ /* 0x000f220000000800 */
[----:B-1----:R-:W-:-:S04]  /*ce180*/  IMAD.WIDE R196, R0, 0x4, R2 ;  /* 0x0000000400c47825 */ /* 0x002fc800078e0202 */
[----:B------:R-:W-:-:S04]  /*ce190*/  IMAD.WIDE R232, R0, 0x4, R4 ;  /* 0x0000000400e87825 */ /* 0x000fc800078e0204 */
[----:B------:R-:W-:Y:S01]  /*ce1a0*/  IMAD.WIDE R234, R0, 0x4, R6 ;  /* 0x0000000400ea7825 */ /* 0x000fe200078e0206 */
[----:B--2---:R1:W-:Y:S04]  /*ce1b0*/  @P3 STG.E desc[UR60][R196.64], R16 ;  /* 0x00000010c4003986 */ /* 0x0043e8000c10193c */
[----:B---3--:R2:W-:Y:S04]  /*ce1c0*/  @P0 STG.E desc[UR60][R232.64], R245 ;  /* 0x000000f5e8000986 */ /* 0x0085e8000c10193c */
[----:B----4-:R3:W-:Y:S01]  /*ce1d0*/  @P5 STG.E desc[UR60][R234.64], R238 ;  /* 0x000000eeea005986 */ /* 0x0107e2000c10193c */
[----:B------:R-:W-:-:S03]  /*ce1e0*/  ISETP.LT.AND P5, PT, R17, R236, !P4 ;  /* 0x000000ec1100720c */ /* 0x000fc600067a1270 */
[----:B------:R-:W4:Y:S01]  /*ce1f0*/  LDL.LU R236, [R1+0x4c8] ;  /* 0x0004c80001ec7983 */ /* 0x000f220000300800 */
[----:B-1----:R-:W-:-:S04]  /*ce200*/  IMAD.WIDE R196, R0, 0x4, R8 ;  /* 0x0000000400c47825 */ /* 0x002fc800078e0208 */
[----:B------:R-:W-:Y:S01]  /*ce210*/  VIADD R16, R10, 0x66 ;  /* 0x000000660a107836 */ /* 0x000fe20000000000 */
[----:B--2---:R-:W2:Y:S04]  /*ce220*/  LDL.LU R245, [R1+0x1cac] ;  /* 0x001cac0001f57983 */ /* 0x004ea80000300800 */
[----:B------:R1:W-:Y:S01]  /*ce230*/  @P6 STG.E desc[UR60][R196.64], R252 ;  /* 0x000000fcc4006986 */ /* 0x0003e2000c10193c */
[----:B------:R-:W-:Y:S02]  /*ce240*/  ISETP.LT.AND P3, PT, R13, R244, !P4 ;  /* 0x000000f40d00720c */ /* 0x000fe40006761270 */
[----:B------:R-:W-:Y:S02]  /*ce250*/  ISETP.LT.AND P0, PT, R11, R239, !P4 ;  /* 0x000000ef0b00720c */ /* 0x000fe40006701270 */
[----:B------:R-:W-:-:S02]  /*ce260*/  ISETP.GE.AND P6, PT, R16, R199, PT ;  /* 0x000000c71000720c */ /* 0x000fc40003fc6270 */
[----:B------:R-:W-:Y:S01]  /*ce270*/  ISETP.LT.AND P4, PT, R15, R237, !P4 ;  /* 0x000000ed0f00720c */ /* 0x000fe20006781270 */
[----:B------:R-:W4:Y:S01]  /*ce280*/  LDC R244, c[0x0][0x22c] ;  /* 0x00008b00fff47b82 */ /* 0x000f220000000800 */
[----:B------:R-:W-:-:S07]  /*ce290*/  IADD3 R0, R0, R14, RZ ;  /* 0x0000000e00007210 */ /* 0x000fce0007ffe0ff */
[----:B---3--:R-:W3:Y:S08]  /*ce2a0*/  LDC R238, c[0x0][0x228] ;  /* 0x00008a00ffee7b82 */ /* 0x008ef00000000800 */
[----:B------:R-:W2:Y:S01]  /*ce2b0*/  LDC R239, c[0x0][0x228] ;  /* 0x00008a00ffef7b82 */ /* 0x000ea20000000800 */
[----:B-1----:R-:W2:Y:S04]  /*ce2c0*/  LDL.LU R252, [R1+0x14bc] ;  /* 0x0014bc0001fc7983 */ /* 0x002ea80000300800 */
[----:B------:R-:W3:Y:S04]  /*ce2d0*/  LDL.LU R16, [R1+0x8b8] ;  /* 0x0008b80001107983 */ /* 0x000ee80000300800 */
[----:B------:R-:W2:Y:S04]  /*ce2e0*/  LDL.LU R199, [R1+0xc8] ;  /* 0x0000c80001c77983 */ /* 0x000ea80000300800 */
[----:B------:R-:W4:Y:S01]  /*ce2f0*/  LDL.LU R237, [R1+0x10c8] ;  /* 0x0010c80001ed7983 */ /* 0x000f220000300800 */
[----:B------:R-:W-:-:S04]  /*ce300*/  IMAD.WIDE R196, R0, 0x4, R2 ;  /* 0x0000000400c47825 */ /* 0x000fc800078e0202 */
[----:B------:R-:W-:-:S04]  /*ce310*/  IMAD.WIDE R232, R0, 0x4, R4 ;  /* 0x0000000400e87825 */ /* 0x000fc800078e0204 */
[----:B------:R-:W-:Y:S01]  /*ce320*/  IMAD.WIDE R234, R0, 0x4, R6 ;  /* 0x0000000400ea7825 */ /* 0x000fe200078e0206 */
[----:B----4-:R1:W-:Y:S04]  /*ce330*/  @P0 STG.E desc[UR60][R196.64], R237 ;  /* 0x000000edc4000986 */ /* 0x0103e8000c10193c */
[----:B---3--:R3:W-:Y:S01]  /*ce340*/  @P3 STG.E desc[UR60][R232.64], R16 ;  /* 0x00000010e8003986 */ /* 0x0087e2000c10193c */
[----:B------:R-:W-:-:S03]  /*ce350*/  ISETP.LT.AND P3, PT, R11, R246, !P6 ;  /* 0x000000f60b00720c */ /* 0x000fc60007761270 */
[----:B------:R4:W-:Y:S01]  /*ce360*/  @P5 STG.E desc[UR60][R234.64], R236 ;  /* 0x000000ecea005986 */ /* 0x0009e2000c10193c */
[----:B------:R-:W-:-:S03]  /*ce370*/  ISETP.LT.AND P0, PT, R13, R247, !P6 ;  /* 0x000000f70d00720c */ /* 0x000fc60007701270 */
[----:B------:R-:W2:Y:S04]  /*ce380*/  LDL.LU R246, [R1+0xcbc] ;  /* 0x000cbc0001f67983 */ /* 0x000ea80000300800 */
[----:B------:R-:W2:Y:S01]  /*ce390*/  LDL.LU R247, [R1+0x8bc] ;  /* 0x0008bc0001f77983 */ /* 0x000ea20000300800 */
[----:B-1----:R-:W-:-:S04]  /*ce3a0*/  IMAD.WIDE R196, R0, 0x4, R8 ;  /* 0x0000000400c47825 */ /* 0x002fc800078e0208 */
[----:B---3--:R-:W-:Y:S01]  /*ce3b0*/  VIADD R16, R10, 0x67 ;  /* 0x000000670a107836 */ /* 0x008fe20000000000 */
[----:B----4-:R-:W1:Y:S08]  /*ce3c0*/  LDC.64 R236, c[0x0][0x228] ;  /* 0x00008a00ffec7b82 */ /* 0x010e700000000a00 */
[----:B------:R-:W3:Y:S01]  /*ce3d0*/  LDC R234, c[0x0][0x228] ;  /* 0x00008a00ffea7b82 */ /* 0x000ee20000000800 */
[----:B--2---:R2:W-:Y:S01]  /*ce3e0*/  @P4 STG.E desc[UR60][R196.64], R199 ;  /* 0x000000c7c4004986 */ /* 0x0045e2000c10193c */
[----:B------:R-:W-:-:S03]  /*ce3f0*/  ISETP.GE.AND P4, PT, R16, R244, PT ;  /* 0x000000f41000720c */ /* 0x000fc60003f86270 */
[----:B------:R-:W4:Y:S01]  /*ce400*/  LDL.LU R16, [R1+0x18bc] ;  /* 0x0018bc0001107983 */ /* 0x000f220000300800 */
[----:B------:R-:W-:Y:S02]  /*ce410*/  IADD3 R0, R0, R14, RZ ;  /* 0x0000000e00007210 */ /* 0x000fe40007ffe0ff */
[----:B------:R-:W-:Y:S01]  /*ce420*/  ISETP.LT.AND P5, PT, R17, R238, !P6 ;  /* 0x000000ee1100720c */ /* 0x000fe200077a1270 */
[----:B------:R-:W3:Y:S02]  /*ce430*/  LDC R244, c[0x0][0x228] ;  /* 0x00008a00fff47b82 */ /* 0x000ee40000000800 */
[----:B--2---:R-:W-:-:S04]  /*ce440*/  IMAD.WIDE R196, R0, 0x4, R2 ;  /* 0x0000000400c47825 */ /* 0x004fc800078e0202 */
[C---:B------:R-:W-:Y:S02]  /*ce450*/  IMAD.WIDE R232, R0.reuse, 0x4, R6 ;  /* 0x0000000400e87825 */ /* 0x040fe400078e0206 */
[----:B------:R-:W2:Y:S08]  /*ce460*/  LDC R235, c[0x0][0x228] ;  /* 0x00008a00ffeb7b82 */ /* 0x000eb00000000800 */
[----:B------:R-:W2:Y:S01]  /*ce470*/  LDC R238, c[0x0][0x228] ;  /* 0x00008a00ffee7b82 */ /* 0x000ea20000000800 */
[----:B------:R1:W-:Y:S07]  /*ce480*/  @P3 STG.E desc[UR60][R196.64], R245 ;  /* 0x000000f5c4003986 */ /* 0x0003ee000c10193c */
[----:B-1----:R-:W1:Y:S01]  /*ce490*/  LDC R245, c[0x0][0x228] ;  /* 0x00008a00fff57b82 */ /* 0x002e620000000800 */
[----:B------:R-:W-:Y:S01]  /*ce4a0*/  ISETP.LT.AND P6, PT, R15, R198, !P6 ;  /* 0x000000c60f00720c */ /* 0x000fe200077c1270 */
[----:B------:R-:W-:-:S06]  /*ce4b0*/  IMAD.WIDE R198, R0, 0x4, R4 ;  /* 0x0000000400c67825 */ /* 0x000fcc00078e0204 */
[----:B------:R-:W2:Y:S01]  /*ce4c0*/  LDC.64 R196, c[0x0][0x228] ;  /* 0x00008a00ffc47b82 */ /* 0x000ea20000000a00 */
[----:B-1----:R-:W-:Y:S02]  /*ce4d0*/  ISETP.LT.AND P3, PT, R13, R245, !P4 ;  /* 0x000000f50d00720c */ /* 0x002fe40006761270 */
[----:B------:R-:W2:Y:S04]  /*ce4e0*/  LDL.LU R245, [R1+0x4cc] ;  /* 0x0004cc0001f57983 */ /* 0x000ea80000300800 */
[----:B----4-:R1:W-:Y:S04]  /*ce4f0*/  @P0 STG.E desc[UR60][R198.64], R16 ;  /* 0x00000010c6000986 */ /* 0x0103e8000c10193c */
[----:B------:R4:W-:Y:S01]  /*ce500*/  @P5 STG.E desc[UR60][R232.64], R252 ;  /* 0x000000fce8005986 */ /* 0x0009e2000c10193c */
[----:B-1----:R-:W-:-:S04]  /*ce510*/  IMAD.WIDE R198, R0, 0x4, R8 ;  /* 0x0000000400c67825 */ /* 0x002fc800078e0208 */
[----:B------:R-:W-:Y:S01]  /*ce520*/  VIADD R16, R10, 0x68 ;  /* 0x000000680a107836 */ /* 0x000fe20000000000 */
[----:B----4-:R-:W4:Y:S04]  /*ce530*/  LDL.LU R252, [R1+0x1cb0] ;  /* 0x001cb00001fc7983 */ /* 0x010f280000300800 */
[----:B------:R1:W-:Y:S01]  /*ce540*/  @P6 STG.E desc[UR60][R198.64], R246 ;  /* 0x000000f6c6006986 */ /* 0x0003e2000c10193c */
[----:B------:R-:W-:-:S03]  /*ce550*/  ISETP.GE.AND P6, PT, R16, R237, PT ;  /* 0x000000ed1000720c */ /* 0x000fc60003fc6270 */
[----:B------:R-:W4:Y:S01]  /*ce560*/  LDL.LU R16, [R1+0x10cc] ;  /* 0x0010cc0001107983 */ /* 0x000f220000300800 */
[----:B------:R-:W-:Y:S02]  /*ce570*/  ISETP.LT.AND P0, PT, R11, R239, !P4 ;  /* 0x000000ef0b00720c */ /* 0x000fe40006701270 */
[----:B------:R-:W-:Y:S02]  /*ce580*/  IADD3 R0, R0, R14, RZ ;  /* 0x0000000e00007210 */ /* 0x000fe40007ffe0ff */
[----:B---3--:R-:W-:Y:S01]  /*ce590*/  ISETP.LT.AND P5, PT, R17, R234, !P4 ;  /* 0x000000ea1100720c */ /* 0x008fe200067a1270 */
[----:B------:R-:W3:Y:S08]  /*ce5a0*/  LDC R239, c[0x0][0x228] ;  /* 0x00008a00ffef7b82 */ /* 0x000ef00000000800 */
[----:B------:R-:W3:Y:S08]  /*ce5b0*/  LDC R237, c[0x0][0x228] ;  /* 0x00008a00ffed7b82 */ /* 0x000ef00000000800 */
[----:B-1----:R-:W1:Y:S01]  /*ce5c0*/  LDC R246, c[0x0][0x228] ;  /* 0x00008a00fff67b82 */ /* 0x002e620000000800 */
[----:B------:R-:W-:Y:S01]  /*ce5d0*/  IMAD.WIDE R198, R0, 0x4, R2 ;  /* 0x0000000400c67825 */ /* 0x000fe200078e0202 */
[----:B--2---:R-:W-:-:S04]  /*ce5e0*/  ISETP.LT.AND P4, PT, R15, R235, !P4 ;  /* 0x000000eb0f00720c */ /* 0x004fc80006781270 */
[----:B----4-:R2:W-:Y:S01]  /*ce5f0*/  @P0 STG.E desc[UR60][R198.64], R16 ;  /* 0x00000010c6000986 */ /* 0x0105e2000c10193c */
[----:B------:R-:W-:-:S03]  /*ce600*/  ISETP.LT.AND P0, PT, R13, R244, !P6 ;  /* 0x000000f40d00720c */ /* 0x000fc60007701270 */
[----:B------:R-:W4:Y:S01]  /*ce610*/  LDL.LU R244, [R1+0xcc] ;  /* 0x0000cc0001f47983 */ /* 0x000f220000300800 */
[----:B------:R-:W-:-:S04]  /*ce620*/  IMAD.WIDE R232, R0, 0x4, R4 ;  /* 0x0000000400e87825 */ /* 0x000fc800078e0204 */
[C---:B------:R-:W-:Y:S01]  /*ce630*/  IMAD.WIDE R234, R0.reuse, 0x4, R6 ;  /* 0x0000000400ea7825 */ /* 0x040fe200078e0206 */
[----:B------:R3:W-:Y:S03]  /*ce640*/  @P3 STG.E desc[UR60][R232.64], R247 ;  /* 0x000000f7e8003986 */ /* 0x0007e6000c10193c */
[----:B--2---:R-:W-:-:S04]  /*ce650*/  IMAD.WIDE R198, R0, 0x4, R8 ;  /* 0x0000000400c67825 */ /* 0x004fc800078e0208 */
[----:B------:R-:W-:Y:S01]  /*ce660*/  VIADD R16, R10, 0x69 ;  /* 0x000000690a107836 */ /* 0x000fe20000000000 */
[----:B------:R2:W-:Y:S04]  /*ce670*/  @P5 STG.E desc[UR60][R234.64], R245 ;  /* 0x000000f5ea005986 */ /* 0x0005e8000c10193c */
[----:B---3--:R-:W3:Y:S01]  /*ce680*/  LDL.LU R247, [R1+0xcc0] ;  /* 0x000cc00001f77983 */ /* 0x008ee20000300800 */
[----:B------:R-:W-:Y:S02]  /*ce690*/  ISETP.LT.AND P3, PT, R11, R238, !P6 ;  /* 0x000000ee0b00720c */ /* 0x000fe40007761270 */
[----:B------:R-:W1:Y:S08]  /*ce6a0*/  LDC R238, c[0x0][0x228] ;  /* 0x00008a00ffee7b82 */ /* 0x000e700000000800 */
[----:B--2---:R-:W2:Y:S01]  /*ce6b0*/  LDC R245, c[0x0][0x22c] ;  /* 0x00008b00fff57b82 */ /* 0x004ea20000000800 */
[----:B----4-:R4:W-:Y:S01]  /*ce6c0*/  @P4 STG.E desc[UR60][R198.64], R244 ;  /* 0x000000f4c6004986 */ /* 0x0109e2000c10193c */
[----:B------:R-:W-:-:S03]  /*ce6d0*/  ISETP.GE.AND P4, PT, R16, R197, PT ;  /* 0x000000c51000720c */ /* 0x000fc60003f86270 */
[----:B------:R-:W2:Y:S04]  /*ce6e0*/  LDL.LU R16, [R1+0x18c0] ;  /* 0x0018c00001107983 */ /* 0x000ea80000300800 */
[----:B------:R-:W3:Y:S01]  /*ce6f0*/  LDL.LU R197, [R1+0x14c0] ;  /* 0x0014c00001c57983 */ /* 0x000ee20000300800 */
[----:B------:R-:W-:Y:S02]  /*ce700*/  IADD3 R0, R0, R14, RZ ;  /* 0x0000000e00007210 */ /* 0x000fe40007ffe0ff */
[----:B------:R-:W-:Y:S02]  /*ce710*/  ISETP.LT.AND P5, PT, R17, R239, !P6 ;  /* 0x000000ef1100720c */ /* 0x000fe400077a1270 */
[----:B------:R-:W-:Y:S01]  /*ce720*/  ISETP.LT.AND P6, PT, R15, R236, !P6 ;  /* 0x000000ec0f00720c */ /* 0x000fe200077c1270 */
[----:B------:R-:W1:Y:S08]  /*ce730*/  LDC R239, c[0x0][0x228] ;  /* 0x00008a00ffef7b82 */ /* 0x000e700000000800 */
[----:B------:R-:W1:Y:S01]  /*ce740*/  LDC R236, c[0x0][0x228] ;  /* 0x00008a00ffec7b82 */ /* 0x000e620000000800 */
[----:B------:R-:W-:-:S04]  /*ce750*/  IMAD.WIDE R232, R0, 0x4, R4 ;  /* 0x0000000400e87825 */ /* 0x000fc800078e0204 */
[----:B----4-:R-:W-:-:S04]  /*ce760*/  IMAD.WIDE R198, R0, 0x4, R2 ;  /* 0x0000000400c67825 */ /* 0x010fc800078e0202 */
[----:B------:R-:W-:Y:S01]  /*ce770*/  IMAD.WIDE R234, R0, 0x4, R6 ;  /* 0x0000000400ea7825 */ /* 0x000fe200078e0206 */
[----:B------:R-:W4:Y:S01]  /*ce780*/  LDC R244, c[0x0][0x228] ;  /* 0x00008a00fff47b82 */ /* 0x000f220000000800 */
[----:B------:R1:W-:Y:S04]  /*ce790*/  @P3 STG.E desc[UR60][R198.64], R252 ;  /* 0x000000fcc6003986 */ /* 0x0003e8000c10193c */
[----:B-1----:R-:W4:Y:S03]  /*ce7a0*/  LDL.LU R252, [R1+0xd0] ;  /* 0x0000d00001fc7983 */ /* 0x002f260000300800 */
[----:B------:R-:W1:Y:S01]  /*ce7b0*/  LDC.64 R198, c[0x0][0x228] ;  /* 0x00008a00ffc67b82 */ /* 0x000e620000000a00 */
[----:B--2---:R2:W-:Y:S04]  /*ce7c0*/  @P0 STG.E desc[UR60][R232.64], R16 ;  /* 0x00000010e8000986 */ /* 0x0045e8000c10193c */
[----:B---3--:R-:W-:Y:S01]  /*ce7d0*/  @P5 STG.E desc[UR60][R234.64], R197 ;  /* 0x000000c5ea005986 */ /* 0x008fe2000c10193c */
[----:B------:R-:W-:-:S03]  /*ce7e0*/  ISETP.LT.AND P5, PT, R17, R238, !P4 ;  /* 0x000000ee1100720c */ /* 0x000fc600067a1270 */
[----:B------:R-:W3:Y:S01]  /*ce7f0*/  LDL.LU R238, [R1+0x4d0] ;  /* 0x0004d00001ee7983 */ /* 0x000ee20000300800 */
[----:B--2---:R-:W-:-:S04]  /*ce800*/  IMAD.WIDE R232, R0, 0x4, R8 ;  /* 0x0000000400e87825 */ /* 0x004fc800078e0208 */
[----:B------:R-:W-:Y:S01]  /*ce810*/  VIADD R16, R10, 0x6a ;  /* 0x0000006a0a107836 */ /* 0x000fe20000000000 */
[----:B------:R2:W-:Y:S04]  /*ce820*/  @P6 STG.E desc[UR60][R232.64], R247 ;  /* 0x000000f7e8006986 */ /* 0x0005e8000c10193c */
[----:B------:R-:W-:Y:S02]  /*ce830*/  ISETP.GE.AND P6, PT, R16, R245, PT ;  /* 0x000000f51000720c */ /* 0x000fe40003fc6270 */
[----:B------:R-:W4:Y:S04]  /*ce840*/  LDL.LU R16, [R1+0x10d0] ;  /* 0x0010d00001107983 */ /* 0x000f280000300800 */
[----:B------:R-:W3:Y:S01]  /*ce850*/  LDL.LU R245, [R1+0x8c0] ;  /* 0x0008c00001f57983 */ /* 0x000ee20000300800 */
[----:B------:R-:W-:-:S02]  /*ce860*/  ISETP.LT.AND P0, PT, R11, R237, !P4 ;  /* 0x000000ed0b00720c */ /* 0x000fc40006701270 */
[----:B------:R-:W1:Y:S01]  /*ce870*/  LDC R237, c[0x0][0x228] ;  /* 0x00008a00ffed7b82 */ /* 0x000e620000000800 */
[----:B------:R-:W-:Y:S02]  /*ce880*/  ISETP.LT.AND P3, PT, R13, R246, !P4 ;  /* 0x000000f60d00720c */ /* 0x000fe40006761270 */
[----:B------:R-:W-:Y:S02]  /*ce890*/  IADD3 R0, R0, R14, RZ ;  /* 0x0000000e00007210 */ /* 0x000fe40007ffe0ff */
[----:B------:R-:W-:-:S03]  /*ce8a0*/  ISETP.LT.AND P4, PT, R15, R196, !P4 ;  /* 0x000000c40f00720c */ /* 0x000fc60006781270 */
[----:B--2---:R-:W2:Y:S08]  /*ce8b0*/  LDC R247, c[0x0][0x228] ;  /* 0x00008a00fff77b82 */ /* 0x004eb00000000800 */
[----:B------:R-:W2:Y:S01]  /*ce8c0*/  LDC R246, c[0x0][0x228] ;  /* 0x00008a00fff67b82 */ /* 0x000ea20000000800 */
[----:B------:R-:W-:-:S04]  /*ce8d0*/  IMAD.WIDE R196, R0, 0x4, R2 ;  /* 0x0000000400c47825 */ /* 0x000fc800078e0202 */
[----:B------:R-:W-:-:S04]  /*ce8e0*/  IMAD.WIDE R232, R0, 0x4, R4 ;  /* 0x0000000400e87825 */ /* 0x000fc800078e0204 */
[----:B------:R-:W-:Y:S01]  /*ce8f0*/  IMAD.WIDE R234, R0, 0x4, R6 ;  /* 0x0000000400ea7825 */ /* 0x000fe200078e0206 */
[----:B----4-:R4:W-:Y:S04]  /*ce900*/  @P0 STG.E desc[UR60][R196.64], R16 ;  /* 0x00000010c4000986 */ /* 0x0109e8000c10193c */
[----:B---3--:R-:W-:Y:S04]  /*ce910*/  @P3 STG.E desc[UR60][R232.64], R245 ;  /* 0x000000f5e8003986 */ /* 0x008fe8000c10193c */
[----:B------:R3:W-:Y:S01]  /*ce920*/  @P5 STG.E desc[UR60][R234.64], R238 ;  /* 0x000000eeea005986 */ /* 0x0007e2000c10193c */
[----:B------:R-:W-:-:S03]  /*ce930*/  ISETP.LT.AND P5, PT, R17, R236, !P6 ;  /* 0x000000ec1100720c */ /* 0x000fc600077a1270 */
[----:B------:R-:W2:Y:S01]  /*ce940*/  LDL.LU R236, [R1+0x14c4] ;  /* 0x0014c40001ec7983 */ /* 0x000ea20000300800 */
[----:B----4-:R-:W-:-:S04]  /*ce950*/  IMAD.WIDE R196, R0, 0x4, R8 ;  /* 0x0000000400c47825 */ /* 0x010fc800078e0208 */
[----:B------:R-:W-:Y:S01]  /*ce960*/  VIADD R16, R10, 0x6b ;  /* 0x0000006b0a107836 */ /* 0x000fe20000000000 */
[----:B------:R-:W-:Y:S02]  /*ce970*/  ISETP.LT.AND P0, PT, R13, R244, !P6 ;  /* 0x000000f40d00720c */ /* 0x000fe40007701270 */
[----:B------:R-:W-:Y:S01]  /*ce980*/  ISETP.LT.AND P3, PT, R11, R239, !P6 ;  /* 0x000000ef0b00720c */ /* 0x000fe20007761270 */
[----:B---3--:R-:W3:Y:S01]  /*ce990*/  LDC R238, c[0x0][0x228] ;  /* 0x00008a00ffee7b82 */ /* 0x008ee20000000800 */
[----:B------:R4:W-:Y:S01]  /*ce9a0*/  @P4 STG.E desc[UR60][R196.64], R252 ;  /* 0x000000fcc4004986 */ /* 0x0009e2000c10193c */
[----:B-1----:R-:W-:Y:S02]  /*ce9b0*/  ISETP.GE.AND P4, PT, R16, R199, PT ;  /* 0x000000c71000720c */ /* 0x002fe40003f86270 */
[----:B------:R-:W-:-:S04]  /*ce9c0*/  ISETP.LT.AND P6, PT, R15, R237, !P6 ;  /* 0x000000ed0f00720c */ /* 0x000fc800077c1270 */
[----:B------:R-:W1:Y:S01]  /*ce9d0*/  LDC R244, c[0x0][0x22c] ;  /* 0x00008b00fff47b82 */ /* 0x000e620000000800 */
[----:B------:R-:W-:-:S07]  /*ce9e0*/  IADD3 R0, R0, R14, RZ ;  /* 0x0000000e00007210 */ /* 0x000fce0007ffe0ff */
[----:B------:R-:W3:Y:S08]  /*ce9f0*/  LDC R245, c[0x0][0x228] ;  /* 0x00008a00fff57b82 */ /* 0x000ef00000000800 */
[----:B------:R-:W3:Y:S01]  /*cea00*/  LDC R239, c[0x0][0x228] ;  /* 0x00008a00ffef7b82 */ /* 0x000ee20000000800 */
[----:B----4-:R-:W4:Y:S04]  /*cea10*/  LDL.LU R252, [R1+0x10d4] ;  /* 0x0010d40001fc7983 */ /* 0x010f280000300800 */
[----:B------:R-:W3:Y:S04]  /*cea20*/  LDL.LU R16, [R1+0x18c4] ;  /* 0x0018c40001107983 */ /* 0x000ee80000300800 */
[----:B------:R-:W4:Y:S04]  /*cea30*/  LDL.LU R199, [R1+0xcc4] ;  /* 0x000cc40001c77983 */ /* 0x000f280000300800 */
[----:B------:R-:W2:Y:S01]  /*cea40*/  LDL.LU R237, [R1+0x1cb4] ;  /* 0x001cb40001ed7983 */ /* 0x000ea20000300800 */
[----:B------:R-:W-:-:S04]  /*cea50*/  IMAD.WIDE R196, R0, 0x4, R2 ;  /* 0x0000000400c47825 */ /* 0x000fc800078e0202 */
[----:B------:R-:W-:-:S04]  /*cea60*/  IMAD.WIDE R232, R0, 0x4, R4 ;  /* 0x0000000400e87825 */ /* 0x000fc800078e0204 */
[----:B------:R-:W-:Y:S01]  /*cea70*/  IMAD.WIDE R234, R0, 0x4, R6 ;  /* 0x0000000400ea7825 */ /* 0x000fe200078e0206 */
[----:B--2---:R2:W-:Y:S04]  /*cea80*/  @P3 STG.E desc[UR60][R196.64], R237 ;  /* 0x000000edc4003986 */ /* 0x0045e8000c10193c */
[----:B---3--:R3:W-:Y:S01]  /*cea90*/  @P0 STG.E desc[UR60][R232.64], R16 ;  /* 0x00000010e8000986 */ /* 0x0087e2000c10193c */
[----:B------:R-:W-:-:S03]  /*ceaa0*/  ISETP.LT.AND P3, PT, R13, R247, !P4 ;  /* 0x000000f70d00720c */ /* 0x000fc60006761270 */
[----:B------:R1:W-:Y:S04]  /*ceab0*/  @P5 STG.E desc[UR60][R234.64], R236 ;  /* 0x000000ecea005986 */ /* 0x0003e8000c10193c */
[----:B------:R-:W4:Y:S01]  /*ceac0*/  LDL.LU R247, [R1+0xd4] ;  /* 0x0000d40001f77983 */ /* 0x000f220000300800 */
[----:B------:R-:W-:-:S03]  /*cead0*/  ISETP.LT.AND P0, PT, R11, R246, !P4 ;  /* 0x000000f60b00720c */ /* 0x000fc60006701270 */
[----:B------:R-:W4:Y:S01]  /*ceae0*/  LDL.LU R246, [R1+0x4d4] ;  /* 0x0004d40001f67983 */ /* 0x000f220000300800 */
[----:B--2---:R-:W2:Y:S01]  /*ceaf0*/  LDC.64 R196, c[0x0][0x228] ;  /* 0x00008a00ffc47b82 */ /* 0x004ea20000000a00 */
[----:B---3--:R-:W-:-:S04]  /*ceb00*/  IMAD.WIDE R232, R0, 0x4, R8 ;  /* 0x0000000400e87825 */ /* 0x008fc800078e0208 */
[----:B------:R-:W-:-:S03]  /*ceb10*/  VIADD R16, R10, 0x6c ;  /* 0x0000006c0a107836 */ /* 0x000fc60000000000 */
[----:B-1----:R-:W1:Y:S08]  /*ceb20*/  LDC R236, c[0x0][0x228] ;  /* 0x00008a00ffec7b82 */ /* 0x002e700000000800 */
[----:B------:R-:W3:Y:S01]  /*ceb30*/  LDC R237, c[0x0][0x228] ;  /* 0x00008a00ffed7b82 */ /* 0x000ee20000000800 */
[----:B----4-:R4:W-:Y:S01]  /*ceb40*/  @P6 STG.E desc[UR60][R232.64], R199 ;  /* 0x000000c7e8006986 */ /* 0x0109e2000c10193c */
[----:B------:R-:W-:-:S03]  /*ceb50*/  ISETP.GE.AND P6, PT, R16, R244, PT ;  /* 0x000000f41000720c */ /* 0x000fc60003fc6270 */
[----:B------:R-:W2:Y:S01]  /*ceb60*/  LDL.LU R16, [R1+0x8c4] ;  /* 0x0008c40001107983 */ /* 0x000ea20000300800 */
[----:B------:R-:W-:Y:S02]  /*ceb70*/  IADD3 R0, R0, R14, RZ ;  /* 0x0000000e00007210 */ /* 0x000fe40007ffe0ff */
[----:B------:R-:W-:Y:S02]  /*ceb80*/  ISETP.LT.AND P5, PT, R17, R238, !P4 ;  /* 0x000000ee1100720c */ /* 0x000fe400067a1270 */
[----:B------:R-:W-:Y:S01]  /*ceb90*/  ISETP.LT.AND P4, PT, R15, R198, !P4 ;  /* 0x000000c60f00720c */ /* 0x000fe20006781270 */
[----:B------:R-:W3:Y:S08]  /*ceba0*/  LDC R238, c[0x0][0x228] ;  /* 0x00008a00ffee7b82 */ /* 0x000ef00000000800 */
[----:B------:R-:W3:Y:S01]  /*cebb0*/  LDC R244, c[0x0][0x228] ;  /* 0x00008a00fff47b82 */ /* 0x000ee20000000800 */
[----:B----4-:R-:W-:-:S04]  /*cebc0*/  IMAD.WIDE R198, R0, 0x4, R2 ;  /* 0x0000000400c67825 */ /* 0x010fc800078e0202 */
[----:B------:R-:W-:-:S04]  /*cebd0*/  IMAD.WIDE R232, R0, 0x4, R4 ;  /* 0x0000000400e87825 */ /* 0x000fc800078e0204 */
[----:B------:R-:W-:Y:S01]  /*cebe0*/  IMAD.WIDE R234, R0, 0x4, R6 ;  /* 0x0000000400ea7825 */ /* 0x000fe200078e0206 */
[----:B------:R4:W-:Y:S01]  /*cebf0*/  @P0 STG.E desc[UR60][R198.64], R252 ;  /* 0x000000fcc6000986 */ /* 0x0009e2000c10193c */
[----:B------:R-:W-:-:S03]  /*cec00*/  ISETP.LT.AND P0, PT, R13, R245, !P6 ;  /* 0x000000f50d00720c */ /* 0x000fc60007701270 */
[----:B----4-:R-:W4:Y:S04]  /*cec10*/  LDL.LU R252, [R1+0xcc8] ;  /* 0x000cc80001fc7983 */ /* 0x010f280000300800 */
[----:B------:R-:W4:Y:S01]  /*cec20*/  LDL.LU R245, [R1+0x14c8] ;  /* 0x0014c80001f57983 */ /* 0x000f220000300800 */
[----:B------:R-:W4:Y:S03]  /*cec30*/  LDC.64 R198, c[0x0][0x228] ;  /* 0x00008a00ffc67b82 */ /* 0x000f260000000a00 */
[----:B--2---:R2:W-:Y:S04]  /*cec40*/  @P3 STG.E desc[UR60][R232.64], R16 ;  /* 0x00000010e8003986 */ /* 0x0045e8000c10193c */
[----:B------:R3:W-:Y:S01]  /*cec50*/  @P5 STG.E desc[UR60][R234.64], R246 ;  /* 0x000000f6ea005986 */ /* 0x0007e2000c10193c */
[----:B--2---:R-:W-:-:S04]  /*cec60*/  IMAD.WIDE R232, R0, 0x4, R8 ;  /* 0x0000000400e87825 */ /* 0x004fc800078e0208 */
[----:B------:R-:W-:Y:S01]  /*cec70*/  VIADD R16, R10, 0x6d ;  /* 0x0000006d0a107836 */ /* 0x000fe20000000000 */
[----:B------:R-:W-:Y:S02]  /*cec80*/  ISETP.LT.AND P3, PT, R11, R239, !P6 ;  /* 0x000000ef0b00720c */ /* 0x000fe40007761270 */
[----:B------:R-:W-:Y:S02]  /*cec90*/  IADD3 R0, R0, R14, RZ ;  /* 0x0000000e00007210 */ /* 0x000fe40007ffe0ff */
[----:B-1----:R-:W-:Y:S01]  /*ceca0*/  ISETP.LT.AND P5, PT, R17, R236, !P6 ;  /* 0x000000ec1100720c */ /* 0x002fe200077a1270 */
[----:B------:R1:W-:Y:S01]  /*cecb0*/  @P4 STG.E desc[UR60][R232.64], R247 ;  /* 0x000000f7e8004986 */ /* 0x0003e2000c10193c */
[----:B------:R-:W-:-:S03]  /*cecc0*/  ISETP.GE.AND P4, PT, R16, R197, PT ;  /* 0x000000c51000720c */ /* 0x000fc60003f86270 */
[----:B------:R-:W2:Y:S04]  /*cecd0*/  LDL.LU R16, [R1+0x1cb8] ;  /* 0x001cb80001107983 */ /* 0x000ea80000300800 */
[----:B------:R-:W4:Y:S01]  /*cece0*/  LDL.LU R197, [R1+0x18c8] ;  /* 0x0018c80001c57983 */ /* 0x000f220000300800 */
[----:B---3--:R-:W-:Y:S01]  /*cecf0*/  ISETP.LT.AND P6, PT, R15, R237, !P6 ;  /* 0x000000ed0f00720c */ /* 0x008fe200077c1270 */
[----:B------:R-:W-:-:S04]  /*ced00*/  IMAD.WIDE R234, R0, 0x4, R4 ;  /* 0x0000000400ea7825 */ /* 0x000fc800078e0204 */
[C---:B------:R-:W-:Y:S01]  /*ced10*/  IMAD.WIDE R236, R0.reuse, 0x4, R6 ;  /* 0x0000000400ec7825 */ /* 0x040fe200078e0206 */
[----:B------:R-:W3:Y:S08]  /*ced20*/  LDC R239, c[0x0][0x228] ;  /* 0x00008a00ffef7b82 */ /* 0x000ef00000000800 */
[----:B------:R-:W3:Y:S08]  /*ced30*/  LDC R246, c[0x0][0x228] ;  /* 0x00008a00fff67b82 */ /* 0x000ef00000000800 */
[----:B-1----:R-:W1:Y:S01]  /*ced40*/  LDC R247, c[0x0][0x228] ;  /* 0x00008a00fff77b82 */ /* 0x002e620000000800 */
[----:B------:R-:W-:-:S05]  /*ced50*/  IMAD.WIDE R232, R0, 0x4, R2 ;  /* 0x0000000400e87825 */ /* 0x000fca00078e0202 */
[----:B--2---:R2:W-:Y:S04]  /*ced60*/  @P3 STG.E desc[UR60][R232.64], R16 ;  /* 0x00000010e8003986 */ /* 0x0045e8000c10193c */
[----:B----4-:R-:W-:Y:S04]  /*ced70*/  @P0 STG.E desc[UR60][R234.64], R197 ;  /* 0x000000c5ea000986 */ /* 0x010fe8000c10193c */
[----:B------:R4:W-:Y:S01]  /*ced80*/  @P5 STG.E desc[UR60][R236.64], R245 ;  /* 0x000000f5ec005986 */ /* 0x0009e2000c10193c */
[----:B--2---:R-:W-:-:S04]  /*ced90*/  IMAD.WIDE R232, R0, 0x4, R8 ;  /* 0x0000000400e87825 */ /* 0x004fc800078e0208 */
[----:B------:R-:W-:Y:S01]  /*ceda0*/  VIADD R16, R10, 0x6e ;  /* 0x0000006e0a107836 */ /* 0x000fe20000000000 */
[----:B----4-:R-:W2:Y:S04]  /*cedb0*/  LDL.LU R236, [R1+0x8c8] ;  /* 0x0008c80001ec7983 */ /* 0x010ea80000300800 */
[----:B------:R-:W4:Y:S04]  /*cedc0*/  LDL.LU R237, [R1+0x4d8] ;  /* 0x0004d80001ed7983 */ /* 0x000f280000300800 */
[----:B------:R3:W-:Y:S01]  /*cedd0*/  @P6 STG.E desc[UR60][R232.64], R252 ;  /* 0x000000fce8006986 */ /* 0x0007e2000c10193c */
[----:B------:R-:W-:-:S02]  /*cede0*/  ISETP.LT.AND P0, PT, R11, R238, !P4 ;  /* 0x000000ee0b00720c */ /* 0x000fc40006701270 */
[----:B------:R-:W-:Y:S01]  /*cedf0*/  ISETP.GE.AND P6, PT, R16, R199, PT ;  /* 0x000000c71000720c */ /* 0x000fe20003fc6270 */
[----:B------:R-:W1:Y:S08]  /*cee00*/  LDC R238, c[0x0][0x228] ;  /* 0x00008a00ffee7b82 */ /* 0x000e700000000800 */
[----:B------:R-:W1:Y:S01]  /*cee10*/  LDC R245, c[0x0][0x22c] ;  /* 0x00008b00fff57b82 */ /* 0x000e620000000800 */
[----:B---3--:R-:W3:Y:S04]  /*cee20*/  LDL.LU R252, [R1+0x18cc] ;  /* 0x0018cc0001fc7983 */ /* 0x008ee80000300800 */
[----:B------:R-:W2:Y:S04]  /*cee30*/  LDL.LU R16, [R1+0x10d8] ;  /* 0x0010d80001107983 */ /* 0x000ea80000300800 */
[----:B------:R-:W3:Y:S01]  /*cee40*/  LDL.LU R199, [R1+0xd8] ;  /* 0x0000d80001c77983 */ /* 0x000ee20000300800 */
[----:B------:R-:W-:-:S02]  /*cee50*/  ISETP.LT.AND P3, PT, R13, R244, !P4 ;  /* 0x000000f40d00720c */ /* 0x000fc40006761270 */
[----:B------:R-:W-:Y:S02]  /*cee60*/  IADD3 R0, R0, R14, RZ ;  /* 0x0000000e00007210 */ /* 0x000fe40007ffe0ff */
[----:B------:R-:W-:Y:S02]  /*cee70*/  ISETP.LT.AND P5, PT, R17, R239, !P4 ;  /* 0x000000ef1100720c */ /* 0x000fe400067a1270 */
[----:B------:R-:W-:Y:S01]  /*cee80*/  ISETP.LT.AND P4, PT, R15, R196, !P4 ;  /* 0x000000c40f00720c */ /* 0x000fe20006781270 */
[----:B------:R-:W3:Y:S08]  /*cee90*/  LDC R239, c[0x0][0x228] ;  /* 0x00008a00ffef7b82 */ /* 0x000ef00000000800 */
[----:B------:R-:W3:Y:S01]  /*ceea0*/  LDC R244, c[0x0][0x228] ;  /* 0x00008a00fff47b82 */ /* 0x000ee20000000800 */
[----:B------:R-:W-:-:S04]  /*ceeb0*/  IMAD.WIDE R196, R0, 0x4, R2 ;  /* 0x0000000400c47825 */ /* 0x000fc800078e0202 */
[----:B------:R-:W-:-:S04]  /*ceec0*/  IMAD.WIDE R232, R0, 0x4, R4 ;  /* 0x0000000400e87825 */ /* 0x000fc800078e0204 */
[----:B------:R-:W-:Y:S01]  /*ceed0*/  IMAD.WIDE R234, R0, 0x4, R6 ;  /* 0x0000000400ea7825 */ /* 0x000fe200078e0206 */
[----:B--2---:R2:W-:Y:S04]  /*ceee0*/  @P0 STG.E desc[UR60][R196.64], R16 ;  /* 0x00000010c4000986 */ /* 0x0045e8000c10193c */
[----:B------:R3:W-:Y:S01]  /*ceef0*/  @P3 STG.E desc[UR60][R232.64], R236 ;  /* 0x000000ece8003986 */ /* 0x0007e2000c10193c */
[----:B------:R-:W-:-:S03]  /*cef00*/  ISETP.LT.AND P3, PT, R11, R246, !P6 ;  /* 0x000000f60b00720c */ /* 0x000fc60007761270 */
[----:B----4-:R4:W-:Y:S04]  /*cef10*/  @P5 STG.E desc[UR60][R234.64], R237 ;  /* 0x000000edea005986 */ /* 0x0109e8000c10193c */
[----:B------:R-:W4:Y:S01]  /*cef20*/  LDL.LU R246, [R1+0xccc] ;  /* 0x000ccc0001f67983 */ /* 0x000f220000300800 */
[----:B-1----:R-:W-:-:S03]  /*cef30*/  ISETP.LT.AND P5, PT, R17, R238, !P6 ;  /* 0x000000ee1100720c */ /* 0x002fc600077a1270 */
[----:B------:R-:W4:Y:S01]  /*cef40*/  LDL.LU R238, [R1+0x14cc] ;  /* 0x0014cc0001ee7983 */ /* 0x000f220000300800 */
[----:B--2---:R-:W-:Y:S02]  /*cef50*/  VIADD R16, R10, 0x6f ;  /* 0x0000006f0a107836 */ /* 0x004fe40000000000 */
[----:B---3--:R-:W-:Y:S01]  /*cef60*/  IMAD.WIDE R232, R0, 0x4, R8 ;  /* 0x0000000400e87825 */ /* 0x008fe200078e0208 */
[----:B------:R-:W1:Y:S08]  /*cef70*/  LDC R236, c[0x0][0x228] ;  /* 0x00008a00ffec7b82 */ /* 0x000e700000000800 */
[----:B------:R-:W2:Y:S01]  /*cef80*/  LDC.64 R196, c[0x0][0x228] ;  /* 0x00008a00ffc47b82 */ /* 0x000ea20000000a00 */
[----:B------:R-:W-:-:S07]  /*cef90*/  ISETP.LT.AND P0, PT, R13, R247, !P6 ;  /* 0x000000f70d00720c */ /* 0x000fce0007701270 */
[----:B----4-:R-:W3:Y:S01]  /*cefa0*/  LDC R237, c[0x0][0x228] ;  /* 0x00008a00ffed7b82 */ /* 0x010ee20000000800 */
[----:B------:R4:W-:Y:S01]  /*cefb0*/  @P4 STG.E desc[UR60][R232.64], R199 ;  /* 0x000000c7e8004986 */ /* 0x0009e2000c10193c */
[----:B------:R-:W-:-:S03]  /*cefc0*/  ISETP.GE.AND P4, PT, R16, R245, PT ;  /* 0x000000f51000720c */ /* 0x000fc60003f86270 */
[----:B------:R-:W2:Y:S01]  /*cefd0*/  LDL.LU R16, [R1+0x1cbc] ;  /* 0x001cbc0001107983 */ /* 0x000ea20000300800 */
[----:B------:R-:W-:Y:S02]  /*cefe0*/  IADD3 R0, R0, R14, RZ ;  /* 0x0000000e00007210 */ /* 0x000fe40007ffe0ff */
[----:B------:R-:W-:Y:S01]  /*ceff0*/  ISETP.LT.AND P6, PT, R15, R198, !P6 ;  /* 0x000000c60f00720c */ /* 0x000fe200077c1270 */
[----:B------:R-:W3:Y:S02]  /*cf000*/  LDC R247, c[0x0][0x228] ;  /* 0x00008a00fff77b82 */ /* 0x000ee40000000800 */
[----:B----4-:R-:W-:-:S04]  /*cf010*/  IMAD.WIDE R198, R0, 0x4, R2 ;  /* 0x0000000400c67825 */ /* 0x010fc800078e0202 */
[C---:B------:R-:W-:Y:S02]  /*cf020*/  IMAD.WIDE R234, R0.reuse, 0x4, R6 ;  /* 0x0000000400ea7825 */ /* 0x040fe400078e0206 */
[----:B------:R-:W4:Y:S02]  /*cf030*/  LDC R245, c[0x0][0x228] ;  /* 0x00008a00fff57b82 */ /* 0x000f240000000800 */
[C---:B------:R-:W-:Y:S01]  /*cf040*/  IMAD.WIDE R232, R0.reuse, 0x4, R4 ;  /* 0x0000000400e87825 */ /* 0x040fe200078e0204 */
[----:B--2---:R2:W-:Y:S04]  /*cf050*/  @P3 STG.E desc[UR60][R198.64], R16 ;  /* 0x00000010c6003986 */ /* 0x0045e8000c10193c */
[----:B------:R3:W-:Y:S04]  /*cf060*/  @P0 STG.E desc[UR60][R232.64], R252 ;  /* 0x000000fce8000986 */ /* 0x0007e8000c10193c */
[----:B------:R4:W-:Y:S01]  /*cf070*/  @P5 STG.E desc[UR60][R234.64], R238 ;  /* 0x000000eeea005986 */ /* 0x0009e2000c10193c */
[----:B-1----:R-:W-:Y:S01]  /*cf080*/  ISETP.LT.AND P5, PT, R17, R236, !P4 ;  /* 0x000000ec1100720c */ /* 0x002fe200067a1270 */
[----:B--2---:R-:W-:-:S04]  /*cf090*/  IMAD.WIDE R198, R0, 0x4, R8 ;  /* 0x0000000400c67825 */ /* 0x004fc800078e0208 */
[----:B------:R-:W-:Y:S01]  /*cf0a0*/  VIADD R16, R10, 0x70 ;  /* 0x000000700a107836 */ /* 0x000fe20000000000 */
[----:B---3--:R-:W2:Y:S04]  /*cf0b0*/  LDL.LU R252, [R1+0xdc] ;  /* 0x0000dc0001fc7983 */ /* 0x008ea80000300800 */
[----:B------:R-:W3:Y:S04]  /*cf0c0*/  LDL.LU R236, [R1+0x4dc] ;  /* 0x0004dc0001ec7983 */ /* 0x000ee80000300800 */
[----:B------:R1:W-:Y:S01]  /*cf0d0*/  @P6 STG.E desc[UR60][R198.64], R246 ;  /* 0x000000f6c6006986 */ /* 0x0003e2000c10193c */
[----:B----4-:R-:W4:Y:S01]  /*cf0e0*/  LDC R238, c[0x0][0x228] ;  /* 0x00008a00ffee7b82 */ /* 0x010f220000000800 */
[----:B------:R-:W-:-:S02]  /*cf0f0*/  ISETP.GE.AND P6, PT, R16, R197, PT ;  /* 0x000000c51000720c */ /* 0x000fc40003fc6270 */
[----:B-1----:R-:W2:Y:S04]  /*cf100*/  LDL.LU R246, [R1+0x1cc0] ;  /* 0x001cc00001f67983 */ /* 0x002ea80000300800 */
[----:B------:R-:W4:Y:S04]  /*cf110*/  LDL.LU R16, [R1+0x10dc] ;  /* 0x0010dc0001107983 */ /* 0x000f280000300800 */
[----:B------:R-:W3:Y:S01]  /*cf120*/  LDL.LU R197, [R1+0x8cc] ;  /* 0x0008cc0001c57983 */ /* 0x000ee20000300800 */
[----:B------:R-:W-:Y:S02]  /*cf130*/  ISETP.LT.AND P0, PT, R11, R239, !P4 ;  /* 0x000000ef0b00720c */ /* 0x000fe40006701270 */
[----:B------:R-:W1:Y:S01]  /*cf140*/  LDC R239, c[0x0][0x22c] ;  /* 0x00008b00ffef7b82 */ /* 0x000e620000000800 */
[----:B------:R-:W-:-:S02]  /*cf150*/  ISETP.LT.AND P3, PT, R13, R244, !P4 ;  /* 0x000000f40d00720c */ /* 0x000fc40006761270 */
[----:B------:R-:W-:Y:S02]  /*cf160*/  IADD3 R0, R0, R14, RZ ;  /* 0x0000000e00007210 */ /* 0x000fe40007ffe0ff */
[----:B------:R-:W-:-:S03]  /*cf170*/  ISETP.LT.AND P4, PT, R15, R237, !P4 ;  /* 0x000000ed0f00720c */ /* 0x000fc60006781270 */
[----:B------:R-:W1:Y:S01]  /*cf180*/  LDC R244, c[0x0][0x228] ;  /* 0x00008a00fff47b82 */ /* 0x000e620000000800 */
[----:B------:R-:W-:-:S04]  /*cf190*/  IMAD.WIDE R198, R0, 0x4, R2 ;  /* 0x0000000400c67825 */ /* 0x000fc800078e0202 */
[----:B------:R-:W-:-:S04]  /*cf1a0*/  IMAD.WIDE R232, R0, 0x4, R4 ;  /* 0x0000000400e87825 */ /* 0x000fc800078e0204 */
[----:B------:R-:W-:Y:S01]  /*cf1b0*/  IMAD.WIDE R234, R0, 0x4, R6 ;  /* 0x0000000400ea7825 */ /* 0x000fe200078e0206 */
[----:B------:R-:W1:Y:S01]  /*cf1c0*/  LDC R237, c[0x0][0x228] ;  /* 0x00008a00ffed7b82 */ /* 0x000e620000000800 */
[----:B----4-:R4:W-:Y:S04]  /*cf1d0*/  @P0 STG.E desc[UR60][R198.64], R16 ;  /* 0x00000010c6000986 */ /* 0x0109e8000c10193c */
[----:B---3--:R3:W-:Y:S01]  /*cf1e0*/  @P3 STG.E desc[UR60][R232.64], R197 ;  /* 0x000000c5e8003986 */ /* 0x0087e2000c10193c */
[----:B------:R-:W-:-:S03]  /*cf1f0*/  ISETP.LT.AND P0, PT, R13, R247, !P6 ;  /* 0x000000f70d00720c */ /* 0x000fc60007701270 */
[----:B------:R1:W-:Y:S04]  /*cf200*/  @P5 STG.E desc[UR60][R234.64], R236 ;  /* 0x000000ecea005986 */ /* 0x0003e8000c10193c */
[----:B------:R-:W2:Y:S01]  /*cf210*/  LDL.LU R247, [R1+0xcd0] ;  /* 0x000cd00001f77983 */ /* 0x000ea20000300800 */
[----:B------:R-:W-:-:S03]  /*cf220*/  ISETP.LT.AND P5, PT, R17, R238, !P6 ;  /* 0x000000ee1100720c */ /* 0x000fc600077a1270 */
[----:B------:R-:W2:Y:S01]  /*cf230*/  LDL.LU R238, [R1+0x14d0] ;  /* 0x0014d00001ee7983 */ /* 0x000ea20000300800 */
[----:B----4-:R-:W-:Y:S02]  /*cf240*/  VIADD R16, R10, 0x71 ;  /* 0x000000710a107836 */ /* 0x010fe40000000000 */
[----:B---3--:R-:W-:Y:S01]  /*cf250*/  IMAD.WIDE R232, R0, 0x4, R8 ;  /* 0x0000000400e87825 */ /* 0x008fe200078e0208 */
[----:B------:R-:W-:Y:S01]  /*cf260*/  ISETP.LT.AND P3, PT, R11, R245, !P6 ;  /* 0x000000f50b00720c */ /* 0x000fe20007761270 */
[----:B------:R-:W3:Y:S08]  /*cf270*/  LDC.64 R198, c[0x0][0x228] ;  /* 0x00008a00ffc67b82 */ /* 0x000ef00000000a00 */
[----:B-1----:R-:W1:Y:S01]  /*cf280*/  LDC R236, c[0x0][0x228] ;  /* 0x00008a00ffec7b82 */ /* 0x002e620000000800 */
[----:B--2---:R2:W-:Y:S01]  /*cf290*/  @P4 STG.E desc[UR60][R232.64], R252 ;  /* 0x000000fce8004986 */ /* 0x0045e2000c10193c */
[----:B------:R-:W-:-:S02]  /*cf2a0*/  ISETP.GE.AND P4, PT, R16, R239, PT ;  /* 0x000000ef1000720c */ /* 0x000fc40003f86270 */
[----:B------:R-:W-:Y:S02]  /*cf2b0*/  IADD3 R0, R0, R14, RZ ;  /* 0x0000000e00007210 */ /* 0x000fe40007ffe0ff */
[----:B------:R-:W-:Y:S02]  /*cf2c0*/  ISETP.LT.AND P6, PT, R15, R196, !P6 ;  /* 0x000000c40f00720c */ /* 0x000fe400077c1270 */
[----:B------:R-:W4:Y:S08]  /*cf2d0*/  LDC R239, c[0x0][0x228] ;  /* 0x00008a00ffef7b82 */ /* 0x000f300000000800 */
[----:B------:R-:W4:Y:S01]  /*cf2e0*/  LDC R245, c[0x0][0x228] ;  /* 0x00008a00fff57b82 */ /* 0x000f220000000800 */
[----:B--2---:R-:W2:Y:S04]  /*cf2f0*/  LDL.LU R252, [R1+0x8d0] ;  /* 0x0008d00001fc7983 */ /* 0x004ea80000300800 */
[----:B------:R-:W3:Y:S01]  /*cf300*/  LDL.LU R16, [R1+0x18d0] ;  /* 0x0018d00001107983 */ /* 0x000ee20000300800 */
[----:B------:R-:W-:-:S05]  /*cf310*/  IMAD.WIDE R196, R0, 0x4, R2 ;  /* 0x0000000400c47825 */ /* 0x000fca00078e0202 */
[----:B------:R1:W-:Y:S02]  /*cf320*/  @P3 STG.E desc[UR60][R196.64], R246 ;  /* 0x000000f6c4003986 */ /* 0x0003e4000c10193c */
[----:B-1----:R-:W1:Y:S01]  /*cf330*/  LDC R246, c[0x0][0x228] ;  /* 0x00008a00fff67b82 */ /* 0x002e620000000800 */
[----:B------:R-:W-:-:S04]  /*cf340*/  IMAD.WIDE R232, R0, 0x4, R4 ;  /* 0x0000000400e87825 */ /* 0x000fc800078e0204 */
[----:B------:R-:W-:-:S03]  /*cf350*/  IMAD.WIDE R234, R0, 0x4, R6 ;  /* 0x0000000400ea7825 */ /* 0x000fc600078e0206 */
[----:B------:R-:W4:Y:S01]  /*cf360*/  LDC.64 R196, c[0x0][0x228] ;  /* 0x00008a00ffc47b82 */ /* 0x000f220000000a00 */
[----:B-1----:R-:W-:Y:S02]  /*cf370*/  ISETP.LT.AND P3, PT, R13, R246, !P4 ;  /* 0x000000f60d00720c */ /* 0x002fe40006761270 */
[----:B------:R-:W4:Y:S04]  /*cf380*/  LDL.LU R246, [R1+0xe0] ;  /* 0x0000e00001f67983 */ /* 0x000f280000300800 */
[----:B---3--:R1:W-:Y:S04]  /*cf390*/  @P0 STG.E desc[UR60][R232.64], R16 ;  /* 0x00000010e8000986 */ /* 0x0083e8000c10193c */
[----:B------:R3:W-:Y:S01]  /*cf3a0*/  @P5 STG.E desc[UR60][R234.64], R238 ;  /* 0x000000eeea005986 */ /* 0x0007e2000c10193c */
[----:B-1----:R-:W-:-:S04]  /*cf3b0*/  IMAD.WIDE R232, R0, 0x4, R8 ;  /* 0x0000000400e87825 */ /* 0x002fc800078e0208 */
[----:B------:R-:W-:Y:S01]  /*cf3c0*/  VIADD R16, R10, 0x72 ;  /* 0x000000720a107836 */ /* 0x000fe20000000000 */
[----:B---3--:R-:W1:Y:S01]  /*cf3d0*/  LDC R238, c[0x0][0x228] ;  /* 0x00008a00ffee7b82 */ /* 0x008e620000000800 */
[----:B------:R3:W-:Y:S03]  /*cf3e0*/  @P6 STG.E desc[UR60][R232.64], R247 ;  /* 0x000000f7e8006986 */ /* 0x0007e6000c10193c */
[----:B------:R-:W-:Y:S02]  /*cf3f0*/  ISETP.GE.AND P6, PT, R16, R199, PT ;  /* 0x000000c71000720c */ /* 0x000fe40003fc6270 */
[----:B------:R-:W2:Y:S04]  /*cf400*/  LDL.LU R16, [R1+0x10e0] ;  /* 0x0010e00001107983 */ /* 0x000ea80000300800 */
[----:B------:R-:W4:Y:S01]  /*cf410*/  LDL.LU R199, [R1+0x4e0] ;  /* 0x0004e00001c77983 */ /* 0x000f220000300800 */
[----:B------:R-:W-:-:S02]  /*cf420*/  ISETP.LT.AND P0, PT, R11, R244, !P4 ;  /* 0x000000f40b00720c */ /* 0x000fc40006701270 */
[----:B------:R-:W-:Y:S02]  /*cf430*/  IADD3 R0, R0, R14, RZ ;  /* 0x0000000e00007210 */ /* 0x000fe40007ffe0ff */
[----:B------:R-:W-:Y:S02]  /*cf440*/  ISETP.LT.AND P5, PT, R17, R236, !P4 ;  /* 0x000000ec1100720c */ /* 0x000fe400067a1270 */
[----:B------:R-:W-:Y:S01]  /*cf450*/  ISETP.LT.AND P4, PT, R15, R237, !P4 ;  /* 0x000000ed0f00720c */ /* 0x000fe20006781270 */
[----:B------:R-:W1:Y:S08]  /*cf460*/  LDC R244, c[0x0][0x228] ;  /* 0x00008a00fff47b82 */ /* 0x000e700000000800 */
[----:B---3--:R-:W3:Y:S01]  /*cf470*/  LDC R247, c[0x0][0x228] ;  /* 0x00008a00fff77b82 */ /* 0x008ee20000000800 */
[----:B------:R-:W-:-:S04]  /*cf480*/  IMAD.WIDE R232, R0, 0x4, R2 ;  /* 0x0000000400e87825 */ /* 0x000fc800078e0202 */
[----:B------:R-:W-:-:S04]  /*cf490*/  IMAD.WIDE R234, R0, 0x4, R4 ;  /* 0x0000000400ea7825 */ /* 0x000fc800078e0204 */
[C---:B------:R-:W-:Y:S01]  /*cf4a0*/  IMAD.WIDE R236, R0.reuse, 0x4, R6 ;  /* 0x0000000400ec7825 */ /* 0x040fe200078e0206 */
[----:B--2---:R2:W-:Y:S04]  /*cf4b0*/  @P0 STG.E desc[UR60][R232.64], R16 ;  /* 0x00000010e8000986 */ /* 0x0045e8000c10193c */
[----:B------:R3:W-:Y:S04]  /*cf4c0*/  @P3 STG.E desc[UR60][R234.64], R252 ;  /* 0x000000fcea003986 */ /* 0x0007e8000c10193c */
[----:B----4-:R4:W-:Y:S01]  /*cf4d0*/  @P5 STG.E desc[UR60][R236.64], R199 ;  /* 0x000000c7ec005986 */ /* 0x0109e2000c10193c */
[----:B-1----:R-:W-:Y:S01]  /*cf4e0*/  ISETP.LT.AND P5, PT, R17, R238, !P6 ;  /* 0x000000ee1100720c */ /* 0x002fe200077a1270 */
[----:B--2---:R-:W-:-:S04]  /*cf4f0*/  IMAD.WIDE R232, R0, 0x4, R8 ;  /* 0x0000000400e87825 */ /* 0x004fc800078e0208 */
[----:B------:R-:W-:Y:S01]  /*cf500*/  VIADD R16, R10, 0x73 ;  /* 0x000000730a107836 */ /* 0x000fe20000000000 */
[----:B---3--:R-:W2:Y:S04]  /*cf510*/  LDL.LU R252, [R1+0xcd4] ;  /* 0x000cd40001fc7983 */ /* 0x008ea80000300800 */
[----:B----4-:R-:W3:Y:S04]  /*cf520*/  LDL.LU R237, [R1+0x14d4] ;  /* 0x0014d40001ed7983 */ /* 0x010ee80000300800 */
[----:B------:R1:W-:Y:S04]  /*cf530*/  @P4 STG.E desc[UR60][R232.64], R246 ;  /* 0x000000f6e8004986 */ /* 0x0003e8000c10193c */
[----:B------:R-:W4:Y:S01]  /*cf540*/  LDL.LU R238, [R1+0x18d4] ;  /* 0x0018d40001ee7983 */ /* 0x000f220000300800 */
[----:B------:R-:W-:Y:S01]  /*cf550*/  ISETP.GE.AND P4, PT, R16, R197, PT ;  /* 0x000000c51000720c */ /* 0x000fe20003f86270 */
[----:B------:R-:W3:Y:S02]  /*cf560*/  LDC R236, c[0x0][0x228] ;  /* 0x00008a00ffec7b82 */ /* 0x000ee40000000800 */
[----:B------:R-:W2:Y:S01]  /*cf570*/  LDL.LU R197, [R1+0x1cc4] ;  /* 0x001cc40001c57983 */ /* 0x000ea20000300800 */
[----:B------:R-:W-:-:S05]  /*cf580*/  ISETP.LT.AND P3, PT, R11, R239, !P6 ;  /* 0x000000ef0b00720c */ /* 0x000fca0007761270 */
[----:B------:R-:W3:Y:S01]  /*cf590*/  LDC R239, c[0x0][0x22c] ;  /* 0x00008b00ffef7b82 */ /* 0x000ee20000000800 */
[----:B------:R-:W-:Y:S02]  /*cf5a0*/  ISETP.LT.AND P0, PT, R13, R245, !P6 ;  /* 0x000000f50d00720c */ /* 0x000fe40007701270 */
[----:B------:R-:W-:Y:S02]  /*cf5b0*/  IADD3 R0, R0, R14, RZ ;  /* 0x0000000e00007210 */ /* 0x000fe40007ffe0ff */
[----:B------:R-:W-:Y:S01]  /*cf5c0*/  ISETP.LT.AND P6, PT, R15, R198, !P6 ;  /* 0x000000c60f00720c */ /* 0x000fe200077c1270 */
[----:B------:R-:W-:Y:S02]  /*cf5d0*/  VIADD R16, R10, 0x74 ;  /* 0x000000740a107836 */ /* 0x000fe40000000000 */
[----:B------:R-:W3:Y:S08]  /*cf5e0*/  LDC R245, c[0x0][0x228] ;  /* 0x00008a00fff57b82 */ /* 0x000ef00000000800 */
[----:B-1----:R-:W1:Y:S01]  /*cf5f0*/  LDC R246, c[0x0][0x228] ;  /* 0x00008a00fff67b82 */ /* 0x002e620000000800 */
[----:B------:R-:W-:-:S04]  /*cf600*/  IMAD.WIDE R198, R0, 0x4, R2 ;  /* 0x0000000400c67825 */ /* 0x000fc800078e0202 */
[----:B------:R-:W-:-:S04]  /*cf610*/  IMAD.WIDE R232, R0, 0x4, R4 ;  /* 0x0000000400e87825 */ /* 0x000fc800078e0204 */
[----:B------:R-:W-:Y:S01]  /*cf620*/  IMAD.WIDE R234, R0, 0x4, R6 ;  /* 0x0000000400ea7825 */ /* 0x000fe200078e0206 */
[----:B--2---:R2:W-:Y:S04]  /*cf630*/  @P3 STG.E desc[UR60][R198.64], R197 ;  /* 0x000000c5c6003986 */ /* 0x0045e8000c10193c */
[----:B----4-:R4:W-:Y:S01]  /*cf640*/  @P0 STG.E desc[UR60][R232.64], R238 ;  /* 0x000000eee8000986 */ /* 0x0109e2000c10193c */
[----:B------:R-:W-:-:S03]  /*cf650*/  ISETP.LT.AND P3, PT, R13, R247, !P4 ;  /* 0x000000f70d00720c */ /* 0x000fc60006761270 */
[----:B---3--:R3:W-:Y:S04]  /*cf660*/  @P5 STG.E desc[UR60][R234.64], R237 ;  /* 0x000000edea005986 */ /* 0x0087e8000c10193c */
[----:B------:R-:W3:Y:S01]  /*cf670*/  LDL.LU R247, [R1+0x8d4] ;  /* 0x0008d40001f77983 */ /* 0x000ee20000300800 */
[----:B------:R-:W-:-:S03]  /*cf680*/  ISETP.LT.AND P5, PT, R17, R236, !P4 ;  /* 0x000000ec1100720c */ /* 0x000fc600067a1270 */
[----:B------:R-:W3:Y:S01]  /*cf690*/  LDL.LU R236, [R1+0x4e4] ;  /* 0x0004e40001ec7983 */ /* 0x000ee20000300800 */
[----:B--2---:R-:W2:Y:S01]  /*cf6a0*/  LDC.64 R198, c[0x0][0x228] ;  /* 0x00008a00ffc67b82 */ /* 0x004ea20000000a00 */
[----:B----4-:R-:W-:Y:S01]  /*cf6b0*/  IMAD.WIDE R232, R0, 0x4, R8 ;  /* 0x0000000400e87825 */ /* 0x010fe200078e0208 */
[----:B------:R-:W-:-:S06]  /*cf6c0*/  ISETP.LT.AND P0, PT, R11, R244, !P4 ;  /* 0x000000f40b00720c */ /* 0x000fcc0006701270 */
[----:B---3--:R-:W3:Y:S08]  /*cf6d0*/  LDC R237, c[0x0][0x228] ;  /* 0x00008a00ffed7b82 */ /* 0x008ef00000000800 */
[----:B------:R-:W4:Y:S01]  /*cf6e0*/  LDC R238, c[0x0][0x228] ;  /* 0x00008a00ffee7b82 */ /* 0x000f220000000800 */
[----:B------:R1:W-:Y:S01]  /*cf6f0*/  @P6 STG.E desc[UR60][R232.64], R252 ;  /* 0x000000fce8006986 */ /* 0x0003e2000c10193c */
[----:B------:R-:W-:-:S02]  /*cf700*/  ISETP.GE.AND P6, PT, R16, R239, PT ;  /* 0x000000ef1000720c */ /* 0x000fc40003fc6270 */
[----:B------:R-:W-:Y:S02]  /*cf710*/  IADD3 R0, R0, R14, RZ ;  /* 0x0000000e00007210 */ /* 0x000fe40007ffe0ff */
[----:B------:R-:W-:Y:S02]  /*cf720*/  ISETP.LT.AND P4, PT, R15, R196, !P4 ;  /* 0x000000c40f00720c */ /* 0x000fe40006781270 */
[----:B------:R-:W4:Y:S08]  /*cf730*/  LDC R239, c[0x0][0x228] ;  /* 0x00008a00ffef7b82 */ /* 0x000f300000000800 */
[----:B------:R-:W4:Y:S01]  /*cf740*/  LDC R244, c[0x0][0x228] ;  /* 0x00008a00fff47b82 */ /* 0x000f220000000800 */
[----:B-1----:R-:W4:Y:S04]  /*cf750*/  LDL.LU R252, [R1+0x14d8] ;  /* 0x0014d80001fc7983 */ /* 0x002f280000300800 */
[----:B------:R-:W2:Y:S01]  /*cf760*/  LDL.LU R16, [R1+0x10e4] ;  /* 0x0010e40001107983 */ /* 0x000ea20000300800 */
[----:B------:R-:W-:-:S04]  /*cf770*/  IMAD.WIDE R196, R0, 0x4, R2 ;  /* 0x0000000400c47825 */ /* 0x000fc800078e0202 */
[----:B------:R-:W-:-:S04]  /*cf780*/  IMAD.WIDE R232, R0, 0x4, R4 ;  /* 0x0000000400e87825 */ /* 0x000fc800078e0204 */
[----:B------:R-:W-:Y:S01]  /*cf790*/  IMAD.WIDE R234, R0, 0x4, R6 ;  /* 0x0000000400ea7825 */ /* 0x000fe200078e0206 */
[----:B--2---:R-:W-:Y:S01]  /*cf7a0*/  @P0 STG.E desc[UR60][R196.64], R16 ;  /* 0x00000010c4000986 */ /* 0x004fe2000c10193c */
[----:B------:R-:W-:-:S03]  /*cf7b0*/  ISETP.LT.AND P0, PT, R13, R246, !P6 ;  /* 0x000000f60d00720c */ /* 0x000fc60007701270 */
[----:B------:R-:W2:Y:S04]  /*cf7c0*/  LDL.LU R246, [R1+0x18d8] ;  /* 0x0018d80001f67983 */ /* 0x000ea80000300800 */
[----:B------:R1:W-:Y:S04]  /*cf7d0*/  @P3 STG.E desc[UR60][R232.64], R247 ;  /* 0x000000f7e8003986 */ /* 0x0003e8000c10193c */
[----:B-1----:R-:W4:Y:S01]  /*cf7e0*/  LDL.LU R233, [R1+0xe4] ;  /* 0x0000e40001e97983 */ /* 0x002f220000300800 */
[----:B------:R-:W-:-:S04]  /*cf7f0*/  IMAD.WIDE R196, R0, 0x4, R8 ;  /* 0x0000000400c47825 */ /* 0x000fc800078e0208 */
[----:B------:R-:W-:Y:S01]  /*cf800*/  VIADD R16, R10, 0x75 ;  /* 0x000000750a107836 */ /* 0x000fe20000000000 */
[----:B------:R1:W-:Y:S04]  /*cf810*/  @P5 STG.E desc[UR60][R234.64], R236 ;  /* 0x000000ecea005986 */ /* 0x0003e8000c10193c */
[----:B------:R-:W2:Y:S01]  /*cf820*/  LDL.LU R247, [R1+0xcd8] ;  /* 0x000cd80001f77983 */ /* 0x000ea20000300800 */
[----:B------:R-:W-:Y:S02]  /*cf830*/  ISETP.LT.AND P3, PT, R11, R245, !P6 ;  /* 0x000000f50b00720c */ /* 0x000fe40007761270 */
[----:B------:R-:W2:Y:S01]  /*cf840*/  LDC R245, c[0x0][0x22c] ;  /* 0x00008b00fff57b82 */ /* 0x000ea20000000800 */
[----:B---3--:R-:W-:-:S07]  /*cf850*/  ISETP.LT.AND P5, PT, R17, R237, !P6 ;  /* 0x000000ed1100720c */ /* 0x008fce00077a1270 */
[----:B-1----:R-:W1:Y:S01]  /*cf860*/  LDC R236, c[0x0][0x228] ;  /* 0x00008a00ffec7b82 */ /* 0x002e620000000800 */
[----:B----4-:R3:W-:Y:S01]  /*cf870*/  @P4 STG.E desc[UR60][R196.64], R233 ;  /* 0x000000e9c4004986 */ /* 0x0107e2000c10193c */
[----:B------:R-:W-:-:S03]  /*cf880*/  ISETP.GE.AND P4, PT, R16, R199, PT ;  /* 0x000000c71000720c */ /* 0x000fc60003f86270 */
[----:B------:R-:W4:Y:S01]  /*cf890*/  LDL.LU R199, [R1+0x1cc8] ;  /* 0x001cc80001c77983 */ /* 0x000f220000300800 */
[----:B------:R-:W-:Y:S02]  /*cf8a0*/  IADD3 R0, R0, R14, RZ ;  /* 0x0000000e00007210 */ /* 0x000fe40007ffe0ff */
[----:B------:R-:W-:Y:S01]  /*cf8b0*/  ISETP.LT.AND P6, PT, R15, R238, !P6 ;  /* 0x000000ee0f00720c */ /* 0x000fe200077c1270 */
[----:B------:R-:W1:Y:S01]  /*cf8c0*/  LDC R237, c[0x0][0x228] ;  /* 0x00008a00ffed7b82 */ /* 0x000e620000000800 */
[----:B------:R-:W2:Y:S01]  /*cf8d0*/  LDL.LU R238, [R1+0x10e8] ;  /* 0x0010e80001ee7983 */ /* 0x000ea20000300800 */
[----:B---3--:R-:W-:-:S04]  /*cf8e0*/  IMAD.WIDE R196, R0, 0x4, R2 ;  /* 0x0000000400c47825 */ /* 0x008fc800078e0202 */
[----:B------:R-:W-:-:S04]  /*cf8f0*/  IMAD.WIDE R232, R0, 0x4, R4 ;  /* 0x0000000400e87825 */ /* 0x000fc800078e0204 */
[----:B------:R-:W-:-:S04]  /*cf900*/  IMAD.WIDE R234, R0, 0x4, R6 ;  /* 0x0000000400ea7825 */ /* 0x000fc800078e0206 */
[----:B------:R-:W-:Y:S01]  /*cf910*/  VIADD R16, R10, 0x76 ;  /* 0x000000760a107836 */ /* 0x000fe20000000000 */
[----:B----4-:R3:W-:Y:S04]  /*cf920*/  @P3 STG.E desc[UR60][R196.64], R199 ;  /* 0x000000c7c4003986 */ /* 0x0107e8000c10193c */
[----:B--2---:R2:W-:Y:S04]  /*cf930*/  @P0 STG.E desc[UR60][R232.64], R246 ;  /* 0x000000f6e8000986 */ /* 0x0045e8000c10193c */
[----:B------:R4:W-:Y:S01]  /*cf940*/  @P5 STG.E desc[UR60][R234.64], R252 ;  /* 0x000000fcea005986 */ /* 0x0009e2000c10193c */
[----:B-1----:R-:W-:Y:S01]  /*cf950*/  ISETP.LT.AND P5, PT, R17, R236, !P4 ;  /* 0x000000ec1100720c */ /* 0x002fe200067a1270 */
[----:B---3--:R-:W1:Y:S01]  /*cf960*/  LDC.64 R196, c[0x0][0x228] ;  /* 0x00008a00ffc47b82 */ /* 0x008e620000000a00 */
[----:B--2---:R-:W-:Y:S01]  /*cf970*/  IMAD.WIDE R232, R0, 0x4, R8 ;  /* 0x0000000400e87825 */ /* 0x004fe200078e0208 */
[----:B----4-:R-:W2:Y:S04]  /*cf980*/  LDL.LU R252, [R1+0x1ccc] ;  /* 0x001ccc0001fc7983 */ /* 0x010ea80000300800 */
[----:B------:R-:W3:Y:S01]  /*cf990*/  LDL.LU R236, [R1+0x4e8] ;  /* 0x0004e80001ec7983 */ /* 0x000ee20000300800 */
[----:B------:R-:W-:-:S02]  /*cf9a0*/  ISETP.LT.AND P3, PT, R13, R244, !P4 ;  /* 0x000000f40d00720c */ /* 0x000fc40006761270 */
[----:B------:R-:W-:Y:S01]  /*cf9b0*/  ISETP.LT.AND P0, PT, R11, R239, !P4 ;  /* 0x000000ef0b00720c */ /* 0x000fe20006701270 */
[----:B------:R4:W-:Y:S01]  /*cf9c0*/  @P6 STG.E desc[UR60][R232.64], R247 ;  /* 0x000000f7e8006986 */ /* 0x0009e2000c10193c */
[----:B------:R-:W-:-:S03]  /*cf9d0*/  ISETP.GE.AND P6, PT, R16, R245, PT ;  /* 0x000000f51000720c */ /* 0x000fc60003fc6270 */
[----:B------:R-:W2:Y:S04]  /*cf9e0*/  LDL.LU R16, [R1+0x8d8] ;  /* 0x0008d80001107983 */ /* 0x000ea80000300800 */
[----:B------:R-:W3:Y:S01]  /*cf9f0*/  LDL.LU R245, [R1+0xe8] ;  /* 0x0000e80001f57983 */ /* 0x000ee20000300800 */
[----:B------:R-:W-:Y:S02]  /*cfa00*/  IADD3 R0, R0, R14, RZ ;  /* 0x0000000e00007210 */ /* 0x000fe40007ffe0ff */
[----:B------:R-:W-:Y:S01]  /*cfa10*/  ISETP.LT.AND P4, PT, R15, R198, !P4 ;  /* 0x000000c60f00720c */ /* 0x000fe20006781270 */
[----:B------:R-:W1:Y:S08]  /*cfa20*/  LDC R239, c[0x0][0x228] ;  /* 0x00008a00ffef7b82 */ /* 0x000e700000000800 */
[----:B------:R-:W1:Y:S08]  /*cfa30*/  LDC R244, c[0x0][0x228] ;  /* 0x00008a00fff47b82 */ /* 0x000e700000000800 */
[----:B----4-:R-:W4:Y:S01]  /*cfa40*/  LDC R247, c[0x0][0x228] ;  /* 0x00008a00fff77b82 */ /* 0x010f220000000800 */
[----:B------:R-:W-:-:S07]  /*cfa50*/  IMAD.WIDE R198, R0, 0x4, R2 ;  /* 0x0000000400c67825 */ /* 0x000fce00078e0202 */
[----:B------:R-:W4:Y:S01]  /*cfa60*/  LDC R246, c[0x0][0x228] ;  /* 0x00008a00fff67b82 */ /* 0x000f220000000800 */
[----:B------:R1:W-:Y:S07]  /*cfa70*/  @P0 STG.E desc[UR60][R198.64], R238 ;  /* 0x000000eec6000986 */ /* 0x0003ee000c10193c */
[----:B-1----:R-:W1:Y:S01]  /*cfa80*/  LDC R238, c[0x0][0x228] ;  /* 0x00008a00ffee7b82 */ /* 0x002e620000000800 */
[----:B------:R-:W-:-:S04]  /*cfa90*/  IMAD.WIDE R232, R0, 0x4, R4 ;  /* 0x0000000400e87825 */ /* 0x000fc800078e0204 */
[----:B------:R-:W-:-:S04]  /*cfaa0*/  IMAD.WIDE R234, R0, 0x4, R6 ;  /* 0x0000000400ea7825 */ /* 0x000fc800078e0206 */
[----:B------:R-:W-:Y:S01]  /*cfab0*/  IMAD.WIDE R198, R0, 0x4, R8 ;  /* 0x0000000400c67825 */ /* 0x000fe200078e0208 */
[----:B-1----:R-:W-:Y:S01]  /*cfac0*/  ISETP.LT.AND P0, PT, R13, R238, !P6 ;  /* 0x000000ee0d00720c */ /* 0x002fe20007701270 */
[----:B--2---:R-:W-:Y:S04]  /*cfad0*/  @P3 STG.E desc[UR60][R232.64], R16 ;  /* 0x00000010e8003986 */ /* 0x004fe8000c10193c */
[----:B---3--:R1:W-:Y:S04]  /*cfae0*/  @P5 STG.E desc[UR60][R234.64], R236 ;  /* 0x000000ecea005986 */ /* 0x0083e8000c10193c */
[----:B------:R2:W-:Y:S01]  /*cfaf0*/  @P4 STG.E desc[UR60][R198.64], R245 ;  /* 0x000000f5c6004986 */ /* 0x0005e2000c10193c */
[----:B------:R-:W-:-:S02]  /*cfb00*/  ISETP.LT.AND P3, PT, R11, R237, !P6 ;  /* 0x000000ed0b00720c */ /* 0x000fc40007761270 */
[----:B------:R-:W-:Y:S02]  /*cfb10*/  ISETP.LT.AND P5, PT, R17, R239, !P6 ;  /* 0x000000ef1100720c */ /* 0x000fe400077a1270 */
[----:B------:R-:W-:Y:S02]  /*cfb20*/  ISETP.LT.AND P6, PT, R15, R244, !P6 ;  /* 0x000000f40f00720c */ /* 0x000fe400077c1270 */
[----:B------:R-:W-:Y:S01]  /*cfb30*/  IADD3 R0, R0, R14, RZ ;  /* 0x0000000e00007210 */ /* 0x000fe20007ffe0ff */
[----:B------:R-:W3:Y:S08]  /*cfb40*/  LDC R238, c[0x0][0x228] ;  /* 0x00008a00ffee7b82 */ /* 0x000ef00000000800 */
[----:B-1----:R-:W1:Y:S08]  /*cfb50*/  LDC.64 R236, c[0x0][0x228] ;  /* 0x00008a00ffec7b82 */ /* 0x002e700000000a00 */
[----:B------:R-:W3:Y:S08]  /*cfb60*/  LDC R239, c[0x0][0x228] ;  /* 0x00008a00ffef7b82 */ /* 0x000ef00000000800 */
[----:B--2---:R-:W2:Y:S01]  /*cfb70*/  LDC R245, c[0x0][0x228] ;  /* 0x00008a00fff57b82 */ /* 0x004ea20000000800 */
[----:B------:R-:W-:-:S05]  /*cfb80*/  VIADD R16, R10, 0x77 ;  /* 0x000000770a107836 */ /* 0x000fca0000000000 */
[----:B------:R-:W-:Y:S02]  /*cfb90*/  ISETP.GE.AND P4, PT, R16, R197, PT ;  /* 0x000000c51000720c */ /* 0x000fe40003f86270 */
[----:B------:R-:W3:Y:S04]  /*cfba0*/  LDL.LU R16, [R1+0x14dc] ;  /* 0x0014dc0001107983 */ /* 0x000ee80000300800 */
[----:B------:R-:W2:Y:S04]  /*cfbb0*/  LDL.LU R197, [R1+0xcdc] ;  /* 0x000cdc0001c57983 */ /* 0x000ea80000300800 */
[----:B------:R-:W3:Y:S01]  /*cfbc0*/  LDL.LU R244, [R1+0x18dc] ;  /* 0x0018dc0001f47983 */ /* 0x000ee20000300800 */
[----:B------:R-:W-:-:S04]  /*cfbd0*/  IMAD.WIDE R198, R0, 0x4, R2 ;  /* 0x0000000400c67825 */ /* 0x000fc800078e0202 */
[----:B------:R-:W-:-:S04]  /*cfbe0*/  IMAD.WIDE R232, R0, 0x4, R4 ;  /* 0x0000000400e87825 */ /* 0x000fc800078e0204 */
[C---:B------:R-:W-:Y:S01]  /*cfbf0*/  IMAD.WIDE R234, R0.reuse, 0x4, R6 ;  /* 0x0000000400ea7825 */ /* 0x040fe200078e0206 */
[----:B------:R1:W-:Y:S01]  /*cfc00*/  @P3 STG.E desc[UR60][R198.64], R252 ;  /* 0x000000fcc6003986 */ /* 0x0003e2000c10193c */
[----:B----4-:R-:W-:Y:S02]  /*cfc10*/  ISETP.LT.AND P3, PT, R13, R247, !P4 ;  /* 0x000000f70d00720c */ /* 0x010fe40006761270 */
[----:B-1----:R-:W-:Y:S01]  /*cfc20*/  IMAD.WIDE R198, R0, 0x4, R8 ;  /* 0x0000000400c67825 */ /* 0x002fe200078e0208 */
[----:B------:R-:W4:Y:S04]  /*cfc30*/  LDL.LU R252, [R1+0xec] ;  /* 0x0000ec0001fc7983 */ /* 0x000f280000300800 */
[----:B------:R-:W4:Y:S04]  /*cfc40*/  LDL.LU R247, [R1+0x4ec] ;  /* 0x0004ec0001f77983 */ /* 0x000f280000300800 */
[----:B---3--:R1:W-:Y:S04]  /*cfc50*/  @P0 STG.E desc[UR60][R232.64], R244 ;  /* 0x000000f4e8000986 */ /* 0x0083e8000c10193c */
[----:B------:R3:W-:Y:S01]  /*cfc60*/  @P5 STG.E desc[UR60][R234.64], R16 ;  /* 0x00000010ea005986 */ /* 0x0007e2000c10193c */
[----:B------:R-:W-:-:S03]  /*cfc70*/  ISETP.LT.AND P0, PT, R11, R246, !P4 ;  /* 0x000000f60b00720c */ /* 0x000fc60006701270 */
[----:B--2---:R2:W-:Y:S04]  /*cfc80*/  @P6 STG.E desc[UR60][R198.64], R197 ;  /* 0x000000c5c6006986 */ /* 0x0045e8000c10193c */
[----:B------:R-:W4:Y:S04]  /*cfc90*/  LDL.LU R246, [R1+0x8dc] ;  /* 0x0008dc0001f67983 */ /* 0x000f280000300800 */
[----:B-1----:R-:W4:Y:S01]  /*cfca0*/  LDL.LU R244, [R1+0x1cd0] ;  /* 0x001cd00001f47983 */ /* 0x002f220000300800 */
[----:B---3--:R-:W-:Y:S01]  /*cfcb0*/  VIADD R16, R10, 0x78 ;  /* 0x000000780a107836 */ /* 0x008fe20000000000 */
[----:B------:R-:W1:Y:S01]  /*cfcc0*/  LDC R235, c[0x0][0x22c] ;  /* 0x00008b00ffeb7b82 */ /* 0x000e620000000800 */
[----:B------:R-:W-:-:S07]  /*cfcd0*/  IADD3 R0, R0, R14, RZ ;  /* 0x0000000e00007210 */ /* 0x000fce0007ffe0ff */
[----:B------:R-:W3:Y:S01]  /*cfce0*/  LDC R234, c[0x0][0x228] ;  /* 0x00008a00ffea7b82 */ /* 0x000ee20000000800 */
[----:B------:R-:W-:Y:S02]  /*cfcf0*/  ISETP.GE.AND P6, PT, R16, R237, PT ;  /* 0x000000ed1000720c */ /* 0x000fe40003fc6270 */
[----:B------:R-:W3:Y:S01]  /*cfd00*/  LDL.LU R237, [R1+0x10ec] ;  /* 0x0010ec0001ed7983 */ /* 0x000ee20000300800 */
[----:B------:R-:W-:Y:S02]  /*cfd10*/  ISETP.LT.AND P5, PT, R17, R238, !P4 ;  /* 0x000000ee1100720c */ /* 0x000fe400067a1270 */
[----:B------:R-:W-:Y:S01]  /*cfd20*/  ISETP.LT.AND P4, PT, R15, R196, !P4 ;  /* 0x000000c40f00720c */ /* 0x000fe20006781270 */
[----:B--2---:R-:W-:-:S04]  /*cfd30*/  IMAD.WIDE R196, R0, 0x4, R2 ;  /* 0x0000000400c47825 */ /* 0x004fc800078e0202 */
[----:B------:R-:W-:-:S04]  /*cfd40*/  IMAD.WIDE R198, R0, 0x4, R4 ;  /* 0x0000000400c67825 */ /* 0x000fc800078e0204 */
[----:B------:R-:W-:-:S04]  /*cfd50*/  IMAD.WIDE R232, R0, 0x4, R6 ;  /* 0x0000000400e87825 */ /* 0x000fc800078e0206 */
[----:B------:R-:W-:Y:S01]  /*cfd60*/  VIADD R16, R10, 0x79 ;  /* 0x000000790a107836 */ /* 0x000fe20000000000 */
[----:B------:R-:W2:Y:S01]  /*cfd70*/  LDC R238, c[0x0][0x228] ;  /* 0x00008a00ffee7b82 */ /* 0x000ea20000000800 */
[----:B---3--:R3:W-:Y:S04]  /*cfd80*/  @P0 STG.E desc[UR60][R196.64], R237 ;  /* 0x000000edc4000986 */ /* 0x0087e8000c10193c */
[----:B----4-:R4:W-:Y:S01]  /*cfd90*/  @P3 STG.E desc[UR60][R198.64], R246 ;  /* 0x000000f6c6003986 */ /* 0x0109e2000c10193c */
[----:B------:R-:W-:-:S03]  /*cfda0*/  ISETP.LT.AND P3, PT, R11, R239, !P6 ;  /* 0x000000ef0b00720c */ /* 0x000fc60007761270 */
[----:B------:R1:W-:Y:S01]  /*cfdb0*/  @P5 STG.E desc[UR60][R232.64], R247 ;  /* 0x000000f7e8005986 */ /* 0x0003e2000c10193c */
[----:B------:R-:W-:Y:S01]  /*cfdc0*/  ISETP.LT.AND P0, PT, R13, R245, !P6 ;  /* 0x000000f50d00720c */ /* 0x000fe20007701270 */
[----:B------:R-:W2:Y:S02]  /*cfdd0*/  LDC R239, c[0x0][0x228] ;  /* 0x00008a00ffef7b82 */ /* 0x000ea40000000800 */
[----:B------:R-:W2:Y:S06]  /*cfde0*/  LDL.LU R245, [R1+0xce0] ;  /* 0x000ce00001f57983 */ /* 0x000eac0000300800 */
[----:B---3--:R-:W3:Y:S08]  /*cfdf0*/  LDC R237, c[0x0][0x228] ;  /* 0x00008a00ffed7b82 */ /* 0x008ef00000000800 */
[----:B------:R-:W2:Y:S08]  /*cfe00*/  LDC.64 R196, c[0x0][0x228] ;  /* 0x00008a00ffc47b82 */ /* 0x000eb00000000a00 */
[----:B----4-:R-:W4:Y:S01]  /*cfe10*/  LDC R246, c[0x0][0x228] ;  /* 0x00008a00fff67b82 */ /* 0x010f220000000800 */
[C---:B------:R-:W-:Y:S01]  /*cfe20*/  IMAD.WIDE R198, R0.reuse, 0x4, R8 ;  /* 0x0000000400c67825 */ /* 0x040fe200078e0208 */
[----:B------:R-:W-:Y:S01]  /*cfe30*/  IADD3 R0, R0, R14, RZ ;  /* 0x0000000e00007210 */ /* 0x000fe20007ffe0ff */
[----:B-1----:R-:W4:Y:S04]  /*cfe40*/  LDL.LU R247, [R1+0x8e0] ;  /* 0x0008e00001f77983 */ /* 0x002f280000300800 */
[----:B------:R1:W-:Y:S01]  /*cfe50*/  @P4 STG.E desc[UR60][R198.64], R252 ;  /* 0x000000fcc6004986 */ /* 0x0003e2000c10193c */
[----:B------:R-:W-:Y:S01]  /*cfe60*/  ISETP.GE.AND P4, PT, R16, R235, PT ;  /* 0x000000eb1000720c */ /* 0x000fe20003f86270 */
[----:B-1----:R-:W-:-:S02]  /*cfe70*/  IMAD.WIDE R198, R0, 0x4, R2 ;  /* 0x0000000400c67825 */ /* 0x002fc400078e0202 */
[----:B------:R-:W4:Y:S04]  /*cfe80*/  LDL.LU R252, [R1+0x4f0] ;  /* 0x0004f00001fc7983 */ /* 0x000f280000300800 */
[----:B------:R-:W3:Y:S04]  /*cfe90*/  LDL.LU R16, [R1+0x14e0] ;  /* 0x0014e00001107983 */ /* 0x000ee80000300800 */
[----:B------:R1:W-:Y:S04]  /*cfea0*/  @P3 STG.E desc[UR60][R198.64], R244 ;  /* 0x000000f4c6003986 */ /* 0x0003e8000c10193c */
[----:B-1----:R-:W2:Y:S01]  /*cfeb0*/  LDL.LU R199, [R1+0x18e0] ;  /* 0x0018e00001c77983 */ /* 0x002ea20000300800 */
[----:B------:R-:W-:-:S02]  /*cfec0*/  ISETP.LT.AND P5, PT, R17, R234, !P6 ;  /* 0x000000ea1100720c */ /* 0x000fc400077a1270 */
[----:B------:R-:W-:Y:S01]  /*cfed0*/  ISETP.LT.AND P6, PT, R15, R236, !P6 ;  /* 0x000000ec0f00720c */ /* 0x000fe200077c1270 */
[----:B------:R-:W-:-:S04]  /*cfee0*/  IMAD.WIDE R232, R0, 0x4, R4 ;  /* 0x0000000400e87825 */ /* 0x000fc800078e0204 */
[----:B------:R-:W-:Y:S01]  /*cfef0*/  IMAD.WIDE R234, R0, 0x4, R6 ;  /* 0x0000000400ea7825 */ /* 0x000fe200078e0206 */
[----:B------:R-:W1:Y:S08]  /*cff00*/  LDC R244, c[0x0][0x228] ;  /* 0x00008a00fff47b82 */ /* 0x000e700000000800 */
[----:B------:R-:W4:Y:S01]  /*cff10*/  LDC R236, c[0x0][0x228] ;  /* 0x00008a00ffec7b82 */ /* 0x000f220000000800 */
[----:B--2---:R2:W-:Y:S04]  /*cff20*/  @P0 STG.E desc[UR60][R232.64], R199 ;  /* 0x000000c7e8000986 */ /* 0x0045e8000c10193c */
[----:B---3--:R3:W-:Y:S01]  /*cff30*/  @P5 STG.E desc[UR60][R234.64], R16 ;  /* 0x00000010ea005986 */ /* 0x0087e2000c10193c */
[----:B------:R-:W-:-:S03]  /*cff40*/  ISETP.LT.AND P5, PT, R17, R237, !P4 ;  /* 0x000000ed1100720c */ /* 0x000fc600067a1270 */
[----:B------:R-:W4:Y:S01]  /*cff50*/  LDL.LU R237, [R1+0x10f0] ;  /* 0x0010f00001ed7983 */ /* 0x000f220000300800 */
[----:B--2---:R-:W-:-:S04]  /*cff60*/  IMAD.WIDE R198, R0, 0x4, R8 ;  /* 0x0000000400c67825 */ /* 0x004fc800078e0208 */
[----:B---3--:R-:W-:Y:S01]  /*cff70*/  VIADD R16, R10, 0x7a ;  /* 0x0000007a0a107836 */ /* 0x008fe20000000000 */
[----:B------:R2:W-:Y:S04]  /*cff80*/  @P6 STG.E desc[UR60][R198.64], R245 ;  /* 0x000000f5c6006986 */ /* 0x0005e8000c10193c */
[----:B------:R-:W-:Y:S01]  /*cff90*/  ISETP.GE.AND P6, PT, R16, R197, PT ;  /* 0x000000c51000720c */ /* 0x000fe20003fc6270 */
[----:B--2---:R-:W2:Y:S04]  /*cffa0*/  LDL.LU R245, [R1+0x1cd4] ;  /* 0x001cd40001f57983 */ /* 0x004ea80000300800 */
[----:B------:R-:W3:Y:S01]  /*cffb0*/  LDL.LU R197, [R1+0xf0] ;  /* 0x0000f00001c57983 */ /* 0x000ee20000300800 */
[----:B-1----:R-:W-:-:S02]  /*cffc0*/  ISETP.LT.AND P3, PT, R13, R244, !P4 ;  /* 0x000000f40d00720c */ /* 0x002fc40006761270 */
[----:B------:R-:W1:Y:S01]  /*cffd0*/  LDC R244, c[0x0][0x22c] ;  /* 0x00008b00fff47b82 */ /* 0x000e620000000800 */
[----:B------:R-:W-:Y:S02]  /*cffe0*/  ISETP.LT.AND P0, PT, R11, R238, !P4 ;  /* 0x000000ee0b00720c */ /* 0x000fe40006701270 */
[----:B------:R-:W-:Y:S02]  /*cfff0*/  IADD3 R0, R0, R14, RZ ;  /* 0x0000000e00007210 */ /* 0x000fe40007ffe0ff */
[----:B------:R-:W-:Y:S01]  /*d0000*/  ISETP.LT.AND P4, PT, R15, R239, !P4 ;  /* 0x000000ef0f00720c */ /* 0x000fe20006781270 */
[----:B------:R-:W-:Y:S02]  /*d0010*/  VIADD R16, R10, 0x7b ;  /* 0x0000007b0a107836 */ /* 0x000fe40000000000 */
[----:B------:R-:W1:Y:S01]  /*d0020*/  LDC R238, c[0x0][0x228] ;  /* 0x00008a00ffee7b82 */ /* 0x000e620000000800 */
[----:B------:R-:W-:-:S04]  /*d0030*/  IMAD.WIDE R198, R0, 0x4, R2 ;  /* 0x0000000400c67825 */ /* 0x000fc800078e0202 */
[----:B------:R-:W-:-:S04]  /*d0040*/  IMAD.WIDE R232, R0, 0x4, R4 ;  /* 0x0000000400e87825 */ /* 0x000fc800078e0204 */
[----:B------:R-:W-:Y:S01]  /*d0050*/  IMAD.WIDE R234, R0, 0x4, R6 ;  /* 0x0000000400ea7825 */ /* 0x000fe200078e0206 */
[----:B------:R-:W2:Y:S01]  /*d0060*/  LDC R239, c[0x0][0x228] ;  /* 0x00008a00ffef7b82 */ /* 0x000ea20000000800 */
[----:B----4-:R4:W-:Y:S04]  /*d0070*/  @P0 STG.E desc[UR60][R198.64], R237 ;  /* 0x000000edc6000986 */ /* 0x0109e8000c10193c */
[----:B------:R1:W-:Y:S01]  /*d0080*/  @P3 STG.E desc[UR60][R232.64], R247 ;  /* 0x000000f7e8003986 */ /* 0x0003e2000c10193c */
[----:B------:R-:W-:-:S03]  /*d0090*/  ISETP.LT.AND P0, PT, R13, R246, !P6 ;  /* 0x000000f60d00720c */ /* 0x000fc60007701270 */
[----:B------:R2:W-:Y:S04]  /*d00a0*/  @P5 STG.E desc[UR60][R234.64], R252 ;  /* 0x000000fcea005986 */ /* 0x0005e8000c10193c */
[----:B------:R-:W3:Y:S01]  /*d00b0*/  LDL.LU R246, [R1+0x14e4] ;  /* 0x0014e40001f67983 */ /* 0x000ee20000300800 */
[----:B----4-:R-:W4:Y:S01]  /*d00c0*/  LDC.64 R198, c[0x0][0x228] ;  /* 0x00008a00ffc67b82 */ /* 0x010f220000000a00 */
[----:B-1----:R-:W-:Y:S02]  /*d00d0*/  IMAD.WIDE R232, R0, 0x4, R8 ;  /* 0x0000000400e87825 */ /* 0x002fe400078e0208 */
[----:B------:R-:W4:Y:S04]  /*d00e0*/  LDL.LU R247, [R1+0xce4] ;  /* 0x000ce40001f77983 */ /* 0x000f280000300800 */
[----:B--2---:R-:W2:Y:S01]  /*d00f0*/  LDL.LU R252, [R1+0x10f4] ;  /* 0x0010f40001fc7983 */ /* 0x004ea20000300800 */
[----:B------:R-:W1:Y:S03]  /*d0100*/  LDC R237, c[0x0][0x228] ;  /* 0x00008a00ffed7b82 */ /* 0x000e660000000800 */
[----:B---3--:R3:W-:Y:S01]  /*d0110*/  @P4 STG.E desc[UR60][R232.64], R197 ;  /* 0x000000c5e8004986 */ /* 0x0087e2000c10193c */
[----:B------:R-:W-:-:S03]  /*d0120*/  ISETP.GE.AND P4, PT, R16, R244, PT ;  /* 0x000000f41000720c */ /* 0x000fc60003f86270 */
[----:B------:R-:W4:Y:S01]  /*d0130*/  LDL.LU R16, [R1+0x18e4] ;  /* 0x0018e40001107983 */ /* 0x000f220000300800 */
[----:B------:R-:W-:Y:S02]  /*d0140*/  ISETP.LT.AND P3, PT, R11, R236, !P6 ;  /* 0x000000ec0b00720c */ /* 0x000fe40007761270 */
[----:B------:R-:W-:Y:S02]  /*d0150*/  IADD3 R0, R0, R14, RZ ;  /* 0x0000000e00007210 */ /* 0x000fe40007ffe0ff */
[----:B------:R-:W-:Y:S02]  /*d0160*/  ISETP.LT.AND P5, PT, R17, R238, !P6 ;  /* 0x000000ee1100720c */ /* 0x000fe400077a1270 */
[----:B------:R-:W-:Y:S01]  /*d0170*/  ISETP.LT.AND P6, PT, R15, R196, !P6 ;  /* 0x000000c40f00720c */ /* 0x000fe200077c1270 */
[----:B------:R-:W1:Y:S08]  /*d0180*/  LDC R236, c[0x0][0x228] ;  /* 0x00008a00ffec7b82 */ /* 0x000e700000000800 */
[----:B------:R-:W2:Y:S01]  /*d0190*/  LDC R244, c[0x0][0x228] ;  /* 0x00008a00fff47b82 */ /* 0x000ea20000000800 */
[----:B------:R-:W-:-:S04]  /*d01a0*/  IMAD.WIDE R234, R0, 0x4, R6 ;  /* 0x0000000400ea7825 */ /* 0x000fc800078e0206 */
[----:B---3--:R-:W-:-:S04]  /*d01b0*/  IMAD.WIDE R196, R0, 0x4, R2 ;  /* 0x0000000400c47825 */ /* 0x008fc800078e0202 */
[----:B------:R-:W-:Y:S01]  /*d01c0*/  IMAD.WIDE R232, R0, 0x4, R4 ;  /* 0x0000000400e87825 */ /* 0x000fe200078e0204 */
[----:B------:R-:W3:Y:S01]  /*d01d0*/  LDC R238, c[0x0][0x228] ;  /* 0x00008a00ffee7b82 */ /* 0x000ee20000000800 */
[----:B------:R1:W-:Y:S07]  /*d01e0*/  @P3 STG.E desc[UR60][R196.64], R245 ;  /* 0x000000f5c4003986 */ /* 0x0003ee000c10193c */
[----:B-1----:R-:W1:Y:S08]  /*d01f0*/  LDC R245, c[0x0][0x228] ;  /* 0x00008a00fff57b82 */ /* 0x002e700000000800 */
[----:B------:R-:W3:Y:S01]  /*d0200*/  LDC.64 R196, c[0x0][0x228] ;  /* 0x00008a00ffc47b82 */ /* 0x000ee20000000a00 */
[----:B-1----:R-:W-:-:S02]  /*d0210*/  ISETP.LT.AND P3, PT, R13, R245, !P4 ;  /* 0x000000f50d00720c */ /* 0x002fc40006761270 */
[----:B------:R-:W3:Y:S04]  /*d0220*/  LDL.LU R245, [R1+0x4f4] ;  /* 0x0004f40001f57983 */ /* 0x000ee80000300800 */
[----:B----4-:R1:W-:Y:S04]  /*d0230*/  @P0 STG.E desc[UR60][R232.64], R16 ;  /* 0x00000010e8000986 */ /* 0x0103e8000c10193c */
[----:B------:R4:W-:Y:S01]  /*d0240*/  @P5 STG.E desc[UR60][R234.64], R246 ;  /* 0x000000f6ea005986 */ /* 0x0009e2000c10193c */
[----:B-1----:R-:W-:-:S04]  /*d0250*/  IMAD.WIDE R232, R0, 0x4, R8 ;  /* 0x0000000400e87825 */ /* 0x002fc800078e0208 */
[----:B------:R-:W-:Y:S01]  /*d0260*/  VIADD R16, R10, 0x7c ;  /* 0x0000007c0a107836 */ /* 0x000fe20000000000 */
[----:B------:R-:W-:Y:S02]  /*d0270*/  ISETP.LT.AND P0, PT, R11, R239, !P4 ;  /* 0x000000ef0b00720c */ /* 0x000fe40006701270 */
[----:B------:R-:W-:Y:S02]  /*d0280*/  IADD3 R0, R0, R14, RZ ;  /* 0x0000000e00007210 */ /* 0x000fe40007ffe0ff */
[----:B------:R-:W-:Y:S01]  /*d0290*/  ISETP.LT.AND P5, PT, R17, R236, !P4 ;  /* 0x000000ec1100720c */ /* 0x000fe200067a1270 */
[----:B------:R1:W-:Y:S01]  /*d02a0*/  @P6 STG.E desc[UR60][R232.64], R247 ;  /* 0x000000f7e8006986 */ /* 0x0003e2000c10193c */
[----:B------:R-:W-:-:S03]  /*d02b0*/  ISETP.GE.AND P6, PT, R16, R199, PT ;  /* 0x000000c71000720c */ /* 0x000fc60003fc6270 */
[----:B------:R-:W3:Y:S04]  /*d02c0*/  LDL.LU R16, [R1+0x8e4] ;  /* 0x0008e40001107983 */ /* 0x000ee80000300800 */
[----:B------:R-:W3:Y:S01]  /*d02d0*/  LDL.LU R199, [R1+0xf4] ;  /* 0x0000f40001c77983 */ /* 0x000ee20000300800 */
[----:B------:R-:W-:Y:S01]  /*d02e0*/  ISETP.LT.AND P4, PT, R15, R237, !P4 ;  /* 0x000000ed0f00720c */ /* 0x000fe20006781270 */
[----:B----4-:R-:W-:-:S04]  /*d02f0*/  IMAD.WIDE R234, R0, 0x4, R4 ;  /* 0x0000000400ea7825 */ /* 0x010fc800078e0204 */
[C---:B------:R-:W-:Y:S01]  /*d0300*/  IMAD.WIDE R236, R0.reuse, 0x4, R6 ;  /* 0x0000000400ec7825 */ /* 0x040fe200078e0206 */
[----:B------:R-:W4:Y:S08]  /*d0310*/  LDC R239, c[0x0][0x228] ;  /* 0x00008a00ffef7b82 */ /* 0x000f300000000800 */
[----:B------:R-:W4:Y:S08]  /*d0320*/  LDC R246, c[0x0][0x228] ;  /* 0x00008a00fff67b82 */ /* 0x000f300000000800 */
[----:B-1----:R-:W1:Y:S01]  /*d0330*/  LDC R247, c[0x0][0x228] ;  /* 0x00008a00fff77b82 */ /* 0x002e620000000800 */
[----:B------:R-:W-:-:S05]  /*d0340*/  IMAD.WIDE R232, R0, 0x4, R2 ;  /* 0x0000000400e87825 */ /* 0x000fca00078e0202 */
[----:B--2---:R2:W-:Y:S01]  /*d0350*/  @P0 STG.E desc[UR60][R232.64], R252 ;  /* 0x000000fce8000986 */ /* 0x0045e2000c10193c */
[----:B------:R-:W-:Y:S01]  /*d0360*/  ISETP.LT.AND P0, PT, R13, R244, !P6 ;  /* 0x000000f40d00720c */ /* 0x000fe20007701270 */
[----:B--2---:R-:W-:Y:S02]  /*d0370*/  IMAD.WIDE R232, R0, 0x4, R8 ;  /* 0x0000000400e87825 */ /* 0x004fe400078e0208 */
[----:B------:R-:W2:Y:S04]  /*d0380*/  LDL.LU R252, [R1+0xce8] ;  /* 0x000ce80001fc7983 */ /* 0x000ea80000300800 */
[----:B---3--:R3:W-:Y:S04]  /*d0390*/  @P3 STG.E desc[UR60][R234.64], R16 ;  /* 0x00000010ea003986 */ /* 0x0087e8000c10193c */
[----:B------:R4:W-:Y:S04]  /*d03a0*/  @P5 STG.E desc[UR60][R236.64], R245 ;  /* 0x000000f5ec005986 */ /* 0x0009e8000c10193c */
[----:B------:R1:W-:Y:S01]  /*d03b0*/  @P4 STG.E desc[UR60][R232.64], R199 ;  /* 0x000000c7e8004986 */ /* 0x0003e2000c10193c */
[----:B---3--:R-:W-:-:S03]  /*d03c0*/  VIADD R16, R10, 0x7d ;  /* 0x0000007d0a107836 */ /* 0x008fc60000000000 */
[----:B----4-:R-:W3:Y:S04]  /*d03d0*/  LDL.LU R236, [R1+0x18e8] ;  /* 0x0018e80001ec7983 */ /* 0x010ee80000300800 */
[----:B------:R-:W4:Y:S04]  /*d03e0*/  LDL.LU R237, [R1+0x14e8] ;  /* 0x0014e80001ed7983 */ /* 0x000f280000300800 */
[----:B------:R-:W2:Y:S01]  /*d03f0*/  LDL.LU R244, [R1+0x10f8] ;  /* 0x0010f80001f47983 */ /* 0x000ea20000300800 */
[----:B------:R-:W-:Y:S02]  /*d0400*/  ISETP.LT.AND P3, PT, R11, R238, !P6 ;  /* 0x000000ee0b00720c */ /* 0x000fe40007761270 */
[----:B------:R-:W-:Y:S01]  /*d0410*/  ISETP.GE.AND P4, PT, R16, R197, PT ;  /* 0x000000c51000720c */ /* 0x000fe20003f86270 */
[----:B------:R-:W4:Y:S01]  /*d0420*/  LDC R238, c[0x0][0x228] ;  /* 0x00008a00ffee7b82 */ /* 0x000f220000000800 */
[----:B------:R-:W3:Y:S07]  /*d0430*/  LDL.LU R197, [R1+0x1cd8] ;  /* 0x001cd80001c57983 */ /* 0x000eee0000300800 */
[----:B------:R-:W2:Y:S01]  /*d0440*/  LDC R245, c[0x0][0x22c] ;  /* 0x00008b00fff57b82 */ /* 0x000ea20000000800 */
[----:B------:R-:W-:-:S02]  /*d0450*/  IADD3 R0, R0, R14, RZ ;  /* 0x0000000e00007210 */ /* 0x000fc40007ffe0ff */
[----:B------:R-:W-:Y:S02]  /*d0460*/  ISETP.LT.AND P5, PT, R17, R239, !P6 ;  /* 0x000000ef1100720c */ /* 0x000fe400077a1270 */
[----:B------:R-:W-:Y:S01]  /*d0470*/  ISETP.LT.AND P6, PT, R15, R198, !P6 ;  /* 0x000000c60f00720c */ /* 0x000fe200077c1270 */
[----:B------:R-:W-:Y:S02]  /*d0480*/  VIADD R16, R10, 0x7e ;  /* 0x0000007e0a107836 */ /* 0x000fe40000000000 */
[----:B------:R-:W2:Y:S01]  /*d0490*/  LDC R239, c[0x0][0x228] ;  /* 0x00008a00ffef7b82 */ /* 0x000ea20000000800 */
[----:B-1----:R-:W-:-:S04]  /*d04a0*/  IMAD.WIDE R198, R0, 0x4, R2 ;  /* 0x0000000400c67825 */ /* 0x002fc800078e0202 */
[----:B------:R-:W-:-:S04]  /*d04b0*/  IMAD.WIDE R232, R0, 0x4, R4 ;  /* 0x0000000400e87825 */ /* 0x000fc800078e0204 */
[----:B------:R-:W-:Y:S01]  /*d04c0*/  IMAD.WIDE R234, R0, 0x4, R6 ;  /* 0x0000000400ea7825 */ /* 0x000fe200078e0206 */
[----:B---3--:R1:W-:Y:S04]  /*d04d0*/  @P3 STG.E desc[UR60][R198.64], R197 ;  /* 0x000000c5c6003986 */ /* 0x0083e8000c10193c */
[----:B------:R3:W-:Y:S04]  /*d04e0*/  @P0 STG.E desc[UR60][R232.64], R236 ;  /* 0x000000ece8000986 */ /* 0x0007e8000c10193c */
[----:B----4-:R4:W-:Y:S01]  /*d04f0*/  @P5 STG.E desc[UR60][R234.64], R237 ;  /* 0x000000edea005986 */ /* 0x0109e2000c10193c */
[----:B------:R-:W-:-:S03]  /*d0500*/  ISETP.LT.AND P5, PT, R17, R238, !P4 ;  /* 0x000000ee1100720c */ /* 0x000fc600067a1270 */
[----:B------:R-:W2:Y:S01]  /*d0510*/  LDL.LU R238, [R1+0x4f8] ;  /* 0x0004f80001ee7983 */ /* 0x000ea20000300800 */
[----:B-1----:R-:W1:Y:S01]  /*d0520*/  LDC.64 R198, c[0x0][0x228] ;  /* 0x00008a00ffc67b82 */ /* 0x002e620000000a00 */
[----:B---3--:R-:W-:-:S07]  /*d0530*/  IMAD.WIDE R232, R0, 0x4, R8 ;  /* 0x0000000400e87825 */ /* 0x008fce00078e0208 */
[----:B------:R-:W3:Y:S01]  /*d0540*/  LDC R236, c[0x0][0x228] ;  /* 0x00008a00ffec7b82 */ /* 0x000ee20000000800 */
[----:B------:R-:W-:Y:S02]  /*d0550*/  ISETP.LT.AND P0, PT, R11, R246, !P4 ;  /* 0x000000f60b00720c */ /* 0x000fe40006701270 */
[----:B------:R-:W-:-:S05]  /*d0560*/  ISETP.LT.AND P3, PT, R13, R247, !P4 ;  /* 0x000000f70d00720c */ /* 0x000fca0006761270 */
[----:B----4-:R-:W4:Y:S01]  /*d0570*/  LDC R237, c[0x0][0x228] ;  /* 0x00008a00ffed7b82 */ /* 0x010f220000000800 */
[----:B--2---:R2:W-:Y:S01]  /*d0580*/  @P6 STG.E desc[UR60][R232.64], R252 ;  /* 0x000000fce8006986 */ /* 0x0045e2000c10193c */
[----:B------:R-:W-:Y:S02]  /*d0590*/  ISETP.GE.AND P6, PT, R16, R245, PT ;  /* 0x000000f51000720c */ /* 0x000fe40003fc6270 */
[----:B------:R-:W-:-:S04]  /*d05a0*/  IADD3 R0, R0, R14, RZ ;  /* 0x0000000e00007210 */ /* 0x000fc80007ffe0ff */
[----:B------:R-:W4:Y:S08]  /*d05b0*/  LDC R247, c[0x0][0x228] ;  /* 0x00008a00fff77b82 */ /* 0x000f300000000800 */
[----:B------:R-:W4:Y:S01]  /*d05c0*/  LDC R246, c[0x0][0x228] ;  /* 0x00008a00fff67b82 */ /* 0x000f220000000800 */
[----:B--2---:R-:W2:Y:S04]  /*d05d0*/  LDL.LU R252, [R1+0x14ec] ;  /* 0x0014ec0001fc7983 */ /* 0x004ea80000300800 */
[----:B------:R-:W3:Y:S04]  /*d05e0*/  LDL.LU R16, [R1+0x8e8] ;  /* 0x0008e80001107983 */ /* 0x000ee80000300800 */
[----:B------:R-:W4:Y:S01]  /*d05f0*/  LDL.LU R245, [R1+0xf8] ;  /* 0x0000f80001f57983 */ /* 0x000f220000300800 */
[----:B------:R-:W-:Y:S01]  /*d0600*/  ISETP.LT.AND P4, PT, R15, R196, !P4 ;  /* 0x000000c40f00720c */ /* 0x000fe20006781270 */
[----:B------:R-:W-:-:S04]  /*d0610*/  IMAD.WIDE R196, R0, 0x4, R2 ;  /* 0x0000000400c47825 */ /* 0x000fc800078e0202 */
[----:B------:R-:W-:-:S04]  /*d0620*/  IMAD.WIDE R232, R0, 0x4, R4 ;  /* 0x0000000400e87825 */ /* 0x000fc800078e0204 */
[C---:B------:R-:W-:Y:S01]  /*d0630*/  IMAD.WIDE R234, R0.reuse, 0x4, R6 ;  /* 0x0000000400ea7825 */ /* 0x040fe200078e0206 */
[----:B------:R1:W-:Y:S03]  /*d0640*/  @P0 STG.E desc[UR60][R196.64], R244 ;  /* 0x000000f4c4000986 */ /* 0x0003e6000c10193c */
[----:B-1----:R-:W-:Y:S01]  /*d0650*/  IMAD.WIDE R196, R0, 0x4, R8 ;  /* 0x0000000400c47825 */ /* 0x002fe200078e0208 */
[----:B------:R-:W1:Y:S01]  /*d0660*/  LDC R244, c[0x0][0x228] ;  /* 0x00008a00fff47b82 */ /* 0x000e620000000800 */
[----:B---3--:R3:W-:Y:S04]  /*d0670*/  @P3 STG.E desc[UR60][R232.64], R16 ;  /* 0x00000010e8003986 */ /* 0x0087e8000c10193c */
[----:B------:R-:W-:Y:S01]  /*d0680*/  @P5 STG.E desc[UR60][R234.64], R238 ;  /* 0x000000eeea005986 */ /* 0x000fe2000c10193c */
[----:B------:R-:W-:-:S03]  /*d0690*/  ISETP.LT.AND P5, PT, R17, R236, !P6 ;  /* 0x000000ec1100720c */ /* 0x000fc600077a1270 */
[----:B----4-:R4:W-:Y:S04]  /*d06a0*/  @P4 STG.E desc[UR60][R196.64], R245 ;  /* 0x000000f5c4004986 */ /* 0x0109e8000c10193c */
[----:B------:R-:W2:Y:S01]  /*d06b0*/  LDL.LU R236, [R1+0x18ec] ;  /* 0x0018ec0001ec7983 */ /* 0x000ea20000300800 */
[----:B---3--:R-:W-:Y:S01]  /*d06c0*/  VIADD R16, R10, 0x7f ;  /* 0x0000007f0a107836 */ /* 0x008fe20000000000 */
[----:B-1----:R-:W-:Y:S02]  /*d06d0*/  ISETP.LT.AND P0, PT, R13, R244, !P6 ;  /* 0x000000f40d00720c */ /* 0x002fe40007701270 */
[----:B------:R-:W-:Y:S01]  /*d06e0*/  ISETP.LT.AND P3, PT, R11, R239, !P6 ;  /* 0x000000ef0b00720c */ /* 0x000fe20007761270 */
[----:B----4-:R-:W3:Y:S01]  /*d06f0*/  LDL.LU R245, [R1+0x10fc] ;  /* 0x0010fc0001f57983 */ /* 0x010ee20000300800 */
[----:B------:R-:W1:Y:S01]  /*d0700*/  LDC R244, c[0x0][0x22c] ;  /* 0x00008b00fff47b82 */ /* 0x000e620000000800 */
[----:B------:R-:W-:-:S02]  /*d0710*/  ISETP.GE.AND P4, PT, R16, R199, PT ;  /* 0x000000c71000720c */ /* 0x000fc40003f86270 */
[----:B------:R-:W-:Y:S01]  /*d0720*/  IADD3 R0, R0, R14, RZ ;  /* 0x0000000e00007210 */ /* 0x000fe20007ffe0ff */
[----:B------:R-:W4:Y:S04]  /*d0730*/  LDL.LU R16, [R1+0x1cdc] ;  /* 0x001cdc0001107983 */ /* 0x000f280000300800 */
[----:B------:R-:W3:Y:S01]  /*d0740*/  LDL.LU R199, [R1+0xcec] ;  /* 0x000cec0001c77983 */ /* 0x000ee20000300800 */
[----:B------:R-:W-:Y:S01]  /*d0750*/  ISETP.LT.AND P6, PT, R15, R237, !P6 ;  /* 0x000000ed0f00720c */ /* 0x000fe200077c1270 */
[----:B------:R-:W-:-:S04]  /*d0760*/  IMAD.WIDE R196, R0, 0x4, R2 ;  /* 0x0000000400c47825 */ /* 0x000fc800078e0202 */
[----:B------:R-:W-:-:S04]  /*d0770*/  IMAD.WIDE R232, R0, 0x4, R4 ;  /* 0x0000000400e87825 */ /* 0x000fc800078e0204 */
[----:B------:R-:W-:Y:S01]  /*d0780*/  IMAD.WIDE R234, R0, 0x4, R6 ;  /* 0x0000000400ea7825 */ /* 0x000fe200078e0206 */
[----:B------:R-:W1:Y:S08]  /*d0790*/  LDC R238, c[0x0][0x228] ;  /* 0x00008a00ffee7b82 */ /* 0x000e700000000800 */
[----:B------:R-:W1:Y:S08]  /*d07a0*/  LDC R239, c[0x0][0x228] ;  /* 0x00008a00ffef7b82 */ /* 0x000e700000000800 */
[----:B------:R-:W1:Y:S01]  /*d07b0*/  LDC R237, c[0x0][0x228] ;  /* 0x00008a00ffed7b82 */ /* 0x000e620000000800 */
[----:B----4-:R4:W-:Y:S04]  /*d07c0*/  @P3 STG.E desc[UR60][R196.64], R16 ;  /* 0x00000010c4003986 */ /* 0x0109e8000c10193c */
[----:B--2---:R2:W-:Y:S01]  /*d07d0*/  @P0 STG.E desc[UR60][R232.64], R236 ;  /* 0x000000ece8000986 */ /* 0x0045e2000c10193c */
[----:B------:R-:W-:-:S02]  /*d07e0*/  ISETP.LT.AND P3, PT, R13, R247, !P4 ;  /* 0x000000f70d00720c */ /* 0x000fc40006761270 */
[----:B------:R-:W-:Y:S01]  /*d07f0*/  ISETP.LT.AND P0, PT, R11, R246, !P4 ;  /* 0x000000f60b00720c */ /* 0x000fe20006701270 */
[----:B------:R-:W3:Y:S04]  /*d0800*/  LDL.LU R247, [R1+0xfc] ;  /* 0x0000fc0001f77983 */ /* 0x000ee80000300800 */
[----:B------:R1:W-:Y:S04]  /*d0810*/  @P5 STG.E desc[UR60][R234.64], R252 ;  /* 0x000000fcea005986 */ /* 0x0003e8000c10193c */
[----:B------:R-:W3:Y:S01]  /*d0820*/  LDL.LU R246, [R1+0x4fc] ;  /* 0x0004fc0001f67983 */ /* 0x000ee20000300800 */
[----:B----4-:R-:W-:-:S02]  /*d0830*/  VIADD R16, R10, 0x80 ;  /* 0x000000800a107836 */ /* 0x010fc40000000000 */
[----:B--2---:R-:W-:Y:S01]  /*d0840*/  IMAD.WIDE R232, R0, 0x4, R8 ;  /* 0x0000000400e87825 */ /* 0x004fe200078e0208 */
[----:B------:R-:W2:Y:S08]  /*d0850*/  LDC.64 R196, c[0x0][0x228] ;  /* 0x00008a00ffc47b82 */ /* 0x000eb00000000a00 */
[----:B------:R-:W4:Y:S01]  /*d0860*/  LDC R236, c[0x0][0x228] ;  /* 0x00008a00ffec7b82 */ /* 0x000f220000000800 */
[----:B-1----:R-:W2:Y:S04]  /*d0870*/  LDL.LU R252, [R1+0x1ce0] ;  /* 0x001ce00001fc7983 */ /* 0x002ea80000300800 */
[----:B---3--:R1:W-:Y:S01]  /*d0880*/  @P6 STG.E desc[UR60][R232.64], R199 ;  /* 0x000000c7e8006986 */ /* 0x0083e2000c10193c */
[----:B------:R-:W-:-:S03]  /*d0890*/  ISETP.GE.AND P6, PT, R16, R244, PT ;  /* 0x000000f41000720c */ /* 0x000fc60003fc6270 */
[----:B------:R-:W3:Y:S01]  /*d08a0*/  LDL.LU R16, [R1+0x8ec] ;  /* 0x0008ec0001107983 */ /* 0x000ee20000300800 */
[----:B------:R-:W-:Y:S02]  /*d08b0*/  IADD3 R0, R0, R14, RZ ;  /* 0x0000000e00007210 */ /* 0x000fe40007ffe0ff */
[----:B------:R-:W-:Y:S02]  /*d08c0*/  ISETP.LT.AND P5, PT, R17, R238, !P4 ;  /* 0x000000ee1100720c */ /* 0x000fe400067a1270 */
[----:B------:R-:W-:Y:S01]  /*d08d0*/  ISETP.LT.AND P4, PT, R15, R198, !P4 ;  /* 0x000000c60f00720c */ /* 0x000fe20006781270 */
[----:B------:R-:W2:Y:S08]  /*d08e0*/  LDC R244, c[0x0][0x228] ;  /* 0x00008a00fff47b82 */ /* 0x000eb00000000800 */
[----:B------:R-:W2:Y:S01]  /*d08f0*/  LDC R238, c[0x0][0x228] ;  /* 0x00008a00ffee7b82 */ /* 0x000ea20000000800 */
[----:B-1----:R-:W-:-:S05]  /*d0900*/  IMAD.WIDE R198, R0, 0x4, R2 ;  /* 0x0000000400c67825 */ /* 0x002fca00078e0202 */
[----:B------:R1:W-:Y:S02]  /*d0910*/  @P0 STG.E desc[UR60][R198.64], R245 ;  /* 0x000000f5c6000986 */ /* 0x0003e4000c10193c */
[----:B-1----:R-:W1:Y:S01]  /*d0920*/  LDC R245, c[0x0][0x228] ;  /* 0x00008a00fff57b82 */ /* 0x002e620000000800 */
[----:B------:R-:W-:-:S04]  /*d0930*/  IMAD.WIDE R232, R0, 0x4, R4 ;  /* 0x0000000400e87825 */ /* 0x000fc800078e0204 */
[----:B------:R-:W-:-:S03]  /*d0940*/  IMAD.WIDE R234, R0, 0x4, R6 ;  /* 0x0000000400ea7825 */ /* 0x000fc600078e0206 */
[----:B------:R-:W2:Y:S01]  /*d0950*/  LDC.64 R198, c[0x0][0x228] ;  /* 0x00008a00ffc67b82 */ /* 0x000ea20000000a00 */
[----:B-1----:R-:W-:Y:S02]  /*d0960*/  ISETP.LT.AND P0, PT, R13, R245, !P6 ;  /* 0x000000f50d00720c */ /* 0x002fe40007701270 */
[----:B------:R-:W2:Y:S04]  /*d0970*/  LDL.LU R245, [R1+0x14f0] ;  /* 0x0014f00001f57983 */ /* 0x000ea80000300800 */
[----:B---3--:R1:W-:Y:S04]  /*d0980*/  @P3 STG.E desc[UR60][R232.64], R16 ;  /* 0x00000010e8003986 */ /* 0x0083e8000c10193c */
[----:B------:R3:W-:Y:S01]  /*d0990*/  @P5 STG.E desc[UR60][R234.64], R246 ;  /* 0x000000f6ea005986 */ /* 0x0007e2000c10193c */
[----:B-1----:R-:W-:-:S04]  /*d09a0*/  IMAD.WIDE R232, R0, 0x4, R8 ;  /* 0x0000000400e87825 */ /* 0x002fc800078e0208 */
[----:B------:R-:W-:Y:S01]  /*d09b0*/  VIADD R16, R10, 0x81 ;  /* 0x000000810a107836 */ /* 0x000fe20000000000 */
[----:B------:R-:W-:Y:S02]  /*d09c0*/  ISETP.LT.AND P3, PT, R11, R239, !P6 ;  /* 0x000000ef0b00720c */ /* 0x000fe40007761270 */
[----:B------:R-:W-:Y:S02]  /*d09d0*/  IADD3 R0, R0, R14, RZ ;  /* 0x0000000e00007210 */ /* 0x000fe40007ffe0ff */
[----:B----4-:R-:W-:Y:S01]  /*d09e0*/  ISETP.LT.AND P5, PT, R17, R236, !P6 ;  /* 0x000000ec1100720c */ /* 0x010fe200077a1270 */
[----:B------:R1:W-:Y:S01]  /*d09f0*/  @P4 STG.E desc[UR60][R232.64], R247 ;  /* 0x000000f7e8004986 */ /* 0x0003e2000c10193c */
[----:B--2---:R-:W-:-:S03]  /*d0a00*/  ISETP.GE.AND P4, PT, R16, R197, PT ;  /* 0x000000c51000720c */ /* 0x004fc60003f86270 */
[----:B------:R-:W2:Y:S04]  /*d0a10*/  LDL.LU R16, [R1+0x18f0] ;  /* 0x0018f00001107983 */ /* 0x000ea80000300800 */
[----:B------:R-:W4:Y:S01]  /*d0a20*/  LDL.LU R197, [R1+0xcf0] ;  /* 0x000cf00001c57983 */ /* 0x000f220000300800 */
[----:B------:R-:W-:Y:S01]  /*d0a30*/  ISETP.LT.AND P6, PT, R15, R237, !P6 ;  /* 0x000000ed0f00720c */ /* 0x000fe200077c1270 */
[----:B---3--:R-:W-:-:S04]  /*d0a40*/  IMAD.WIDE R234, R0, 0x4, R4 ;  /* 0x0000000400ea7825 */ /* 0x008fc800078e0204 */
[C---:B------:R-:W-:Y:S01]  /*d0a50*/  IMAD.WIDE R236, R0.reuse, 0x4, R6 ;  /* 0x0000000400ec7825 */ /* 0x040fe200078e0206 */
[----:B------:R-:W3:Y:S08]  /*d0a60*/  LDC R239, c[0x0][0x228] ;  /* 0x00008a00ffef7b82 */ /* 0x000ef00000000800 */
[----:B------:R-:W3:Y:S08]  /*d0a70*/  LDC R246, c[0x0][0x228] ;  /* 0x00008a00fff67b82 */ /* 0x000ef00000000800 */
[----:B-1----:R-:W1:Y:S01]  /*d0a80*/  LDC R247, c[0x0][0x228] ;  /* 0x00008a00fff77b82 */ /* 0x002e620000000800 */
[----:B------:R-:W-:-:S05]  /*d0a90*/  IMAD.WIDE R232, R0, 0x4, R2 ;  /* 0x0000000400e87825 */ /* 0x000fca00078e0202 */
[----:B------:R3:W-:Y:S01]  /*d0aa0*/  @P3 STG.E desc[UR60][R232.64], R252 ;  /* 0x000000fce8003986 */ /* 0x0007e2000c10193c */
[----:B------:R-:W-:Y:S01]  /*d0ab0*/  ISETP.LT.AND P3, PT, R13, R244, !P4 ;  /* 0x000000f40d00720c */ /* 0x000fe20006761270 */
[----:B---3--:R-:W-:Y:S02]  /*d0ac0*/  IMAD.WIDE R232, R0, 0x4, R8 ;  /* 0x0000000400e87825 */ /* 0x008fe400078e0208 */
[----:B------:R-:W3:Y:S04]  /*d0ad0*/  LDL.LU R252, [R1+0x100] ;  /* 0x0001000001fc7983 */ /* 0x000ee80000300800 */
[----:B--2---:R2:W-:Y:S04]  /*d0ae0*/  @P0 STG.E desc[UR60][R234.64], R16 ;  /* 0x00000010ea000986 */ /* 0x0045e8000c10193c */
[----:B------:R1:W-:Y:S04]  /*d0af0*/  @P5 STG.E desc[UR60][R236.64], R245 ;  /* 0x000000f5ec005986 */ /* 0x0003e8000c10193c */
[----:B----4-:R4:W-:Y:S01]  /*d0b00*/  @P6 STG.E desc[UR60][R232.64], R197 ;  /* 0x000000c5e8006986 */ /* 0x0109e2000c10193c */
[----:B--2---:R-:W-:-:S03]  /*d0b10*/  VIADD R16, R10, 0x82 ;  /* 0x000000820a107836 */ /* 0x004fc60000000000 */
[----:B-1----:R-:W2:Y:S04]  /*d0b20*/  LDL.LU R236, [R1+0x8f0] ;  /* 0x0008f00001ec7983 */ /* 0x002ea80000300800 */
[----:B------:R-:W3:Y:S04]  /*d0b30*/  LDL.LU R237, [R1+0x500] ;  /* 0x0005000001ed7983 */ /* 0x000ee80000300800 */
[----:B------:R-:W3:Y:S01]  /*d0b40*/  LDL.LU R244, [R1+0x1ce4] ;  /* 0x001ce40001f47983 */ /* 0x000ee20000300800 */
[----:B------:R-:W-:Y:S02]  /*d0b50*/  ISETP.LT.AND P0, PT, R11, R238, !P4 ;  /* 0x000000ee0b00720c */ /* 0x000fe40006701270 */
[----:B------:R-:W-:Y:S01]  /*d0b60*/  ISETP.GE.AND P6, PT, R16, R199, PT ;  /* 0x000000c71000720c */ /* 0x000fe20003fc6270 */
[----:B------:R-:W1:Y:S01]  /*d0b70*/  LDC R238, c[0x0][0x228] ;  /* 0x00008a00ffee7b82 */ /* 0x000e620000000800 */
[----:B------:R-:W2:Y:S07]  /*d0b80*/  LDL.LU R199, [R1+0x1100] ;  /* 0x0011000001c77983 */ /* 0x000eae0000300800 */
[----:B------:R-:W1:Y:S01]  /*d0b90*/  LDC R245, c[0x0][0x22c] ;  /* 0x00008b00fff57b82 */ /* 0x000e620000000800 */
[----:B------:R-:W-:-:S02]  /*d0ba0*/  IADD3 R0, R0, R14, RZ ;  /* 0x0000000e00007210 */ /* 0x000fc40007ffe0ff */
[----:B------:R-:W-:Y:S02]  /*d0bb0*/  ISETP.LT.AND P5, PT, R17, R239, !P4 ;  /* 0x000000ef1100720c */ /* 0x000fe400067a1270 */
[----:B------:R-:W-:Y:S01]  /*d0bc0*/  ISETP.LT.AND P4, PT, R15, R196, !P4 ;  /* 0x000000c40f00720c */ /* 0x000fe20006781270 */
[----:B------:R-:W-:Y:S02]  /*d0bd0*/  VIADD R16, R10, 0x83 ;  /* 0x000000830a107836 */ /* 0x000fe40000000000 */
[----:B------:R-:W1:Y:S01]  /*d0be0*/  LDC R239, c[0x0][0x228] ;  /* 0x00008a00ffef7b82 */ /* 0x000e620000000800 */
[----:B----4-:R-:W-:-:S04]  /*d0bf0*/  IMAD.WIDE R196, R0, 0x4, R2 ;  /* 0x0000000400c47825 */ /* 0x010fc800078e0202 */
[----:B------:R-:W-:-:S04]  /*d0c00*/  IMAD.WIDE R232, R0, 0x4, R4 ;  /* 0x0000000400e87825 */ /* 0x000fc800078e0204 */
[----:B------:R-:W-:Y:S01]  /*d0c10*/  IMAD.WIDE R234, R0, 0x4, R6 ;  /* 0x0000000400ea7825 */ /* 0x000fe200078e0206 */
[----:B--2---:R2:W-:Y:S04]  /*d0c20*/  @P0 STG.E desc[UR60][R196.64], R199 ;  /* 0x000000c7c4000986 */ /* 0x0045e8000c10193c */
[----:B------:R4:W-:Y:S04]  /*d0c30*/  @P3 STG.E desc[UR60][R232.64], R236 ;  /* 0x000000ece8003986 */ /* 0x0009e8000c10193c */
[----:B---3--:R3:W-:Y:S01]  /*d0c40*/  @P5 STG.E desc[UR60][R234.64], R237 ;  /* 0x000000edea005986 */ /* 0x0087e2000c10193c */
[----:B-1----:R-:W-:-:S03]  /*d0c50*/  ISETP.LT.AND P5, PT, R17, R238, !P6 ;  /* 0x000000ee1100720c */ /* 0x002fc600077a1270 */
[----:B------:R-:W3:Y:S01]  /*d0c60*/  LDL.LU R238, [R1+0x14f4] ;  /* 0x0014f40001ee7983 */ /* 0x000ee20000300800 */
[----:B--2---:R-:W-:Y:S01]  /*d0c70*/  IMAD.WIDE R196, R0, 0x4, R8 ;  /* 0x0000000400c47825 */ /* 0x004fe200078e0208 */
[----:B----4-:R-:W1:Y:S08]  /*d0c80*/  LDC R236, c[0x0][0x228] ;  /* 0x00008a00ffec7b82 */ /* 0x010e700000000800 */
[----:B------:R-:W2:Y:S01]  /*d0c90*/  LDC.64 R232, c[0x0][0x228] ;  /* 0x00008a00ffe87b82 */ /* 0x000ea20000000a00 */
[----:B------:R-:W-:-:S02]  /*d0ca0*/  ISETP.LT.AND P3, PT, R11, R246, !P6 ;  /* 0x000000f60b00720c */ /* 0x000fc40007761270 */
[----:B------:R-:W-:Y:S01]  /*d0cb0*/  ISETP.LT.AND P0, PT, R13, R247, !P6 ;  /* 0x000000f70d00720c */ /* 0x000fe20007701270 */
[----:B------:R4:W-:Y:S01]  /*d0cc0*/  @P4 STG.E desc[UR60][R196.64], R252 ;  /* 0x000000fcc4004986 */ /* 0x0009e2000c10193c */
[----:B------:R-:W-:Y:S02]  /*d0cd0*/  ISETP.GE.AND P4, PT, R16, R245, PT ;  /* 0x000000f51000720c */ /* 0x000fe40003f86270 */
[----:B------:R-:W-:Y:S01]  /*d0ce0*/  IADD3 R0, R0, R14, RZ ;  /* 0x0000000e00007210 */ /* 0x000fe20007ffe0ff */
[----:B---3--:R-:W3:Y:S08]  /*d0cf0*/  LDC R237, c[0x0][0x228] ;  /* 0x00008a00ffed7b82 */ /* 0x008ef00000000800 */
[----:B------:R-:W3:Y:S08]  /*d0d00*/  LDC R247, c[0x0][0x228] ;  /* 0x00008a00fff77b82 */ /* 0x000ef00000000800 */
[----:B------:R-:W3:Y:S01]  /*d0d10*/  LDC R246, c[0x0][0x228] ;  /* 0x00008a00fff67b82 */ /* 0x000ee20000000800 */
[----:B----4-:R-:W4:Y:S04]  /*d0d20*/  LDL.LU R252, [R1+0x504] ;  /* 0x0005040001fc7983 */ /* 0x010f280000300800 */
[----:B------:R-:W2:Y:S04]  /*d0d30*/  LDL.LU R16, [R1+0x18f4] ;  /* 0x0018f40001107983 */ /* 0x000ea80000300800 */
[----:B------:R-:W3:Y:S01]  /*d0d40*/  LDL.LU R245, [R1+0xcf4] ;  /* 0x000cf40001f57983 */ /* 0x000ee20000300800 */
[----:B------:R-:W-:Y:S01]  /*d0d50*/  ISETP.LT.AND P6, PT, R15, R198, !P6 ;  /* 0x000000c60f00720c */ /* 0x000fe200077c1270 */
[----:B------:R-:W-:-:S04]  /*d0d60*/  IMAD.WIDE R196, R0, 0x4, R2 ;  /* 0x0000000400c47825 */ /* 0x000fc800078e0202 */
[----:B------:R-:W-:-:S04]  /*d0d70*/  IMAD.WIDE R198, R0, 0x4, R4 ;  /* 0x0000000400c67825 */ /* 0x000fc800078e0204 */
[C---:B------:R-:W-:Y:S01]  /*d0d80*/  IMAD.WIDE R234, R0.reuse, 0x4, R6 ;  /* 0x0000000400ea7825 */ /* 0x040fe200078e0206 */
[----:B------:R1:W-:Y:S03]  /*d0d90*/  @P3 STG.E desc[UR60][R196.64], R244 ;  /* 0x000000f4c4003986 */ /* 0x0003e6000c10193c */
[----:B-1----:R-:W-:Y:S01]  /*d0da0*/  IMAD.WIDE R196, R0, 0x4, R8 ;  /* 0x0000000400c47825 */ /* 0x002fe200078e0208 */
[----:B------:R-:W1:Y:S01]  /*d0db0*/  LDC R244, c[0x0][0x228] ;  /* 0x00008a00fff47b82 */ /* 0x000e620000000800 */
[----:B--2---:R2:W-:Y:S04]  /*d0dc0*/  @P0 STG.E desc[UR60][R198.64], R16 ;  /* 0x00000010c6000986 */ /* 0x0045e8000c10193c */
[----:B------:R-:W-:Y:S01]  /*d0dd0*/  @P5 STG.E desc[UR60][R234.64], R238 ;  /* 0x000000eeea005986 */ /* 0x000fe2000c10193c */
[----:B------:R-:W-:-:S03]  /*d0de0*/  ISETP.LT.AND P5, PT, R17, R236, !P4 ;  /* 0x000000ec1100720c */ /* 0x000fc600067a1270 */
[----:B---3--:R3:W-:Y:S04]  /*d0df0*/  @P6 STG.E desc[UR60][R196.64], R245 ;  /* 0x000000f5c4006986 */ /* 0x0087e8000c10193c */
[----:B------:R-:W4:Y:S01]  /*d0e00*/  LDL.LU R236, [R1+0x8f4] ;  /* 0x0008f40001ec7983 */ /* 0x000f220000300800 */
[----:B--2---:R-:W-:Y:S01]  /*d0e10*/  VIADD R16, R10, 0x84 ;  /* 0x000000840a107836 */ /* 0x004fe20000000000 */
[----:B-1----:R-:W-:Y:S02]  /*d0e20*/  ISETP.LT.AND P3, PT, R13, R244, !P4 ;  /* 0x000000f40d00720c */ /* 0x002fe40006761270 */
[----:B------:R-:W-:Y:S01]  /*d0e30*/  ISETP.LT.AND P0, PT, R11, R239, !P4 ;  /* 0x000000ef0b00720c */ /* 0x000fe20006701270 */
[----:B---3--:R-:W2:Y:S01]  /*d0e40*/  LDL.LU R245, [R1+0x1ce8] ;  /* 0x001ce80001f57983 */ /* 0x008ea20000300800 */
[----:B------:R-:W1:Y:S01]  /*d0e50*/  LDC R244, c[0x0][0x22c] ;  /* 0x00008b00fff47b82 */ /* 0x000e620000000800 */
[----:B------:R-:W-:-:S02]  /*d0e60*/  ISETP.GE.AND P6, PT, R16, R233, PT ;  /* 0x000000e91000720c */ /* 0x000fc40003fc6270 */
[----:B------:R-:W-:Y:S01]  /*d0e70*/  IADD3 R0, R0, R14, RZ ;  /* 0x0000000e00007210 */ /* 0x000fe20007ffe0ff */
[----:B------:R-:W3:Y:S04]  /*d0e80*/  LDL.LU R16, [R1+0x1104] ;  /* 0x0011040001107983 */ /* 0x000ee80000300800 */
[----:B------:R-:W2:Y:S01]  /*d0e90*/  LDL.LU R233, [R1+0x104] ;  /* 0x0001040001e97983 */ /* 0x000ea20000300800 */
[----:B------:R-:W-:Y:S01]  /*d0ea0*/  ISETP.LT.AND P4, PT, R15, R237, !P4 ;  /* 0x000000ed0f00720c */ /* 0x000fe20006781270 */
[----:B------:R-:W-:-:S04]  /*d0eb0*/  IMAD.WIDE R196, R0, 0x4, R2 ;  /* 0x0000000400c47825 */ /* 0x000fc800078e0202 */
[----:B------:R-:W-:-:S04]  /*d0ec0*/  IMAD.WIDE R198, R0, 0x4, R4 ;  /* 0x0000000400c67825 */ /* 0x000fc800078e0204 */
[----:B------:R-:W-:Y:S01]  /*d0ed0*/  IMAD.WIDE R234, R0, 0x4, R6 ;  /* 0x0000000400ea7825 */ /* 0x000fe200078e0206 */
[----:B------:R-:W1:Y:S08]  /*d0ee0*/  LDC R238, c[0x0][0x228] ;  /* 0x00008a00ffee7b82 */ /* 0x000e700000000800 */
[----:B------:R-:W1:Y:S08]  /*d0ef0*/  LDC R239, c[0x0][0x228] ;  /* 0x00008a00ffef7b82 */ /* 0x000e700000000800 */
[----:B------:R-:W1:Y:S01]  /*d0f00*/  LDC R237, c[0x0][0x228] ;  /* 0x00008a00ffed7b82 */ /* 0x000e620000000800 */
[----:B---3--:R3:W-:Y:S04]  /*d0f10*/  @P0 STG.E desc[UR60][R196.64], R16 ;  /* 0x00000010c4000986 */ /* 0x0087e8000c10193c */
[----:B----4-:R4:W-:Y:S01]  /*d0f20*/  @P3 STG.E desc[UR60][R198.64], R236 ;  /* 0x000000ecc6003986 */ /* 0x0109e2000c10193c */
[----:B------:R-:W-:-:S02]  /*d0f30*/  ISETP.LT.AND P0, PT, R13, R247, !P6 ;  /* 0x000000f70d00720c */ /* 0x000fc40007701270 */
[----:B------:R-:W-:Y:S01]  /*d0f40*/  ISETP.LT.AND P3, PT, R11, R246, !P6 ;  /* 0x000000f60b00720c */ /* 0x000fe20007761270 */
[----:B------:R-:W2:Y:S04]  /*d0f50*/  LDL.LU R247, [R1+0xcf8] ;  /* 0x000cf80001f77983 */ /* 0x000ea80000300800 */
[----:B------:R1:W-:Y:S04]  /*d0f60*/  @P5 STG.E desc[UR60][R234.64], R252 ;  /* 0x000000fcea005986 */ /* 0x0003e8000c10193c */
[----:B------:R-:W2:Y:S01]  /*d0f70*/  LDL.LU R246, [R1+0x14f8] ;  /* 0x0014f80001f67983 */ /* 0x000ea20000300800 */
[----:B---3--:R-:W-:-:S02]  /*d0f80*/  VIADD R16, R10, 0x85 ;  /* 0x000000850a107836 */ /* 0x008fc40000000000 */
[----:B----4-:R-:W-:Y:S01]  /*d0f90*/  IMAD.WIDE R198, R0, 0x4, R8 ;  /* 0x0000000400c67825 */ /* 0x010fe200078e0208 */
[----:B------:R-:W3:Y:S08]  /*d0fa0*/  LDC.64 R196, c[0x0][0x228] ;  /* 0x00008a00ffc47b82 */ /* 0x000ef00000000a00 */
[----:B------:R-:W4:Y:S01]  /*d0fb0*/  LDC R236, c[0x0][0x228] ;  /* 0x00008a00ffec7b82 */ /* 0x000f220000000800 */
[----:B-1----:R-:W3:Y:S04]  /*d0fc0*/  LDL.LU R252, [R1+0x1108] ;  /* 0x0011080001fc7983 */ /* 0x002ee80000300800 */
[----:B--2---:R1:W-:Y:S01]  /*d0fd0*/  @P4 STG.E desc[UR60][R198.64], R233 ;  /* 0x000000e9c6004986 */ /* 0x0043e2000c10193c */
[----:B------:R-:W-:-:S03]  /*d0fe0*/  ISETP.GE.AND P4, PT, R16, R244, PT ;  /* 0x000000f41000720c */ /* 0x000fc60003f86270 */
[----:B------:R-:W2:Y:S01]  /*d0ff0*/  LDL.LU R16, [R1+0x18f8] ;  /* 0x0018f80001107983 */ /* 0x000ea20000300800 */
[----:B------:R-:W-:Y:S02]  /*d1000*/  IADD3 R0, R0, R14, RZ ;  /* 0x0000000e00007210 */ /* 0x000fe40007ffe0ff */
[----:B------:R-:W-:Y:S01]  /*d1010*/  ISETP.LT.AND P5, PT, R17, R238, !P6 ;  /* 0x000000ee1100720c */ /* 0x000fe200077a1270 */
[----:B------:R-:W3:Y:S02]  /*d1020*/  LDC R244, c[0x0][0x228] ;  /* 0x00008a00fff47b82 */ /* 0x000ee40000000800 */
[----:B-1----:R-:W-:-:S04]  /*d1030*/  IMAD.WIDE R198, R0, 0x4, R2 ;  /* 0x0000000400c67825 */ /* 0x002fc800078e0202 */
[----:B------:R-:W-:Y:S02]  /*d1040*/  IMAD.WIDE R234, R0, 0x4, R6 ;  /* 0x0000000400ea7825 */ /* 0x000fe400078e0206 */
[----:B------:R-:W1:Y:S01]  /*d1050*/  LDC R238, c[0x0][0x228] ;  /* 0x00008a00ffee7b82 */ /* 0x000e620000000800 */
[----:B------:R4:W-:Y:S01]  /*d1060*/  @P3 STG.E desc[UR60][R198.64], R245 ;  /* 0x000000f5c6003986 */ /* 0x0009e2000c10193c */
[----:B------:R-:W-:-:S06]  /*d1070*/  ISETP.LT.AND P6, PT, R15, R232, !P6 ;  /* 0x000000e80f00720c */ /* 0x000fcc00077c1270 */
[----:B----4-:R-:W4:Y:S01]  /*d1080*/  LDC R245, c[0x0][0x228] ;  /* 0x00008a00fff57b82 */ /* 0x010f220000000800 */
[----:B------:R-:W-:-:S07]  /*d1090*/  IMAD.WIDE R232, R0, 0x4, R4 ;  /* 0x0000000400e87825 */ /* 0x000fce00078e0204 */
[----:B------:R-:W1:Y:S01]  /*d10a0*/  LDC.64 R198, c[0x0][0x228] ;  /* 0x00008a00ffc67b82 */ /* 0x000e620000000a00 */
[----:B----4-:R-:W-:Y:S02]  /*d10b0*/  ISETP.LT.AND P3, PT, R13, R245, !P4 ;  /* 0x000000f50d00720c */ /* 0x010fe40006761270 */
[----:B------:R-:W4:Y:S04]  /*d10c0*/  LDL.LU R245, [R1+0x508] ;  /* 0x0005080001f57983 */ /* 0x000f280000300800 */
[----:B--2---:R2:W-:Y:S04]  /*d10d0*/  @P0 STG.E desc[UR60][R232.64], R16 ;  /* 0x00000010e8000986 */ /* 0x0045e8000c10193c */
[----:B------:R1:W-:Y:S01]  /*d10e0*/  @P5 STG.E desc[UR60][R234.64], R246 ;  /* 0x000000f6ea005986 */ /* 0x0003e2000c10193c */
[----:B--2---:R-:W-:-:S04]  /*d10f0*/  IMAD.WIDE R232, R0, 0x4, R8 ;  /* 0x0000000400e87825 */ /* 0x004fc800078e0208 */
[----:B------:R-:W-:Y:S01]  /*d1100*/  VIADD R16, R10, 0x86 ;  /* 0x000000860a107836 */ /* 0x000fe20000000000 */
[----:B------:R-:W-:Y:S02]  /*d1110*/  ISETP.LT.AND P0, PT, R11, R239, !P4 ;  /* 0x000000ef0b00720c */ /* 0x000fe40006701270 */
[----:B------:R-:W-:Y:S02]  /*d1120*/  IADD3 R0, R0, R14, RZ ;  /* 0x0000000e00007210 */ /* 0x000fe40007ffe0ff */
[----:B------:R-:W-:Y:S01]  /*d1130*/  ISETP.LT.AND P5, PT, R17, R236, !P4 ;  /* 0x000000ec1100720c */ /* 0x000fe200067a1270 */
[----:B------:R2:W-:Y:S01]  /*d1140*/  @P6 STG.E desc[UR60][R232.64], R247 ;  /* 0x000000f7e8006986 */ /* 0x0005e2000c10193c */
[----:B---3--:R-:W-:-:S03]  /*d1150*/  ISETP.GE.AND P6, PT, R16, R197, PT ;  /* 0x000000c51000720c */ /* 0x008fc60003fc6270 */
[----:B------:R-:W3:Y:S04]  /*d1160*/  LDL.LU R16, [R1+0x8f8] ;  /* 0x0008f80001107983 */ /* 0x000ee80000300800 */
[----:B------:R-:W4:Y:S01]  /*d1170*/  LDL.LU R197, [R1+0x108] ;  /* 0x0001080001c57983 */ /* 0x000f220000300800 */
[----:B------:R-:W-:Y:S01]  /*d1180*/  ISETP.LT.AND P4, PT, R15, R237, !P4 ;  /* 0x000000ed0f00720c */ /* 0x000fe20006781270 */
[----:B-1----:R-:W-:-:S04]  /*d1190*/  IMAD.WIDE R234, R0, 0x4, R4 ;  /* 0x0000000400ea7825 */ /* 0x002fc800078e0204 */
[C---:B------:R-:W-:Y:S01]  /*d11a0*/  IMAD.WIDE R236, R0.reuse, 0x4, R6 ;  /* 0x0000000400ec7825 */ /* 0x040fe200078e0206 */
[----:B------:R-:W1:Y:S08]  /*d11b0*/  LDC R239, c[0x0][0x228] ;  /* 0x00008a00ffef7b82 */ /* 0x000e700000000800 */
[----:B------:R-:W1:Y:S08]  /*d11c0*/  LDC R246, c[0x0][0x228] ;  /* 0x00008a00fff67b82 */ /* 0x000e700000000800 */
[----:B--2---:R-:W2:Y:S01]  /*d11d0*/  LDC R247, c[0x0][0x228] ;  /* 0x00008a00fff77b82 */ /* 0x004ea20000000800 */
[----:B------:R-:W-:-:S05]  /*d11e0*/  IMAD.WIDE R232, R0, 0x4, R2 ;  /* 0x0000000400e87825 */ /* 0x000fca00078e0202 */
[----:B------:R1:W-:Y:S01]  /*d11f0*/  @P0 STG.E desc[UR60][R232.64], R252 ;  /* 0x000000fce8000986 */ /* 0x0003e2000c10193c */
[----:B------:R-:W-:Y:S01]  /*d1200*/  ISETP.LT.AND P0, PT, R13, R244, !P6 ;  /* 0x000000f40d00720c */ /* 0x000fe20007701270 */
[----:B-1----:R-:W-:Y:S02]  /*d1210*/  IMAD.WIDE R232, R0, 0x4, R8 ;  /* 0x0000000400e87825 */ /* 0x002fe400078e0208 */
[----:B------:R-:W2:Y:S04]  /*d1220*/  LDL.LU R252, [R1+0xcfc] ;  /* 0x000cfc0001fc7983 */ /* 0x000ea80000300800 */
[----:B---3--:R1:W-:Y:S04]  /*d1230*/  @P3 STG.E desc[UR60][R234.64], R16 ;  /* 0x00000010ea003986 */ /* 0x0083e8000c10193c */
[----:B----4-:R3:W-:Y:S04]  /*d1240*/  @P5 STG.E desc[UR60][R236.64], R245 ;  /* 0x000000f5ec005986 */ /* 0x0107e8000c10193c */
[----:B------:R4:W-:Y:S01]  /*d1250*/  @P4 STG.E desc[UR60][R232.64], R197 ;  /* 0x000000c5e8004986 */ /* 0x0009e2000c10193c */
[----:B-1----:R-:W-:-:S03]  /*d1260*/  VIADD R16, R10, 0x87 ;  /* 0x000000870a107836 */ /* 0x002fc60000000000 */
[----:B---3--:R-:W3:Y:S04]  /*d1270*/  LDL.LU R236, [R1+0x18fc] ;  /* 0x0018fc0001ec7983 */ /* 0x008ee80000300800 */
[----:B------:R-:W2:Y:S04]  /*d1280*/  LDL.LU R237, [R1+0x14fc] ;  /* 0x0014fc0001ed7983 */ /* 0x000ea80000300800 */
[----:B------:R-:W2:Y:S01]  /*d1290*/  LDL.LU R244, [R1+0x110c] ;  /* 0x00110c0001f47983 */ /* 0x000ea20000300800 */
[----:B------:R-:W-:Y:S02]  /*d12a0*/  ISETP.LT.AND P3, PT, R11, R238, !P6 ;  /* 0x000000ee0b00720c */ /* 0x000fe40007761270 */
[----:B------:R-:W-:Y:S01]  /*d12b0*/  ISETP.GE.AND P4, PT, R16, R199, PT ;  /* 0x000000c71000720c */ /* 0x000fe20003f86270 */
[----:B------:R-:W1:Y:S01]  /*d12c0*/  LDC R238, c[0x0][0x228] ;  /* 0x00008a00ffee7b82 */ /* 0x000e620000000800 */
[----:B------:R-:W3:Y:S07]  /*d12d0*/  LDL.LU R199, [R1+0x1cec] ;  /* 0x001cec0001c77983 */ /* 0x000eee0000300800 */
        /* <DEDUP_REMOVED lines=9> */
[----:B---3--:R3:W-:Y:S04]  /*d1370*/  @P3 STG.E desc[UR60][R196.64], R199 ;  /* 0x000000c7c4003986 */ /* 0x0087e8000c10193c */
[----:B------:R4:W-:Y:S04]  /*d1380*/  @P0 STG.E desc[UR60][R232.64], R236 ;  /* 0x000000ece8000986 */ /* 0x0009e8000c10193c */
[----:B--2---:R2:W-:Y:S01]  /*d1390*/  @P5 STG.E desc[UR60][R234.64], R237 ;  /* 0x000000edea005986 */ /* 0x0045e2000c10193c */
[----:B-1----:R-:W-:-:S03]  /*d13a0*/  ISETP.LT.AND P5, PT, R17, R238, !P4 ;  /* 0x000000ee1100720c */ /* 0x002fc600067a1270 */
[----:B------:R-:W2:Y:S01]  /*d13b0*/  LDL.LU R238, [R1+0x50c] ;  /* 0x00050c0001ee7983 */ /* 0x000ea20000300800 */
[----:B---3--:R-:W1:Y:S01]  /*d13c0*/  LDC.64 R196, c[0x0][0x228] ;  /* 0x00008a00ffc47b82 */ /* 0x008e620000000a00 */
[----:B----4-:R-:W-:-:S07]  /*d13d0*/  IMAD.WIDE R232, R0, 0x4, R8 ;  /* 0x0000000400e87825 */ /* 0x010fce00078e0208 */
[----:B------:R-:W3:Y:S01]  /*d13e0*/  LDC R236, c[0x0][0x228] ;  /* 0x00008a00ffec7b82 */ /* 0x000ee20000000800 */
[----:B------:R-:W-:Y:S02]  /*d13f0*/  ISETP.LT.AND P0, PT, R11, R246, !P4 ;  /* 0x000000f60b00720c */ /* 0x000fe40006701270 */
[----:B------:R-:W-:-:S05]  /*d1400*/  ISETP.LT.AND P3, PT, R13, R247, !P4 ;  /* 0x000000f70d00720c */ /* 0x000fca0006761270 */
[----:B--2---:R-:W2:Y:S01]  /*d1410*/  LDC R237, c[0x0][0x228] ;  /* 0x00008a00ffed7b82 */ /* 0x004ea20000000800 */
[----:B------:R4:W-:Y:S01]  /*d1420*/  @P6 STG.E desc[UR60][R232.64], R252 ;  /* 0x000000fce8006986 */ /* 0x0009e2000c10193c */
[----:B------:R-:W-:Y:S02]  /*d1430*/  ISETP.GE.AND P6, PT, R16, R245, PT ;  /* 0x000000f51000720c */ /* 0x000fe40003fc6270 */
[----:B------:R-:W-:-:S04]  /*d1440*/  IADD3 R0, R0, R14, RZ ;  /* 0x0000000e00007210 */ /* 0x000fc80007ffe0ff */
[----:B------:R-:W2:Y:S08]  /*d1450*/  LDC R247, c[0x0][0x228] ;  /* 0x00008a00fff77b82 */ /* 0x000eb00000000800 */
[----:B------:R-:W2:Y:S01]  /*d1460*/  LDC R246, c[0x0][0x228] ;  /* 0x00008a00fff67b82 */ /* 0x000ea20000000800 */
[----:B----4-:R-:W4:Y:S04]  /*d1470*/  LDL.LU R252, [R1+0x1500] ;  /* 0x0015000001fc7983 */ /* 0x010f280000300800 */
[----:B------:R-:W3:Y:S04]  /*d1480*/  LDL.LU R16, [R1+0x8fc] ;  /* 0x0008fc0001107983 */ /* 0x000ee80000300800 */
[----:B------:R-:W2:Y:S01]  /*d1490*/  LDL.LU R245, [R1+0x10c] ;  /* 0x00010c0001f57983 */ /* 0x000ea20000300800 */
        /* <DEDUP_REMOVED lines=10> */
[----:B--2---:R2:W-:Y:S04]  /*d1540*/  @P4 STG.E desc[UR60][R198.64], R245 ;  /* 0x000000f5c6004986 */ /* 0x0045e8000c10193c */
[----:B------:R-:W4:Y:S01]  /*d1550*/  LDL.LU R236, [R1+0x1900] ;  /* 0x0019000001ec7983 */ /* 0x000f220000300800 */
[----:B---3--:R-:W-:Y:S01]  /*d1560*/  VIADD R16, R10, 0x89 ;  /* 0x000000890a107836 */ /* 0x008fe20000000000 */
[----:B-1----:R-:W-:Y:S02]  /*d1570*/  ISETP.LT.AND P0, PT, R13, R244, !P6 ;  /* 0x000000f40d00720c */ /* 0x002fe40007701270 */
[----:B------:R-:W-:Y:S01]  /*d1580*/  ISETP.LT.AND P3, PT, R11, R239, !P6 ;  /* 0x000000ef0b00720c */ /* 0x000fe20007761270 */
[----:B--2---:R-:W2:Y:S01]  /*d1590*/  LDL.LU R245, [R1+0x1110] ;  /* 0x0011100001f57983 */ /* 0x004ea20000300800 */
        /* <DEDUP_REMOVED lines=28> */
[----:B------:R-:W-:Y:S02]  /*d1760*/  ISETP.LT.AND P5, PT, R17, R238, !P4 ;  /* 0x000000ee1100720c */ /* 0x000fe400067a1270 */
[----:B------:R-:W-:Y:S01]  /*d1770*/  ISETP.LT.AND P4, PT, R15, R196, !P4 ;  /* 0x000000c40f00720c */ /* 0x000fe20006781270 */
[----:B------:R-:W3:Y:S08]  /*d1780*/  LDC R244, c[0x0][0x228] ;  /* 0x00008a00fff47b82 */ /* 0x000ef00000000800 */
[----:B------:R-:W3:Y:S01]  /*d1790*/  LDC R238, c[0x0][0x228] ;  /* 0x00008a00ffee7b82 */ /* 0x000ee20000000800 */
[----:B-1----:R-:W-:-:S05]  /*d17a0*/  IMAD.WIDE R196, R0, 0x4, R2 ;  /* 0x0000000400c47825 */ /* 0x002fca00078e0202 */
[----:B------:R1:W-:Y:S02]  /*d17b0*/  @P0 STG.E desc[UR60][R196.64], R245 ;  /* 0x000000f5c4000986 */ /* 0x0003e4000c10193c */
[----:B-1----:R-:W1:Y:S01]  /*d17c0*/  LDC R245, c[0x0][0x228] ;  /* 0x00008a00fff57b82 */ /* 0x002e620000000800 */
[----:B------:R-:W-:-:S04]  /*d17d0*/  IMAD.WIDE R232, R0, 0x4, R4 ;  /* 0x0000000400e87825 */ /* 0x000fc800078e0204 */
[----:B------:R-:W-:-:S03]  /*d17e0*/  IMAD.WIDE R234, R0, 0x4, R6 ;  /* 0x0000000400ea7825 */ /* 0x000fc600078e0206 */
[----:B------:R-:W3:Y:S01]  /*d17f0*/  LDC.64 R196, c[0x0][0x228] ;  /* 0x00008a00ffc47b82 */ /* 0x000ee20000000a00 */
[----:B-1----:R-:W-:Y:S02]  /*d1800*/  ISETP.LT.AND P0, PT, R13, R245, !P6 ;  /* 0x000000f50d00720c */ /* 0x002fe40007701270 */
[----:B------:R-:W3:Y:S04]  /*d1810*/  LDL.LU R245, [R1+0x1504] ;  /* 0x0015040001f57983 */ /* 0x000ee80000300800 */
[----:B--2---:R1:W-:Y:S04]  /*d1820*/  @P3 STG.E desc[UR60][R232.64], R16 ;  /* 0x00000010e8003986 */ /* 0x0043e8000c10193c */
[----:B------:R2:W-:Y:S01]  /*d1830*/  @P5 STG.E desc[UR60][R234.64], R246 ;  /* 0x000000f6ea005986 */ /* 0x0005e2000c10193c */
[----:B-1----:R-:W-:-:S04]  /*d1840*/  IMAD.WIDE R232, R0, 0x4, R8 ;  /* 0x0000000400e87825 */ /* 0x002fc800078e0208 */
[----:B------:R-:W-:Y:S01]  /*d1850*/  VIADD R16, R10, 0x8b ;  /* 0x0000008b0a107836 */ /* 0x000fe20000000000 */
[----:B------:R-:W-:Y:S02]  /*d1860*/  ISETP.LT.AND P3, PT, R11, R239, !P6 ;  /* 0x000000ef0b00720c */ /* 0x000fe40007761270 */
[----:B------:R-:W-:Y:S02]  /*d1870*/  IADD3 R0, R0, R14, RZ ;  /* 0x0000000e00007210 */ /* 0x000fe40007ffe0ff */
[----:B----4-:R-:W-:Y:S01]  /*d1880*/  ISETP.LT.AND P5, PT, R17, R236, !P6 ;  /* 0x000000ec1100720c */ /* 0x010fe200077a1270 */
[----:B------:R1:W-:Y:S01]  /*d1890*/  @P4 STG.E desc[UR60][R232.64], R247 ;  /* 0x000000f7e8004986 */ /* 0x0003e2000c10193c */
[----:B---3--:R-:W-:-:S03]  /*d18a0*/  ISETP.GE.AND P4, PT, R16, R199, PT ;  /* 0x000000c71000720c */ /* 0x008fc60003f86270 */
[----:B------:R-:W3:Y:S04]  /*d18b0*/  LDL.LU R16, [R1+0x1904] ;  /* 0x0019040001107983 */ /* 0x000ee80000300800 */
[----:B------:R-:W4:Y:S01]  /*d18c0*/  LDL.LU R199, [R1+0xd04] ;  /* 0x000d040001c77983 */ /* 0x000f220000300800 */
[----:B------:R-:W-:Y:S01]  /*d18d0*/  ISETP.LT.AND P6, PT, R15, R237, !P6 ;  /* 0x000000ed0f00720c */ /* 0x000fe200077c1270 */
[----:B--2---:R-:W-:-:S04]  /*d18e0*/  IMAD.WIDE R234, R0, 0x4, R4 ;  /* 0x0000000400ea7825 */ /* 0x004fc800078e0204 */
[C---:B------:R-:W-:Y:S01]  /*d18f0*/  IMAD.WIDE R236, R0.reuse, 0x4, R6 ;  /* 0x0000000400ec7825 */ /* 0x040fe200078e0206 */
[----:B------:R-:W2:Y:S08]  /*d1900*/  LDC R239, c[0x0][0x228] ;  /* 0x00008a00ffef7b82 */ /* 0x000eb00000000800 */
[----:B------:R-:W2:Y:S08]  /*d1910*/  LDC R246, c[0x0][0x228] ;  /* 0x00008a00fff67b82 */ /* 0x000eb00000000800 */
[----:B-1----:R-:W1:Y:S01]  /*d1920*/  LDC R247, c[0x0][0x228] ;  /* 0x00008a00fff77b82 */ /* 0x002e620000000800 */
[----:B------:R-:W-:-:S05]  /*d1930*/  IMAD.WIDE R232, R0, 0x4, R2 ;  /* 0x0000000400e87825 */ /* 0x000fca00078e0202 */
[----:B------:R2:W-:Y:S01]  /*d1940*/  @P3 STG.E desc[UR60][R232.64], R252 ;  /* 0x000000fce8003986 */ /* 0x0005e2000c10193c */
[----:B------:R-:W-:Y:S01]  /*d1950*/  ISETP.LT.AND P3, PT, R13, R244, !P4 ;  /* 0x000000f40d00720c */ /* 0x000fe20006761270 */
[----:B--2---:R-:W-:Y:S02]  /*d1960*/  IMAD.WIDE R232, R0, 0x4, R8 ;  /* 0x0000000400e87825 */ /* 0x004fe400078e0208 */
[----:B------:R-:W2:Y:S04]  /*d1970*/  LDL.LU R252, [R1+0x114] ;  /* 0x0001140001fc7983 */ /* 0x000ea80000300800 */
[----:B---3--:R3:W-:Y:S04]  /*d1980*/  @P0 STG.E desc[UR60][R234.64], R16 ;  /* 0x00000010ea000986 */ /* 0x0087e8000c10193c */
[----:B------:R1:W-:Y:S04]  /*d1990*/  @P5 STG.E desc[UR60][R236.64], R245 ;  /* 0x000000f5ec005986 */ /* 0x0003e8000c10193c */
[----:B----4-:R4:W-:Y:S01]  /*d19a0*/  @P6 STG.E desc[UR60][R232.64], R199 ;  /* 0x000000c7e8006986 */ /* 0x0109e2000c10193c */
[----:B---3--:R-:W-:-:S03]  /*d19b0*/  VIADD R16, R10, 0x8c ;  /* 0x0000008c0a107836 */ /* 0x008fc60000000000 */
[----:B-1----:R-:W3:Y:S04]  /*d19c0*/  LDL.LU R236, [R1+0x904] ;  /* 0x0009040001ec7983 */ /* 0x002ee80000300800 */
        /* <DEDUP_REMOVED lines=60> */
[----:B------:R-:W1:Y:S01]  /*d1d90*/  LDC R239, c[0x0][0x228] ;  /* 0x00008a00ffef7b82 */ /* 0x000e620000000800 */
[----:B---3--:R3:W-:Y:S01]  /*d1da0*/  @P0 STG.E desc[UR60][R196.64], R16 ;  /* 0x00000010c4000986 */ /* 0x0087e2000c10193c */
[----:B------:R-:W-:-:S03]  /*d1db0*/  ISETP.LT.AND P0, PT, R13, R247, !P6 ;  /* 0x000000f70d00720c */ /* 0x000fc60007701270 */
[----:B----4-:R4:W-:Y:S04]  /*d1dc0*/  @P3 STG.E desc[UR60][R232.64], R236 ;  /* 0x000000ece8003986 */ /* 0x0109e8000c10193c */
[----:B------:R-:W2:Y:S01]  /*d1dd0*/  LDL.LU R247, [R1+0xd0c] ;  /* 0x000d0c0001f77983 */ /* 0x000ea20000300800 */
[----:B------:R-:W-:-:S03]  /*d1de0*/  ISETP.LT.AND P3, PT, R11, R246, !P6 ;  /* 0x000000f60b00720c */ /* 0x000fc60007761270 */
[----:B------:R1:W-:Y:S04]  /*d1df0*/  @P5 STG.E desc[UR60][R234.64], R252 ;  /* 0x000000fcea005986 */ /* 0x0003e8000c10193c */
[----:B------:R-:W2:Y:S01]  /*d1e00*/  LDL.LU R246, [R1+0x150c] ;  /* 0x00150c0001f67983 */ /* 0x000ea20000300800 */
[----:B---3--:R-:W-:-:S04]  /*d1e10*/  IMAD.WIDE R196, R0, 0x4, R8 ;  /* 0x0000000400c47825 */ /* 0x008fc800078e0208 */
[----:B------:R-:W-:Y:S01]  /*d1e20*/  VIADD R16, R10, 0x8f ;  /* 0x0000008f0a107836 */ /* 0x000fe20000000000 */
[----:B----4-:R-:W3:Y:S08]  /*d1e30*/  LDC.64 R236, c[0x0][0x228] ;  /* 0x00008a00ffec7b82 */ /* 0x010ef00000000a00 */
[----:B-1----:R-:W1:Y:S08]  /*d1e40*/  LDC R234, c[0x0][0x228] ;  /* 0x00008a00ffea7b82 */ /* 0x002e700000000800 */
[----:B------:R-:W4:Y:S01]  /*d1e50*/  LDC R235, c[0x0][0x228] ;  /* 0x00008a00ffeb7b82 */ /* 0x000f220000000800 */
[----:B--2---:R2:W-:Y:S04]  /*d1e60*/  @P4 STG.E desc[UR60][R196.64], R199 ;  /* 0x000000c7c4004986 */ /* 0x0045e8000c10193c */
[----:B------:R-:W4:Y:S01]  /*d1e70*/  LDL.LU R252, [R1+0x111c] ;  /* 0x00111c0001fc7983 */ /* 0x000f220000300800 */
[----:B------:R-:W-:-:S03]  /*d1e80*/  ISETP.GE.AND P4, PT, R16, R244, PT ;  /* 0x000000f41000720c */ /* 0x000fc60003f86270 */
[----:B------:R-:W3:Y:S01]  /*d1e90*/  LDL.LU R16, [R1+0x190c] ;  /* 0x00190c0001107983 */ /* 0x000ee20000300800 */
[----:B------:R-:W-:Y:S01]  /*d1ea0*/  IADD3 R0, R0, R14, RZ ;  /* 0x0000000e00007210 */ /* 0x000fe20007ffe0ff */
[----:B------:R-:W4:Y:S04]  /*d1eb0*/  LDC R244, c[0x0][0x228] ;  /* 0x00008a00fff47b82 */ /* 0x000f280000000800 */
[----:B--2---:R-:W-:-:S05]  /*d1ec0*/  IMAD.WIDE R196, R0, 0x4, R2 ;  /* 0x0000000400c47825 */ /* 0x004fca00078e0202 */
[----:B------:R2:W-:Y:S01]  /*d1ed0*/  @P3 STG.E desc[UR60][R196.64], R245 ;  /* 0x000000f5c4003986 */ /* 0x0005e2000c10193c */
[----:B------:R-:W-:Y:S02]  /*d1ee0*/  ISETP.LT.AND P5, PT, R17, R238, !P6 ;  /* 0x000000ee1100720c */ /* 0x000fe400077a1270 */
[----:B------:R-:W-:Y:S01]  /*d1ef0*/  ISETP.LT.AND P6, PT, R15, R198, !P6 ;  /* 0x000000c60f00720c */ /* 0x000fe200077c1270 */
[----:B--2---:R-:W2:Y:S01]  /*d1f00*/  LDC R245, c[0x0][0x228] ;  /* 0x00008a00fff57b82 */ /* 0x004ea20000000800 */
[----:B------:R-:W-:-:S04]  /*d1f10*/  IMAD.WIDE R198, R0, 0x4, R4 ;  /* 0x0000000400c67825 */ /* 0x000fc800078e0204 */
[----:B------:R-:W-:-:S03]  /*d1f20*/  IMAD.WIDE R232, R0, 0x4, R6 ;  /* 0x0000000400e87825 */ /* 0x000fc600078e0206 */
[----:B------:R-:W4:Y:S08]  /*d1f30*/  LDC.64 R196, c[0x0][0x228] ;  /* 0x00008a00ffc47b82 */ /* 0x000f300000000a00 */
[----:B------:R-:W4:Y:S01]  /*d1f40*/  LDC R238, c[0x0][0x228] ;  /* 0x00008a00ffee7b82 */ /* 0x000f220000000800 */
[----:B--2---:R-:W-:Y:S02]  /*d1f50*/  ISETP.LT.AND P3, PT, R13, R245, !P4 ;  /* 0x000000f50d00720c */ /* 0x004fe40006761270 */
[----:B------:R-:W2:Y:S04]  /*d1f60*/  LDL.LU R245, [R1+0x51c] ;  /* 0x00051c0001f57983 */ /* 0x000ea80000300800 */
[----:B---3--:R3:W-:Y:S01]  /*d1f70*/  @P0 STG.E desc[UR60][R198.64], R16 ;  /* 0x00000010c6000986 */ /* 0x0087e2000c10193c */
[----:B------:R-:W-:-:S03]  /*d1f80*/  ISETP.LT.AND P0, PT, R11, R239, !P4 ;  /* 0x000000ef0b00720c */ /* 0x000fc60006701270 */
[----:B------:R1:W-:Y:S01]  /*d1f90*/  @P5 STG.E desc[UR60][R232.64], R246 ;  /* 0x000000f6e8005986 */ /* 0x0003e2000c10193c */
[C---:B---3--:R-:W-:Y:S01]  /*d1fa0*/  IMAD.WIDE R198, R0.reuse, 0x4, R8 ;  /* 0x0000000400c67825 */ /* 0x048fe200078e0208 */
[----:B------:R-:W-:-:S03]  /*d1fb0*/  IADD3 R0, R0, R14, RZ ;  /* 0x0000000e00007210 */ /* 0x000fc60007ffe0ff */
[----:B------:R-:W-:Y:S01]  /*d1fc0*/  VIADD R16, R10, 0x90 ;  /* 0x000000900a107836 */ /* 0x000fe20000000000 */
[----:B------:R-:W3:Y:S08]  /*d1fd0*/  LDC R239, c[0x0][0x228] ;  /* 0x00008a00ffef7b82 */ /* 0x000ef00000000800 */
[----:B-1----:R-:W1:Y:S01]  /*d1fe0*/  LDC R246, c[0x0][0x228] ;  /* 0x00008a00fff67b82 */ /* 0x002e620000000800 */
[----:B------:R4:W-:Y:S01]  /*d1ff0*/  @P6 STG.E desc[UR60][R198.64], R247 ;  /* 0x000000f7c6006986 */ /* 0x0009e2000c10193c */
[----:B------:R-:W-:-:S02]  /*d2000*/  ISETP.GE.AND P6, PT, R16, R237, PT ;  /* 0x000000ed1000720c */ /* 0x000fc40003fc6270 */
[----:B------:R-:W-:Y:S01]  /*d2010*/  ISETP.LT.AND P5, PT, R17, R234, !P4 ;  /* 0x000000ea1100720c */ /* 0x000fe200067a1270 */
[C---:B----4-:R-:W-:Y:S01]  /*d2020*/  IMAD.WIDE R198, R0.reuse, 0x4, R2 ;  /* 0x0000000400c67825 */ /* 0x050fe200078e0202 */
[----:B------:R-:W4:Y:S04]  /*d2030*/  LDL.LU R247, [R1+0x1510] ;  /* 0x0015100001f77983 */ /* 0x000f280000300800 */
[----:B------:R-:W3:Y:S01]  /*d2040*/  LDL.LU R16, [R1+0x90c] ;  /* 0x00090c0001107983 */ /* 0x000ee20000300800 */
[----:B------:R-:W-:Y:S01]  /*d2050*/  IMAD.WIDE R232, R0, 0x4, R4 ;  /* 0x0000000400e87825 */ /* 0x000fe200078e0204 */
[----:B------:R-:W1:Y:S02]  /*d2060*/  LDC R237, c[0x0][0x228] ;  /* 0x00008a00ffed7b82 */ /* 0x000e640000000800 */
[----:B------:R2:W-:Y:S01]  /*d2070*/  @P0 STG.E desc[UR60][R198.64], R252 ;  /* 0x000000fcc6000986 */ /* 0x0005e2000c10193c */
[----:B------:R-:W-:-:S03]  /*d2080*/  ISETP.LT.AND P0, PT, R13, R244, !P6 ;  /* 0x000000f40d00720c */ /* 0x000fc60007701270 */
[----:B--2---:R-:W2:Y:S04]  /*d2090*/  LDL.LU R252, [R1+0xd10] ;  /* 0x000d100001fc7983 */ /* 0x004ea80000300800 */
[----:B------:R-:W4:Y:S01]  /*d20a0*/  LDL.LU R244, [R1+0x11c] ;  /* 0x00011c0001f47983 */ /* 0x000f220000300800 */
[----:B------:R-:W-:Y:S01]  /*d20b0*/  ISETP.LT.AND P4, PT, R15, R235, !P4 ;  /* 0x000000eb0f00720c */ /* 0x000fe20006781270 */
[----:B------:R-:W-:-:S04]  /*d20c0*/  IMAD.WIDE R234, R0, 0x4, R6 ;  /* 0x0000000400ea7825 */ /* 0x000fc800078e0206 */
[----:B------:R-:W-:Y:S01]  /*d20d0*/  IMAD.WIDE R198, R0, 0x4, R8 ;  /* 0x0000000400c67825 */ /* 0x000fe200078e0208 */
[----:B---3--:R3:W-:Y:S04]  /*d20e0*/  @P3 STG.E desc[UR60][R232.64], R16 ;  /* 0x00000010e8003986 */ /* 0x0087e8000c10193c */
[----:B------:R1:W-:Y:S01]  /*d20f0*/  @P5 STG.E desc[UR60][R234.64], R245 ;  /* 0x000000f5ea005986 */ /* 0x0003e2000c10193c */
[----:B---3--:R-:W-:Y:S01]  /*d2100*/  VIADD R16, R10, 0x91 ;  /* 0x000000910a107836 */ /* 0x008fe20000000000 */
[----:B------:R-:W-:Y:S01]  /*d2110*/  ISETP.LT.AND P3, PT, R11, R238, !P6 ;  /* 0x000000ee0b00720c */ /* 0x000fe20007761270 */
[----:B-1----:R-:W1:Y:S08]  /*d2120*/  LDC R245, c[0x0][0x22c] ;  /* 0x00008b00fff57b82 */ /* 0x002e700000000800 */
[----:B------:R-:W3:Y:S01]  /*d2130*/  LDC R238, c[0x0][0x228] ;  /* 0x00008a00ffee7b82 */ /* 0x000ee20000000800 */
[----:B----4-:R4:W-:Y:S01]  /*d2140*/  @P4 STG.E desc[UR60][R198.64], R244 ;  /* 0x000000f4c6004986 */ /* 0x0109e2000c10193c */
[----:B------:R-:W-:-:S03]  /*d2150*/  ISETP.GE.AND P4, PT, R16, R197, PT ;  /* 0x000000c51000720c */ /* 0x000fc60003f86270 */
[----:B----4-:R-:W4:Y:S04]  /*d2160*/  LDL.LU R244, [R1+0x1120] ;  /* 0x0011200001f47983 */ /* 0x010f280000300800 */
[----:B------:R-:W2:Y:S04]  /*d2170*/  LDL.LU R16, [R1+0x1d00] ;  /* 0x001d000001107983 */ /* 0x000ea80000300800 */
[----:B------:R-:W3:Y:S01]  /*d2180*/  LDL.LU R197, [R1+0x1910] ;  /* 0x0019100001c57983 */ /* 0x000ee20000300800 */
[----:B------:R-:W-:Y:S02]  /*d2190*/  IADD3 R0, R0, R14, RZ ;  /* 0x0000000e00007210 */ /* 0x000fe40007ffe0ff */
[----:B------:R-:W-:-:S02]  /*d21a0*/  ISETP.LT.AND P5, PT, R17, R239, !P6 ;  /* 0x000000ef1100720c */ /* 0x000fc400077a1270 */
[----:B------:R-:W-:Y:S01]  /*d21b0*/  ISETP.LT.AND P6, PT, R15, R236, !P6 ;  /* 0x000000ec0f00720c */ /* 0x000fe200077c1270 */
[----:B------:R-:W4:Y:S08]  /*d21c0*/  LDC R239, c[0x0][0x228] ;  /* 0x00008a00ffef7b82 */ /* 0x000f300000000800 */
[----:B------:R-:W4:Y:S01]  /*d21d0*/  LDC R236, c[0x0][0x228] ;  /* 0x00008a00ffec7b82 */ /* 0x000f220000000800 */
[----:B------:R-:W-:-:S04]  /*d21e0*/  IMAD.WIDE R198, R0, 0x4, R2 ;  /* 0x0000000400c67825 */ /* 0x000fc800078e0202 */
[----:B------:R-:W-:-:S04]  /*d21f0*/  IMAD.WIDE R232, R0, 0x4, R4 ;  /* 0x0000000400e87825 */ /* 0x000fc800078e0204 */
[----:B------:R-:W-:Y:S01]  /*d2200*/  IMAD.WIDE R234, R0, 0x4, R6 ;  /* 0x0000000400ea7825 */ /* 0x000fe200078e0206 */
[----:B--2---:R2:W-:Y:S04]  /*d2210*/  @P3 STG.E desc[UR60][R198.64], R16 ;  /* 0x00000010c6003986 */ /* 0x0045e8000c10193c */
[----:B---3--:R3:W-:Y:S04]  /*d2220*/  @P0 STG.E desc[UR60][R232.64], R197 ;  /* 0x000000c5e8000986 */ /* 0x0087e8000c10193c */
[----:B------:R1:W-:Y:S01]  /*d2230*/  @P5 STG.E desc[UR60][R234.64], R247 ;  /* 0x000000f7ea005986 */ /* 0x0003e2000c10193c */
[----:B------:R-:W-:-:S03]  /*d2240*/  ISETP.LT.AND P5, PT, R17, R238, !P4 ;  /* 0x000000ee1100720c */ /* 0x000fc600067a1270 */
[----:B------:R-:W4:Y:S01]  /*d2250*/  LDL.LU R238, [R1+0x520] ;  /* 0x0005200001ee7983 */ /* 0x000f220000300800 */
[----:B--2---:R-:W-:Y:S02]  /*d2260*/  VIADD R16, R10, 0x92 ;  /* 0x000000920a107836 */ /* 0x004fe40000000000 */
[----:B---3--:R-:W-:Y:S01]  /*d2270*/  IMAD.WIDE R232, R0, 0x4, R8 ;  /* 0x0000000400e87825 */ /* 0x008fe200078e0208 */
[----:B------:R-:W2:Y:S01]  /*d2280*/  LDC.64 R198, c[0x0][0x228] ;  /* 0x00008a00ffc67b82 */ /* 0x000ea20000000a00 */
[----:B------:R-:W-:Y:S02]  /*d2290*/  ISETP.LT.AND P0, PT, R11, R237, !P4 ;  /* 0x000000ed0b00720c */ /* 0x000fe40006701270 */
[----:B------:R-:W-:-:S05]  /*d22a0*/  ISETP.LT.AND P3, PT, R13, R246, !P4 ;  /* 0x000000f60d00720c */ /* 0x000fca0006761270 */
[----:B-1----:R-:W1:Y:S01]  /*d22b0*/  LDC R247, c[0x0][0x228] ;  /* 0x00008a00fff77b82 */ /* 0x002e620000000800 */
[----:B------:R3:W-:Y:S01]  /*d22c0*/  @P6 STG.E desc[UR60][R232.64], R252 ;  /* 0x000000fce8006986 */ /* 0x0007e2000c10193c */
[----:B------:R-:W-:Y:S02]  /*d22d0*/  ISETP.GE.AND P6, PT, R16, R245, PT ;  /* 0x000000f51000720c */ /* 0x000fe40003fc6270 */
[----:B------:R-:W-:-:S04]  /*d22e0*/  IADD3 R0, R0, R14, RZ ;  /* 0x0000000e00007210 */ /* 0x000fc80007ffe0ff */
[----:B------:R-:W1:Y:S08]  /*d22f0*/  LDC R237, c[0x0][0x228] ;  /* 0x00008a00ffed7b82 */ /* 0x000e700000000800 */
[----:B------:R-:W1:Y:S01]  /*d2300*/  LDC R246, c[0x0][0x228] ;  /* 0x00008a00fff67b82 */ /* 0x000e620000000800 */
[----:B---3--:R-:W3:Y:S04]  /*d2310*/  LDL.LU R252, [R1+0x1514] ;  /* 0x0015140001fc7983 */ /* 0x008ee80000300800 */
[----:B------:R-:W2:Y:S04]  /*d2320*/  LDL.LU R16, [R1+0x910] ;  /* 0x0009100001107983 */ /* 0x000ea80000300800 */
[----:B------:R-:W3:Y:S01]  /*d2330*/  LDL.LU R245, [R1+0x920] ;  /* 0x0009200001f57983 */ /* 0x000ee20000300800 */
[----:B------:R-:W-:Y:S01]  /*d2340*/  ISETP.LT.AND P4, PT, R15, R196, !P4 ;  /* 0x000000c40f00720c */ /* 0x000fe20006781270 */
[----:B------:R-:W-:-:S04]  /*d2350*/  IMAD.WIDE R196, R0, 0x4, R2 ;  /* 0x0000000400c47825 */ /* 0x000fc800078e0202 */
[----:B------:R-:W-:-:S04]  /*d2360*/  IMAD.WIDE R232, R0, 0x4, R4 ;  /* 0x0000000400e87825 */ /* 0x000fc800078e0204 */
[C---:B------:R-:W-:Y:S01]  /*d2370*/  IMAD.WIDE R234, R0.reuse, 0x4, R6 ;  /* 0x0000000400ea7825 */ /* 0x040fe200078e0206 */
[----:B----4-:R4:W-:Y:S03]  /*d2380*/  @P0 STG.E desc[UR60][R196.64], R244 ;  /* 0x000000f4c4000986 */ /* 0x0109e6000c10193c */
[----:B----4-:R-:W-:Y:S01]  /*d2390*/  IMAD.WIDE R196, R0, 0x4, R8 ;  /* 0x0000000400c47825 */ /* 0x010fe200078e0208 */
[----:B------:R-:W4:Y:S01]  /*d23a0*/  LDC R244, c[0x0][0x228] ;  /* 0x00008a00fff47b82 */ /* 0x000f220000000800 */
[----:B--2---:R2:W-:Y:S04]  /*d23b0*/  @P3 STG.E desc[UR60][R232.64], R16 ;  /* 0x00000010e8003986 */ /* 0x0045e8000c10193c */
[----:B------:R-:W-:Y:S01]  /*d23c0*/  @P5 STG.E desc[UR60][R234.64], R238 ;  /* 0x000000eeea005986 */ /* 0x000fe2000c10193c */
[----:B------:R-:W-:-:S03]  /*d23d0*/  ISETP.LT.AND P5, PT, R17, R236, !P6 ;  /* 0x000000ec1100720c */ /* 0x000fc600077a1270 */
[----:B---3--:R3:W-:Y:S04]  /*d23e0*/  @P4 STG.E desc[UR60][R196.64], R245 ;  /* 0x000000f5c4004986 */ /* 0x0087e8000c10193c */
[----:B------:R-:W3:Y:S01]  /*d23f0*/  LDL.LU R236, [R1+0x1914] ;  /* 0x0019140001ec7983 */ /* 0x000ee20000300800 */
[----:B--2---:R-:W-:Y:S01]  /*d2400*/  VIADD R16, R10, 0x93 ;  /* 0x000000930a107836 */ /* 0x004fe20000000000 */
[----:B----4-:R-:W-:Y:S02]  /*d2410*/  ISETP.LT.AND P0, PT, R13, R244, !P6 ;  /* 0x000000f40d00720c */ /* 0x010fe40007701270 */
[----:B------:R-:W-:Y:S01]  /*d2420*/  ISETP.LT.AND P3, PT, R11, R239, !P6 ;  /* 0x000000ef0b00720c */ /* 0x000fe20007761270 */
[----:B---3--:R-:W2:Y:S01]  /*d2430*/  LDL.LU R245, [R1+0x1124] ;  /* 0x0011240001f57983 */ /* 0x008ea20000300800 */
[----:B------:R-:W3:Y:S01]  /*d2440*/  LDC R244, c[0x0][0x22c] ;  /* 0x00008b00fff47b82 */ /* 0x000ee20000000800 */
[----:B------:R-:W-:-:S02]  /*d2450*/  ISETP.GE.AND P4, PT, R16, R199, PT ;  /* 0x000000c71000720c */ /* 0x000fc40003f86270 */
[----:B------:R-:W-:Y:S01]  /*d2460*/  IADD3 R0, R0, R14, RZ ;  /* 0x0000000e00007210 */ /* 0x000fe20007ffe0ff */
[----:B------:R-:W4:Y:S04]  /*d2470*/  LDL.LU R16, [R1+0x1d04] ;  /* 0x001d040001107983 */ /* 0x000f280000300800 */
[----:B------:R-:W3:Y:S01]  /*d2480*/  LDL.LU R199, [R1+0xd14] ;  /* 0x000d140001c77983 */ /* 0x000ee20000300800 */
[----:B-1----:R-:W-:Y:S01]  /*d2490*/  ISETP.LT.AND P6, PT, R15, R237, !P6 ;  /* 0x000000ed0f00720c */ /* 0x002fe200077c1270 */
[----:B------:R-:W-:-:S04]  /*d24a0*/  IMAD.WIDE R196, R0, 0x4, R2 ;  /* 0x0000000400c47825 */ /* 0x000fc800078e0202 */
[----:B------:R-:W-:-:S04]  /*d24b0*/  IMAD.WIDE R232, R0, 0x4, R4 ;  /* 0x0000000400e87825 */ /* 0x000fc800078e0204 */
[----:B------:R-:W-:Y:S01]  /*d24c0*/  IMAD.WIDE R234, R0, 0x4, R6 ;  /* 0x0000000400ea7825 */ /* 0x000fe200078e0206 */
[----:B------:R-:W1:Y:S08]  /*d24d0*/  LDC R238, c[0x0][0x228] ;  /* 0x00008a00ffee7b82 */ /* 0x000e700000000800 */
[----:B------:R-:W2:Y:S08]  /*d24e0*/  LDC R239, c[0x0][0x228] ;  /* 0x00008a00ffef7b82 */ /* 0x000eb00000000800 */
[----:B------:R-:W2:Y:S01]  /*d24f0*/  LDC R237, c[0x0][0x228] ;  /* 0x00008a00ffed7b82 */ /* 0x000ea20000000800 */
[----:B----4-:R4:W-:Y:S04]  /*d2500*/  @P3 STG.E desc[UR60][R196.64], R16 ;  /* 0x00000010c4003986 */ /* 0x0109e8000c10193c */
[----:B------:R1:W-:Y:S01]  /*d2510*/  @P0 STG.E desc[UR60][R232.64], R236 ;  /* 0x000000ece8000986 */ /* 0x0003e2000c10193c */
[----:B------:R-:W-:-:S02]  /*d2520*/  ISETP.LT.AND P3, PT, R13, R247, !P4 ;  /* 0x000000f70d00720c */ /* 0x000fc40006761270 */
[----:B------:R-:W-:Y:S01]  /*d2530*/  ISETP.LT.AND P0, PT, R11, R246, !P4 ;  /* 0x000000f60b00720c */ /* 0x000fe20006701270 */
[----:B------:R-:W2:Y:S04]  /*d2540*/  LDL.LU R247, [R1+0x924] ;  /* 0x0009240001f77983 */ /* 0x000ea80000300800 */
[----:B------:R3:W-:Y:S04]  /*d2550*/  @P5 STG.E desc[UR60][R234.64], R252 ;  /* 0x000000fcea005986 */ /* 0x0007e8000c10193c */
[----:B------:R-:W2:Y:S01]  /*d2560*/  LDL.LU R246, [R1+0x524] ;  /* 0x0005240001f67983 */ /* 0x000ea20000300800 */
[----:B----4-:R-:W-:-:S02]  /*d2570*/  VIADD R16, R10, 0x94 ;  /* 0x000000940a107836 */ /* 0x010fc40000000000 */
[----:B-1----:R-:W-:Y:S01]  /*d2580*/  IMAD.WIDE R232, R0, 0x4, R8 ;  /* 0x0000000400e87825 */ /* 0x002fe200078e0208 */
[----:B------:R-:W1:Y:S08]  /*d2590*/  LDC.64 R196, c[0x0][0x228] ;  /* 0x00008a00ffc47b82 */ /* 0x000e700000000a00 */
[----:B------:R-:W4:Y:S01]  /*d25a0*/  LDC R236, c[0x0][0x228] ;  /* 0x00008a00ffec7b82 */ /* 0x000f220000000800 */
[----:B---3--:R-:W3:Y:S04]  /*d25b0*/  LDL.LU R252, [R1+0x1d08] ;  /* 0x001d080001fc7983 */ /* 0x008ee80000300800 */
[----:B------:R2:W-:Y:S01]  /*d25c0*/  @P6 STG.E desc[UR60][R232.64], R199 ;  /* 0x000000c7e8006986 */ /* 0x0005e2000c10193c */
[----:B------:R-:W-:-:S03]  /*d25d0*/  ISETP.GE.AND P6, PT, R16, R244, PT ;  /* 0x000000f41000720c */ /* 0x000fc60003fc6270 */
[----:B------:R-:W4:Y:S01]  /*d25e0*/  LDL.LU R16, [R1+0x914] ;  /* 0x0009140001107983 */ /* 0x000f220000300800 */
[----:B------:R-:W-:Y:S02]  /*d25f0*/  IADD3 R0, R0, R14, RZ ;  /* 0x0000000e00007210 */ /* 0x000fe40007ffe0ff */
[----:B------:R-:W-:Y:S02]  /*d2600*/  ISETP.LT.AND P5, PT, R17, R238, !P4 ;  /* 0x000000ee1100720c */ /* 0x000fe400067a1270 */
[----:B------:R-:W-:Y:S01]  /*d2610*/  ISETP.LT.AND P4, PT, R15, R198, !P4 ;  /* 0x000000c60f00720c */ /* 0x000fe20006781270 */
[----:B------:R-:W3:Y:S08]  /*d2620*/  LDC R244, c[0x0][0x228] ;  /* 0x00008a00fff47b82 */ /* 0x000ef00000000800 */
[----:B------:R-:W3:Y:S01]  /*d2630*/  LDC R238, c[0x0][0x228] ;  /* 0x00008a00ffee7b82 */ /* 0x000ee20000000800 */
[----:B--2---:R-:W-:-:S05]  /*d2640*/  IMAD.WIDE R198, R0, 0x4, R2 ;  /* 0x0000000400c67825 */ /* 0x004fca00078e0202 */
[----:B------:R2:W-:Y:S02]  /*d2650*/  @P0 STG.E desc[UR60][R198.64], R245 ;  /* 0x000000f5c6000986 */ /* 0x0005e4000c10193c */
[----:B--2---:R-:W2:Y:S01]  /*d2660*/  LDC R245, c[0x0][0x228] ;  /* 0x00008a00fff57b82 */ /* 0x004ea20000000800 */
[----:B------:R-:W-:-:S04]  /*d2670*/  IMAD.WIDE R232, R0, 0x4, R4 ;  /* 0x0000000400e87825 */ /* 0x000fc800078e0204 */
[----:B------:R-:W-:-:S03]  /*d2680*/  IMAD.WIDE R234, R0, 0x4, R6 ;  /* 0x0000000400ea7825 */ /* 0x000fc600078e0206 */
[----:B------:R-:W3:Y:S01]  /*d2690*/  LDC.64 R198, c[0x0][0x228] ;  /* 0x00008a00ffc67b82 */ /* 0x000ee20000000a00 */
[----:B--2---:R-:W-:Y:S02]  /*d26a0*/  ISETP.LT.AND P0, PT, R13, R245, !P6 ;  /* 0x000000f50d00720c */ /* 0x004fe40007701270 */
[----:B------:R-:W2:Y:S04]  /*d26b0*/  LDL.LU R245, [R1+0x1518] ;  /* 0x0015180001f57983 */ /* 0x000ea80000300800 */
[----:B----4-:R4:W-:Y:S04]  /*d26c0*/  @P3 STG.E desc[UR60][R232.64], R16 ;  /* 0x00000010e8003986 */ /* 0x0109e8000c10193c */
[----:B------:R3:W-:Y:S01]  /*d26d0*/  @P5 STG.E desc[UR60][R234.64], R246 ;  /* 0x000000f6ea005986 */ /* 0x0007e2000c10193c */
[----:B----4-:R-:W-:-:S04]  /*d26e0*/  IMAD.WIDE R232, R0, 0x4, R8 ;  /* 0x0000000400e87825 */ /* 0x010fc800078e0208 */
[----:B------:R-:W-:Y:S01]  /*d26f0*/  VIADD R16, R10, 0x95 ;  /* 0x000000950a107836 */ /* 0x000fe20000000000 */
[----:B------:R-:W-:Y:S02]  /*d2700*/  ISETP.LT.AND P3, PT, R11, R239, !P6 ;  /* 0x000000ef0b00720c */ /* 0x000fe40007761270 */
[----:B------:R-:W-:Y:S02]  /*d2710*/  IADD3 R0, R0, R14, RZ ;  /* 0x0000000e00007210 */ /* 0x000fe40007ffe0ff */
[----:B------:R-:W-:Y:S01]  /*d2720*/  ISETP.LT.AND P5, PT, R17, R236, !P6 ;  /* 0x000000ec1100720c */ /* 0x000fe200077a1270 */
[----:B------:R4:W-:Y:S01]  /*d2730*/  @P4 STG.E desc[UR60][R232.64], R247 ;  /* 0x000000f7e8004986 */ /* 0x0009e2000c10193c */
[----:B-1----:R-:W-:-:S03]  /*d2740*/  ISETP.GE.AND P4, PT, R16, R197, PT ;  /* 0x000000c51000720c */ /* 0x002fc60003f86270 */
[----:B------:R-:W2:Y:S04]  /*d2750*/  LDL.LU R16, [R1+0x1918] ;  /* 0x0019180001107983 */ /* 0x000ea80000300800 */
[----:B------:R-:W2:Y:S01]  /*d2760*/  LDL.LU R197, [R1+0xd18] ;  /* 0x000d180001c57983 */ /* 0x000ea20000300800 */
[----:B------:R-:W-:Y:S01]  /*d2770*/  ISETP.LT.AND P6, PT, R15, R237, !P6 ;  /* 0x000000ed0f00720c */ /* 0x000fe200077c1270 */
[----:B---3--:R-:W-:-:S04]  /*d2780*/  IMAD.WIDE R234, R0, 0x4, R4 ;  /* 0x0000000400ea7825 */ /* 0x008fc800078e0204 */
[C---:B------:R-:W-:Y:S01]  /*d2790*/  IMAD.WIDE R236, R0.reuse, 0x4, R6 ;  /* 0x0000000400ec7825 */ /* 0x040fe200078e0206 */
[----:B------:R-:W1:Y:S08]  /*d27a0*/  LDC R239, c[0x0][0x228] ;  /* 0x00008a00ffef7b82 */ /* 0x000e700000000800 */
[----:B------:R-:W3:Y:S08]  /*d27b0*/  LDC R246, c[0x0][0x228] ;  /* 0x00008a00fff67b82 */ /* 0x000ef00000000800 */
[----:B----4-:R-:W4:Y:S01]  /*d27c0*/  LDC R247, c[0x0][0x228] ;  /* 0x00008a00fff77b82 */ /* 0x010f220000000800 */
[----:B------:R-:W-:-:S05]  /*d27d0*/  IMAD.WIDE R232, R0, 0x4, R2 ;  /* 0x0000000400e87825 */ /* 0x000fca00078e0202 */
[----:B------:R1:W-:Y:S01]  /*d27e0*/  @P3 STG.E desc[UR60][R232.64], R252 ;  /* 0x000000fce8003986 */ /* 0x0003e2000c10193c */
[----:B------:R-:W-:Y:S01]  /*d27f0*/  ISETP.LT.AND P3, PT, R13, R244, !P4 ;  /* 0x000000f40d00720c */ /* 0x000fe20006761270 */
[----:B-1----:R-:W-:Y:S02]  /*d2800*/  IMAD.WIDE R232, R0, 0x4, R8 ;  /* 0x0000000400e87825 */ /* 0x002fe400078e0208 */
[----:B------:R-:W4:Y:S04]  /*d2810*/  LDL.LU R252, [R1+0x928] ;  /* 0x0009280001fc7983 */ /* 0x000f280000300800 */
[----:B--2---:R1:W-:Y:S04]  /*d2820*/  @P0 STG.E desc[UR60][R234.64], R16 ;  /* 0x00000010ea000986 */ /* 0x0043e8000c10193c */
[----:B------:R2:W-:Y:S04]  /*d2830*/  @P5 STG.E desc[UR60][R236.64], R245 ;  /* 0x000000f5ec005986 */ /* 0x0005e8000c10193c */
[----:B------:R3:W-:Y:S01]  /*d2840*/  @P6 STG.E desc[UR60][R232.64], R197 ;  /* 0x000000c5e8006986 */ /* 0x0007e2000c10193c */
[----:B-1----:R-:W-:-:S03]  /*d2850*/  VIADD R16, R10, 0x96 ;  /* 0x000000960a107836 */ /* 0x002fc60000000000 */
[----:B--2---:R-:W2:Y:S04]  /*d2860*/  LDL.LU R236, [R1+0x918] ;  /* 0x0009180001ec7983 */ /* 0x004ea80000300800 */
[----:B------:R-:W4:Y:S04]  /*d2870*/  LDL.LU R237, [R1+0x528] ;  /* 0x0005280001ed7983 */ /* 0x000f280000300800 */
[----:B------:R-:W4:Y:S01]  /*d2880*/  LDL.LU R244, [R1+0x1d0c] ;  /* 0x001d0c0001f47983 */ /* 0x000f220000300800 */
        /* <DEDUP_REMOVED lines=10> */
[----:B---3--:R-:W-:-:S04]  /*d2930*/  IMAD.WIDE R196, R0, 0x4, R2 ;  /* 0x0000000400c47825 */ /* 0x008fc800078e0202 */
[----:B------:R-:W-:-:S04]  /*d2940*/  IMAD.WIDE R232, R0, 0x4, R4 ;  /* 0x0000000400e87825 */ /* 0x000fc800078e0204 */
[----:B------:R-:W-:Y:S01]  /*d2950*/  IMAD.WIDE R234, R0, 0x4, R6 ;  /* 0x0000000400ea7825 */ /* 0x000fe200078e0206 */
[----:B--2---:R2:W-:Y:S04]  /*d2960*/  @P0 STG.E desc[UR60][R196.64], R199 ;  /* 0x000000c7c4000986 */ /* 0x0045e8000c10193c */
[----:B------:R3:W-:Y:S04]  /*d2970*/  @P3 STG.E desc[UR60][R232.64], R236 ;  /* 0x000000ece8003986 */ /* 0x0007e8000c10193c */
[----:B----4-:R4:W-:Y:S01]  /*d2980*/  @P5 STG.E desc[UR60][R234.64], R237 ;  /* 0x000000edea005986 */ /* 0x0109e2000c10193c */
[----:B-1----:R-:W-:-:S03]  /*d2990*/  ISETP.LT.AND P5, PT, R17, R238, !P6 ;  /* 0x000000ee1100720c */ /* 0x002fc600077a1270 */
[----:B------:R-:W4:Y:S01]  /*d29a0*/  LDL.LU R238, [R1+0x151c] ;  /* 0x00151c0001ee7983 */ /* 0x000f220000300800 */
[----:B--2---:R-:W1:Y:S01]  /*d29b0*/  LDC.64 R196, c[0x0][0x228] ;  /* 0x00008a00ffc47b82 */ /* 0x004e620000000a00 */
[----:B---3--:R-:W-:-:S07]  /*d29c0*/  IMAD.WIDE R232, R0, 0x4, R8 ;  /* 0x0000000400e87825 */ /* 0x008fce00078e0208 */
[----:B------:R-:W2:Y:S01]  /*d29d0*/  LDC R236, c[0x0][0x228] ;  /* 0x00008a00ffec7b82 */ /* 0x000ea20000000800 */
[----:B------:R-:W-:Y:S02]  /*d29e0*/  ISETP.LT.AND P3, PT, R11, R246, !P6 ;  /* 0x000000f60b00720c */ /* 0x000fe40007761270 */
[----:B------:R-:W-:-:S05]  /*d29f0*/  ISETP.LT.AND P0, PT, R13, R247, !P6 ;  /* 0x000000f70d00720c */ /* 0x000fca0007701270 */
[----:B----4-:R-:W3:Y:S01]  /*d2a00*/  LDC R237, c[0x0][0x228] ;  /* 0x00008a00ffed7b82 */ /* 0x010ee20000000800 */
[----:B------:R4:W-:Y:S01]  /*d2a10*/  @P4 STG.E desc[UR60][R232.64], R252 ;  /* 0x000000fce8004986 */ /* 0x0009e2000c10193c */
[----:B------:R-:W-:Y:S02]  /*d2a20*/  ISETP.GE.AND P4, PT, R16, R245, PT ;  /* 0x000000f51000720c */ /* 0x000fe40003f86270 */
[----:B------:R-:W-:-:S04]  /*d2a30*/  IADD3 R0, R0, R14, RZ ;  /* 0x0000000e00007210 */ /* 0x000fc80007ffe0ff */
        /* <DEDUP_REMOVED lines=971> */
[----:B------:R-:W-:-:S03]  /*d66f0*/  ISETP.LT.AND P0, PT, R13, R247, !P6 ;  /* 0x000000f70d00720c */ /* 0x000fc60007701270 */
[----:B------:R1:W-:Y:S04]  /*d6700*/  @P5 STG.E desc[UR60][R234.64], R236 ;  /* 0x000000ecea005986 */ /* 0x0003e8000c10193c */
[----:B------:R-:W2:Y:S01]  /*d6710*/  LDL.LU R247, [R1+0x1570] ;  /* 0x0015700001f77983 */ /* 0x000ea20000300800 */
[----:B------:R-:W-:Y:S01]  /*d6720*/  ISETP.LT.AND P3, PT, R11, R246, !P6 ;  /* 0x000000f60b00720c */ /* 0x000fe20007761270 */
[----:B---3--:R-:W-:Y:S02]  /*d6730*/  VIADD R16, R10, 0xc1 ;  /* 0x000000c10a107836 */ /* 0x008fe40000000000 */
[----:B----4-:R-:W-:Y:S01]  /*d6740*/  IMAD.WIDE R232, R0, 0x4, R8 ;  /* 0x0000000400e87825 */ /* 0x010fe200078e0208 */
[----:B------:R-:W3:Y:S04]  /*d6750*/  LDL.LU R252, [R1+0x1180] ;  /* 0x0011800001fc7983 */ /* 0x000ee80000300800 */
[----:B------:R-:W4:Y:S01]  /*d6760*/  LDL.LU R246, [R1+0x580] ;  /* 0x0005800001f67983 */ /* 0x000f220000300800 */
[----:B------:R-:W3:Y:S08]  /*d6770*/  LDC.64 R198, c[0x0][0x228] ;  /* 0x00008a00ffc67b82 */ /* 0x000ef00000000a00 */
[----:B-1----:R-:W1:Y:S01]  /*d6780*/  LDC R236, c[0x0][0x228] ;  /* 0x00008a00ffec7b82 */ /* 0x002e620000000800 */
[----:B--2---:R2:W-:Y:S01]  /*d6790*/  @P4 STG.E desc[UR60][R232.64], R197 ;  /* 0x000000c5e8004986 */ /* 0x0045e2000c10193c */
[----:B------:R-:W-:-:S03]  /*d67a0*/  ISETP.GE.AND P4, PT, R16, R244, PT ;  /* 0x000000f41000720c */ /* 0x000fc60003f86270 */
[----:B------:R-:W3:Y:S01]  /*d67b0*/  LDL.LU R16, [R1+0x1d60] ;  /* 0x001d600001107983 */ /* 0x000ee20000300800 */
[----:B------:R-:W-:Y:S02]  /*d67c0*/  IADD3 R0, R0, R14, RZ ;  /* 0x0000000e00007210 */ /* 0x000fe40007ffe0ff */
[----:B------:R-:W-:Y:S02]  /*d67d0*/  ISETP.LT.AND P5, PT, R17, R238, !P6 ;  /* 0x000000ee1100720c */ /* 0x000fe400077a1270 */
[----:B------:R-:W-:Y:S01]  /*d67e0*/  ISETP.LT.AND P6, PT, R15, R196, !P6 ;  /* 0x000000c40f00720c */ /* 0x000fe200077c1270 */
[----:B------:R-:W4:Y:S01]  /*d67f0*/  LDC R238, c[0x0][0x228] ;  /* 0x00008a00ffee7b82 */ /* 0x000f220000000800 */
[----:B--2---:R-:W-:-:S07]  /*d6800*/  IMAD.WIDE R196, R0, 0x4, R2 ;  /* 0x0000000400c47825 */ /* 0x004fce00078e0202 */
[----:B------:R-:W2:Y:S01]  /*d6810*/  LDC R244, c[0x0][0x228] ;  /* 0x00008a00fff47b82 */ /* 0x000ea20000000800 */
[----:B------:R1:W-:Y:S07]  /*d6820*/  @P3 STG.E desc[UR60][R196.64], R245 ;  /* 0x000000f5c4003986 */ /* 0x0003ee000c10193c */
[----:B-1----:R-:W1:Y:S01]  /*d6830*/  LDC R245, c[0x0][0x228] ;  /* 0x00008a00fff57b82 */ /* 0x002e620000000800 */
[----:B------:R-:W-:-:S04]  /*d6840*/  IMAD.WIDE R232, R0, 0x4, R4 ;  /* 0x0000000400e87825 */ /* 0x000fc800078e0204 */
[----:B------:R-:W-:-:S03]  /*d6850*/  IMAD.WIDE R234, R0, 0x4, R6 ;  /* 0x0000000400ea7825 */ /* 0x000fc600078e0206 */
[----:B------:R-:W4:Y:S01]  /*d6860*/  LDC.64 R196, c[0x0][0x228] ;  /* 0x00008a00ffc47b82 */ /* 0x000f220000000a00 */
[----:B-1----:R-:W-:Y:S02]  /*d6870*/  ISETP.LT.AND P3, PT, R13, R245, !P4 ;  /* 0x000000f50d00720c */ /* 0x002fe40006761270 */
[----:B------:R-:W2:Y:S04]  /*d6880*/  LDL.LU R245, [R1+0x180] ;  /* 0x0001800001f57983 */ /* 0x000ea80000300800 */
[----:B---3--:R1:W-:Y:S04]  /*d6890*/  @P0 STG.E desc[UR60][R232.64], R16 ;  /* 0x00000010e8000986 */ /* 0x0083e8000c10193c */
[----:B------:R3:W-:Y:S01]  /*d68a0*/  @P5 STG.E desc[UR60][R234.64], R247 ;  /* 0x000000f7ea005986 */ /* 0x0007e2000c10193c */
[----:B-1----:R-:W-:-:S04]  /*d68b0*/  IMAD.WIDE R232, R0, 0x4, R8 ;  /* 0x0000000400e87825 */ /* 0x002fc800078e0208 */
[----:B------:R-:W-:Y:S01]  /*d68c0*/  VIADD R16, R10, 0xc2 ;  /* 0x000000c20a107836 */ /* 0x000fe20000000000 */
[----:B------:R-:W-:Y:S01]  /*d68d0*/  ISETP.LT.AND P0, PT, R11, R239, !P4 ;  /* 0x000000ef0b00720c */ /* 0x000fe20006701270 */
[----:B---3--:R-:W1:Y:S08]  /*d68e0*/  LDC R247, c[0x0][0x228] ;  /* 0x00008a00fff77b82 */ /* 0x008e700000000800 */
[----:B------:R-:W3:Y:S01]  /*d68f0*/  LDC R239, c[0x0][0x228] ;  /* 0x00008a00ffef7b82 */ /* 0x000ee20000000800 */
[----:B------:R4:W-:Y:S01]  /*d6900*/  @P6 STG.E desc[UR60][R232.64], R252 ;  /* 0x000000fce8006986 */ /* 0x0009e2000c10193c */
[----:B------:R-:W-:-:S03]  /*d6910*/  ISETP.GE.AND P6, PT, R16, R199, PT ;  /* 0x000000c71000720c */ /* 0x000fc60003fc6270 */
[----:B------:R-:W3:Y:S04]  /*d6920*/  LDL.LU R16, [R1+0xd70] ;  /* 0x000d700001107983 */ /* 0x000ee80000300800 */
[----:B------:R-:W2:Y:S01]  /*d6930*/  LDL.LU R199, [R1+0x980] ;  /* 0x0009800001c77983 */ /* 0x000ea20000300800 */
[----:B------:R-:W-:Y:S02]  /*d6940*/  IADD3 R0, R0, R14, RZ ;  /* 0x0000000e00007210 */ /* 0x000fe40007ffe0ff */
[----:B------:R-:W-:Y:S02]  /*d6950*/  ISETP.LT.AND P5, PT, R17, R236, !P4 ;  /* 0x000000ec1100720c */ /* 0x000fe400067a1270 */
[----:B------:R-:W-:Y:S01]  /*d6960*/  ISETP.LT.AND P4, PT, R15, R237, !P4 ;  /* 0x000000ed0f00720c */ /* 0x000fe20006781270 */
[----:B------:R-:W-:-:S04]  /*d6970*/  IMAD.WIDE R234, R0, 0x4, R4 ;  /* 0x0000000400ea7825 */ /* 0x000fc800078e0204 */
[----:B----4-:R-:W-:-:S04]  /*d6980*/  IMAD.WIDE R232, R0, 0x4, R2 ;  /* 0x0000000400e87825 */ /* 0x010fc800078e0202 */
[C---:B------:R-:W-:Y:S01]  /*d6990*/  IMAD.WIDE R236, R0.reuse, 0x4, R6 ;  /* 0x0000000400ec7825 */ /* 0x040fe200078e0206 */
[----:B------:R-:W4:Y:S01]  /*d69a0*/  LDC R252, c[0x0][0x228] ;  /* 0x00008a00fffc7b82 */ /* 0x000f220000000800 */
[----:B---3--:R3:W-:Y:S04]  /*d69b0*/  @P0 STG.E desc[UR60][R232.64], R16 ;  /* 0x00000010e8000986 */ /* 0x0087e8000c10193c */
[----:B--2---:R-:W-:Y:S04]  /*d69c0*/  @P3 STG.E desc[UR60][R234.64], R199 ;  /* 0x000000c7ea003986 */ /* 0x004fe8000c10193c */
[----:B------:R2:W-:Y:S01]  /*d69d0*/  @P5 STG.E desc[UR60][R236.64], R246 ;  /* 0x000000f6ec005986 */ /* 0x0005e2000c10193c */
[----:B------:R-:W-:Y:S01]  /*d69e0*/  ISETP.LT.AND P5, PT, R17, R239, !P6 ;  /* 0x000000ef1100720c */ /* 0x000fe200077a1270 */
[----:B---3--:R-:W-:-:S04]  /*d69f0*/  IMAD.WIDE R232, R0, 0x4, R8 ;  /* 0x0000000400e87825 */ /* 0x008fc800078e0208 */
[----:B------:R-:W-:Y:S01]  /*d6a00*/  VIADD R16, R10, 0xc3 ;  /* 0x000000c30a107836 */ /* 0x000fe20000000000 */
[----:B--2---:R-:W2:Y:S04]  /*d6a10*/  LDL.LU R236, [R1+0x1d64] ;  /* 0x001d640001ec7983 */ /* 0x004ea80000300800 */
[----:B------:R-:W3:Y:S04]  /*d6a20*/  LDL.LU R237, [R1+0x1574] ;  /* 0x0015740001ed7983 */ /* 0x000ee80000300800 */
[----:B------:R-:W3:Y:S04]  /*d6a30*/  LDL.LU R239, [R1+0x1184] ;  /* 0x0011840001ef7983 */ /* 0x000ee80000300800 */
[----:B------:R1:W-:Y:S01]  /*d6a40*/  @P4 STG.E desc[UR60][R232.64], R245 ;  /* 0x000000f5e8004986 */ /* 0x0003e2000c10193c */
[----:B------:R-:W-:-:S02]  /*d6a50*/  ISETP.GE.AND P4, PT, R16, R197, PT ;  /* 0x000000c51000720c */ /* 0x000fc40003f86270 */
[----:B------:R-:W-:Y:S01]  /*d6a60*/  ISETP.LT.AND P3, PT, R11, R238, !P6 ;  /* 0x000000ee0b00720c */ /* 0x000fe20007761270 */
[----:B------:R-:W3:Y:S08]  /*d6a70*/  LDC R246, c[0x0][0x22c] ;  /* 0x00008b00fff67b82 */ /* 0x000ef00000000800 */
[----:B------:R-:W3:Y:S01]  /*d6a80*/  LDC R238, c[0x0][0x228] ;  /* 0x00008a00ffee7b82 */ /* 0x000ee20000000800 */
[----:B-1----:R-:W3:Y:S04]  /*d6a90*/  LDL.LU R245, [R1+0xd74] ;  /* 0x000d740001f57983 */ /* 0x002ee80000300800 */
[----:B------:R-:W4:Y:S01]  /*d6aa0*/  LDL.LU R197, [R1+0x1974] ;  /* 0x0019740001c57983 */ /* 0x000f220000300800 */
[----:B------:R-:W-:-:S02]  /*d6ab0*/  ISETP.LT.AND P0, PT, R13, R244, !P6 ;  /* 0x000000f40d00720c */ /* 0x000fc40007701270 */
[----:B------:R-:W-:Y:S02]  /*d6ac0*/  IADD3 R0, R0, R14, RZ ;  /* 0x0000000e00007210 */ /* 0x000fe40007ffe0ff */
[----:B------:R-:W-:Y:S01]  /*d6ad0*/  ISETP.LT.AND P6, PT, R15, R198, !P6 ;  /* 0x000000c60f00720c */ /* 0x000fe200077c1270 */
[----:B------:R-:W-:Y:S01]  /*d6ae0*/  VIADD R16, R10, 0xc4 ;  /* 0x000000c40a107836 */ /* 0x000fe20000000000 */
[----:B------:R-:W1:Y:S01]  /*d6af0*/  LDC R244, c[0x0][0x228] ;  /* 0x00008a00fff47b82 */ /* 0x000e620000000800 */
[----:B------:R-:W-:-:S04]  /*d6b00*/  IMAD.WIDE R198, R0, 0x4, R2 ;  /* 0x0000000400c67825 */ /* 0x000fc800078e0202 */
[----:B------:R-:W-:-:S04]  /*d6b10*/  IMAD.WIDE R232, R0, 0x4, R4 ;  /* 0x0000000400e87825 */ /* 0x000fc800078e0204 */
[----:B------:R-:W-:Y:S01]  /*d6b20*/  IMAD.WIDE R234, R0, 0x4, R6 ;  /* 0x0000000400ea7825 */ /* 0x000fe200078e0206 */
[----:B----4-:R4:W-:Y:S04]  /*d6b30*/  @P3 STG.E desc[UR60][R198.64], R197 ;  /* 0x000000c5c6003986 */ /* 0x0109e8000c10193c */
[----:B--2---:R2:W-:Y:S01]  /*d6b40*/  @P0 STG.E desc[UR60][R232.64], R236 ;  /* 0x000000ece8000986 */ /* 0x0045e2000c10193c */
[----:B------:R-:W-:-:S03]  /*d6b50*/  ISETP.LT.AND P3, PT, R13, R252, !P4 ;  /* 0x000000fc0d00720c */ /* 0x000fc60006761270 */
[----:B---3--:R3:W-:Y:S04]  /*d6b60*/  @P5 STG.E desc[UR60][R234.64], R237 ;  /* 0x000000edea005986 */ /* 0x0087e8000c10193c */
[----:B------:R-:W3:Y:S01]  /*d6b70*/  LDL.LU R252, [R1+0x184] ;  /* 0x0001840001fc7983 */ /* 0x000ee20000300800 */
[----:B------:R-:W-:Y:S02]  /*d6b80*/  ISETP.LT.AND P5, PT, R17, R238, !P4 ;  /* 0x000000ee1100720c */ /* 0x000fe400067a1270 */
[----:B------:R-:W-:Y:S01]  /*d6b90*/  ISETP.LT.AND P0, PT, R11, R247, !P4 ;  /* 0x000000f70b00720c */ /* 0x000fe20006701270 */
[----:B------:R-:W3:Y:S04]  /*d6ba0*/  LDL.LU R238, [R1+0x584] ;  /* 0x0005840001ee7983 */ /* 0x000ee80000300800 */
[----:B------:R-:W3:Y:S01]  /*d6bb0*/  LDL.LU R247, [R1+0x1578] ;  /* 0x0015780001f77983 */ /* 0x000ee20000300800 */
[----:B----4-:R-:W4:Y:S01]  /*d6bc0*/  LDC.64 R198, c[0x0][0x228] ;  /* 0x00008a00ffc67b82 */ /* 0x010f220000000a00 */
[----:B--2---:R-:W-:-:S07]  /*d6bd0*/  IMAD.WIDE R232, R0, 0x4, R8 ;  /* 0x0000000400e87825 */ /* 0x004fce00078e0208 */
[----:B------:R-:W2:Y:S08]  /*d6be0*/  LDC R236, c[0x0][0x228] ;  /* 0x00008a00ffec7b82 */ /* 0x000eb00000000800 */
[----:B---3--:R-:W3:Y:S01]  /*d6bf0*/  LDC R237, c[0x0][0x228] ;  /* 0x00008a00ffed7b82 */ /* 0x008ee20000000800 */
[----:B------:R1:W-:Y:S01]  /*d6c00*/  @P6 STG.E desc[UR60][R232.64], R239 ;  /* 0x000000efe8006986 */ /* 0x0003e2000c10193c */
[----:B------:R-:W-:-:S03]  /*d6c10*/  ISETP.GE.AND P6, PT, R16, R246, PT ;  /* 0x000000f61000720c */ /* 0x000fc60003fc6270 */
[----:B------:R-:W4:Y:S01]  /*d6c20*/  LDL.LU R16, [R1+0x984] ;  /* 0x0009840001107983 */ /* 0x000f220000300800 */
[----:B------:R-:W-:Y:S02]  /*d6c30*/  IADD3 R0, R0, R14, RZ ;  /* 0x0000000e00007210 */ /* 0x000fe40007ffe0ff */
[----:B------:R-:W-:Y:S01]  /*d6c40*/  ISETP.LT.AND P4, PT, R15, R196, !P4 ;  /* 0x000000c40f00720c */ /* 0x000fe20006781270 */
[----:B------:R-:W3:Y:S02]  /*d6c50*/  LDL.LU R246, [R1+0x1978] ;  /* 0x0019780001f67983 */ /* 0x000ee40000300800 */
[----:B------:R-:W-:-:S04]  /*d6c60*/  IMAD.WIDE R196, R0, 0x4, R2 ;  /* 0x0000000400c47825 */ /* 0x000fc800078e0202 */
[C---:B-1----:R-:W-:Y:S01]  /*d6c70*/  IMAD.WIDE R232, R0.reuse, 0x4, R4 ;  /* 0x0000000400e87825 */ /* 0x042fe200078e0204 */
[----:B------:R1:W-:Y:S03]  /*d6c80*/  @P0 STG.E desc[UR60][R196.64], R245 ;  /* 0x000000f5c4000986 */ /* 0x0003e6000c10193c */
[C---:B------:R-:W-:Y:S01]  /*d6c90*/  IMAD.WIDE R234, R0.reuse, 0x4, R6 ;  /* 0x0000000400ea7825 */ /* 0x040fe200078e0206 */
[----:B------:R-:W3:Y:S08]  /*d6ca0*/  LDC R239, c[0x0][0x228] ;  /* 0x00008a00ffef7b82 */ /* 0x000ef00000000800 */
[----:B-1----:R-:W1:Y:S08]  /*d6cb0*/  LDC R245, c[0x0][0x228] ;  /* 0x00008a00fff57b82 */ /* 0x002e700000000800 */
[----:B------:R-:W3:Y:S01]  /*d6cc0*/  LDC.64 R196, c[0x0][0x228] ;  /* 0x00008a00ffc47b82 */ /* 0x000ee20000000a00 */
[----:B----4-:R4:W-:Y:S04]  /*d6cd0*/  @P3 STG.E desc[UR60][R232.64], R16 ;  /* 0x00000010e8003986 */ /* 0x0109e8000c10193c */
[----:B------:R2:W-:Y:S01]  /*d6ce0*/  @P5 STG.E desc[UR60][R234.64], R238 ;  /* 0x000000eeea005986 */ /* 0x0005e2000c10193c */
[----:B----4-:R-:W-:-:S04]  /*d6cf0*/  IMAD.WIDE R232, R0, 0x4, R8 ;  /* 0x0000000400e87825 */ /* 0x010fc800078e0208 */
[----:B------:R-:W-:Y:S01]  /*d6d00*/  VIADD R16, R10, 0xc5 ;  /* 0x000000c50a107836 */ /* 0x000fe20000000000 */
[----:B------:R-:W-:Y:S02]  /*d6d10*/  ISETP.LT.AND P3, PT, R11, R244, !P6 ;  /* 0x000000f40b00720c */ /* 0x000fe40007761270 */
[----:B-1----:R-:W-:Y:S02]  /*d6d20*/  ISETP.LT.AND P0, PT, R13, R245, !P6 ;  /* 0x000000f50d00720c */ /* 0x002fe40007701270 */
[----:B------:R-:W-:Y:S01]  /*d6d30*/  IADD3 R0, R0, R14, RZ ;  /* 0x0000000e00007210 */ /* 0x000fe20007ffe0ff */
[----:B------:R1:W-:Y:S01]  /*d6d40*/  @P4 STG.E desc[UR60][R232.64], R252 ;  /* 0x000000fce8004986 */ /* 0x0003e2000c10193c */
[----:B------:R-:W-:Y:S01]  /*d6d50*/  ISETP.GE.AND P4, PT, R16, R199, PT ;  /* 0x000000c71000720c */ /* 0x000fe20003f86270 */
[----:B--2---:R-:W2:Y:S01]  /*d6d60*/  LDC R238, c[0x0][0x228] ;  /* 0x00008a00ffee7b82 */ /* 0x004ea20000000800 */
[----:B------:R-:W-:-:S07]  /*d6d70*/  ISETP.LT.AND P5, PT, R17, R236, !P6 ;  /* 0x000000ec1100720c */ /* 0x000fce00077a1270 */
[----:B------:R-:W4:Y:S08]  /*d6d80*/  LDC R244, c[0x0][0x228] ;  /* 0x00008a00fff47b82 */ /* 0x000f300000000800 */
[----:B------:R-:W4:Y:S01]  /*d6d90*/  LDC R245, c[0x0][0x228] ;  /* 0x00008a00fff57b82 */ /* 0x000f220000000800 */
[----:B-1----:R-:W4:Y:S04]  /*d6da0*/  LDL.LU R252, [R1+0x588] ;  /* 0x0005880001fc7983 */ /* 0x002f280000300800 */
[----:B------:R-:W2:Y:S01]  /*d6db0*/  LDL.LU R16, [R1+0x1d68] ;  /* 0x001d680001107983 */ /* 0x000ea20000300800 */
[----:B------:R-:W-:-:S03]  /*d6dc0*/  IMAD.WIDE R232, R0, 0x4, R2 ;  /* 0x0000000400e87825 */ /* 0x000fc600078e0202 */
[----:B------:R-:W4:Y:S01]  /*d6dd0*/  LDL.LU R199, [R1+0x1188] ;  /* 0x0011880001c77983 */ /* 0x000f220000300800 */
[----:B------:R-:W-:-:S03]  /*d6de0*/  IMAD.WIDE R234, R0, 0x4, R4 ;  /* 0x0000000400ea7825 */ /* 0x000fc600078e0204 */
[----:B---3--:R1:W-:Y:S01]  /*d6df0*/  @P3 STG.E desc[UR60][R232.64], R246 ;  /* 0x000000f6e8003986 */ /* 0x0083e2000c10193c */
[----:B------:R-:W-:Y:S01]  /*d6e00*/  ISETP.LT.AND P6, PT, R15, R237, !P6 ;  /* 0x000000ed0f00720c */ /* 0x000fe200077c1270 */
[----:B------:R-:W-:Y:S01]  /*d6e10*/  IMAD.WIDE R236, R0, 0x4, R6 ;  /* 0x0000000400ec7825 */ /* 0x000fe200078e0206 */
[----:B-1----:R-:W1:Y:S01]  /*d6e20*/  LDC R246, c[0x0][0x228] ;  /* 0x00008a00fff67b82 */ /* 0x002e620000000800 */
[----:B--2---:R2:W-:Y:S04]  /*d6e30*/  @P0 STG.E desc[UR60][R234.64], R16 ;  /* 0x00000010ea000986 */ /* 0x0045e8000c10193c */
[----:B--2---:R-:W2:Y:S04]  /*d6e40*/  LDL.LU R234, [R1+0xd78] ;  /* 0x000d780001ea7983 */ /* 0x004ea80000300800 */
[----:B------:R-:W3:Y:S04]  /*d6e50*/  LDL.LU R235, [R1+0x988] ;  /* 0x0009880001eb7983 */ /* 0x000ee80000300800 */
[----:B------:R1:W-:Y:S01]  /*d6e60*/  @P5 STG.E desc[UR60][R236.64], R247 ;  /* 0x000000f7ec005986 */ /* 0x0003e2000c10193c */
[----:B------:R-:W-:-:S03]  /*d6e70*/  ISETP.LT.AND P5, PT, R17, R238, !P4 ;  /* 0x000000ee1100720c */ /* 0x000fc600067a1270 */
[----:B-1----:R-:W3:Y:S04]  /*d6e80*/  LDL.LU R247, [R1+0x197c] ;  /* 0x00197c0001f77983 */ /* 0x002ee80000300800 */
[----:B------:R-:W3:Y:S01]  /*d6e90*/  LDL.LU R238, [R1+0x188] ;  /* 0x0001880001ee7983 */ /* 0x000ee20000300800 */
[----:B------:R-:W-:Y:S02]  /*d6ea0*/  ISETP.LT.AND P0, PT, R11, R239, !P4 ;  /* 0x000000ef0b00720c */ /* 0x000fe40006701270 */
[----:B------:R-:W-:Y:S01]  /*d6eb0*/  ISETP.LT.AND P3, PT, R13, R246, !P4 ;  /* 0x000000f60d00720c */ /* 0x000fe20006761270 */
[----:B------:R-:W-:-:S04]  /*d6ec0*/  IMAD.WIDE R232, R0, 0x4, R8 ;  /* 0x0000000400e87825 */ /* 0x000fc800078e0208 */
[----:B------:R-:W-:Y:S01]  /*d6ed0*/  IMAD.IADD R0, R0, 0x1, R14 ;  /* 0x0000000100007824 */ /* 0x000fe200078e020e */
[----:B------:R-:W-:Y:S02]  /*d6ee0*/  IADD3 R16, R10, 0xc6, RZ ;  /* 0x000000c60a107810 */ /* 0x000fe40007ffe0ff */
[----:B------:R-:W-:Y:S01]  /*d6ef0*/  ISETP.LT.AND P4, PT, R15, R198, !P4 ;  /* 0x000000c60f00720c */ /* 0x000fe20006781270 */
[----:B------:R-:W1:Y:S01]  /*d6f00*/  LDC R246, c[0x0][0x228] ;  /* 0x00008a00fff67b82 */ /* 0x000e620000000800 */
[----:B----4-:R4:W-:Y:S01]  /*d6f10*/  @P6 STG.E desc[UR60][R232.64], R199 ;  /* 0x000000c7e8006986 */ /* 0x0109e2000c10193c */
[----:B------:R-:W-:Y:S02]  /*d6f20*/  ISETP.GE.AND P6, PT, R16, R197, PT ;  /* 0x000000c51000720c */ /* 0x000fe40003fc6270 */
[----:B------:R-:W-:-:S04]  /*d6f30*/  IADD3 R16, R0, R14, RZ ;  /* 0x0000000e00107210 */ /* 0x000fc80007ffe0ff */
[----:B------:R-:W1:Y:S08]  /*d6f40*/  LDC R239, c[0x0][0x22c] ;  /* 0x00008b00ffef7b82 */ /* 0x000e700000000800 */
[----:B------:R-:W1:Y:S08]  /*d6f50*/  LDC R237, c[0x0][0x228] ;  /* 0x00008a00ffed7b82 */ /* 0x000e700000000800 */
[----:B------:R-:W1:Y:S01]  /*d6f60*/  LDC R236, c[0x0][0x22c] ;  /* 0x00008b00ffec7b82 */ /* 0x000e620000000800 */
[----:B----4-:R-:W-:-:S04]  /*d6f70*/  IMAD.WIDE R232, R0, 0x4, R2 ;  /* 0x0000000400e87825 */ /* 0x010fc800078e0202 */
[C---:B------:R-:W-:Y:S01]  /*d6f80*/  IMAD.WIDE R198, R0.reuse, 0x4, R4 ;  /* 0x0000000400c67825 */ /* 0x040fe200078e0204 */
[----:B--2---:R2:W-:Y:S04]  /*d6f90*/  @P0 STG.E desc[UR60][R232.64], R234 ;  /* 0x000000eae8000986 */ /* 0x0045e8000c10193c */
[----:B---3--:R3:W-:Y:S01]  /*d6fa0*/  @P3 STG.E desc[UR60][R198.64], R235 ;  /* 0x000000ebc6003986 */ /* 0x0087e2000c10193c */
[----:B------:R-:W-:Y:S01]  /*d6fb0*/  ISETP.LT.AND P3, PT, R11, R244, !P6 ;  /* 0x000000f40b00720c */ /* 0x000fe20007761270 */
[----:B--2---:R-:W-:-:S04]  /*d6fc0*/  IMAD.WIDE R232, R0, 0x4, R6 ;  /* 0x0000000400e87825 */ /* 0x004fc800078e0206 */
[----:B---3--:R-:W-:Y:S01]  /*d6fd0*/  IMAD.WIDE R198, R0, 0x4, R8 ;  /* 0x0000000400c67825 */ /* 0x008fe200078e0208 */
[----:B------:R-:W2:Y:S01]  /*d6fe0*/  LDC R234, c[0x0][0x228] ;  /* 0x00008a00ffea7b82 */ /* 0x000ea20000000800 */
[----:B------:R-:W-:Y:S02]  /*d6ff0*/  ISETP.LT.AND P0, PT, R13, R245, !P6 ;  /* 0x000000f50d00720c */ /* 0x000fe40007701270 */
[----:B------:R-:W-:Y:S01]  /*d7000*/  VIADD R197, R10, 0xc7 ;  /* 0x000000c70ac57836 */ /* 0x000fe20000000000 */
[----:B------:R3:W-:Y:S04]  /*d7010*/  @P5 STG.E desc[UR60][R232.64], R252 ;  /* 0x000000fce8005986 */ /* 0x0007e8000c10193c */
[----:B------:R4:W-:Y:S01]  /*d7020*/  @P4 STG.E desc[UR60][R198.64], R238 ;  /* 0x000000eec6004986 */ /* 0x0009e2000c10193c */
[----:B------:R-:W2:Y:S08]  /*d7030*/  LDC R245, c[0x0][0x228] ;  /* 0x00008a00fff57b82 */ /* 0x000eb00000000800 */
[----:B------:R-:W2:Y:S08]  /*d7040*/  LDC R235, c[0x0][0x228] ;  /* 0x00008a00ffeb7b82 */ /* 0x000eb00000000800 */
[----:B------:R-:W2:Y:S01]  /*d7050*/  LDC R244, c[0x0][0x228] ;  /* 0x00008a00fff47b82 */ /* 0x000ea20000000800 */
[----:B---3--:R-:W-:Y:S01]  /*d7060*/  IMAD.WIDE R232, R16, 0x4, R2 ;  /* 0x0000000410e87825 */ /* 0x008fe200078e0202 */
[----:B------:R-:W3:Y:S04]  /*d7070*/  LDL.LU R252, [R1+0xd7c] ;  /* 0x000d7c0001fc7983 */ /* 0x000ee80000300800 */
[----:B------:R-:W3:Y:S01]  /*d7080*/  LDL.LU R0, [R1+0x157c] ;  /* 0x00157c0001007983 */ /* 0x000ee20000300800 */
[----:B-1----:R-:W-:Y:S01]  /*d7090*/  ISETP.LT.AND P5, PT, R17, R246, !P6 ;  /* 0x000000f61100720c */ /* 0x002fe200077a1270 */
[----:B----4-:R-:W1:Y:S02]  /*d70a0*/  LDC R238, c[0x0][0x228] ;  /* 0x00008a00ffee7b82 */ /* 0x010e640000000800 */
[----:B------:R4:W-:Y:S04]  /*d70b0*/  @P3 STG.E desc[UR60][R232.64], R247 ;  /* 0x000000f7e8003986 */ /* 0x0009e8000c10193c */
[----:B----4-:R-:W4:Y:S01]  /*d70c0*/  LDL.LU R233, [R1+0x1d6c] ;  /* 0x001d6c0001e97983 */ /* 0x010f220000300800 */
[----:B------:R-:W-:-:S02]  /*d70d0*/  ISETP.GE.AND P4, PT, R197, R239, PT ;  /* 0x000000efc500720c */ /* 0x000fc40003f86270 */
[----:B------:R-:W-:Y:S01]  /*d70e0*/  ISETP.LT.AND P6, PT, R15, R196, !P6 ;  /* 0x000000c40f00720c */ /* 0x000fe200077c1270 */
[C---:B------:R-:W-:Y:S01]  /*d70f0*/  IMAD.WIDE R196, R16.reuse, 0x4, R4 ;  /* 0x0000000410c47825 */ /* 0x040fe200078e0204 */
[----:B------:R-:W3:Y:S04]  /*d7100*/  LDL.LU R246, [R1+0x58c] ;  /* 0x00058c0001f67983 */ /* 0x000ee80000300800 */
[----:B------:R-:W3:Y:S01]  /*d7110*/  LDL.LU R247, [R1+0x18c] ;  /* 0x00018c0001f77983 */ /* 0x000ee20000300800 */
[----:B------:R-:W-:Y:S01]  /*d7120*/  IMAD.WIDE R198, R16, 0x4, R6 ;  /* 0x0000000410c67825 */ /* 0x000fe200078e0206 */
[----:B------:R-:W-:Y:S01]  /*d7130*/  IADD3 R232, R10, 0xc8, RZ ;  /* 0x000000c80ae87810 */ /* 0x000fe20007ffe0ff */
[----:B------:R-:W1:Y:S01]  /*d7140*/  LDC R239, c[0x0][0x228] ;  /* 0x00008a00ffef7b82 */ /* 0x000e620000000800 */
[----:B----4-:R4:W-:Y:S01]  /*d7150*/  @P0 STG.E desc[UR60][R196.64], R233 ;  /* 0x000000e9c4000986 */ /* 0x0109e2000c10193c */
[----:B--2---:R-:W-:-:S03]  /*d7160*/  ISETP.LT.AND P0, PT, R13, R234, !P4 ;  /* 0x000000ea0d00720c */ /* 0x004fc60006701270 */
[----:B------:R-:W2:Y:S04]  /*d7170*/  LDL.LU R234, [R1+0x118c] ;  /* 0x00118c0001ea7983 */ /* 0x000ea80000300800 */
[----:B---3--:R3:W-:Y:S01]  /*d7180*/  @P5 STG.E desc[UR60][R198.64], R0 ;  /* 0x00000000c6005986 */ /* 0x0087e2000c10193c */
[----:B----4-:R-:W-:-:S04]  /*d7190*/  IMAD.WIDE R196, R16, 0x4, R8 ;  /* 0x0000000410c47825 */ /* 0x010fc800078e0208 */
[----:B---3--:R-:W-:Y:S01]  /*d71a0*/  IMAD.IADD R0, R16, 0x1, R14 ;  /* 0x0000000110007824 */ /* 0x008fe200078e020e */
[----:B------:R-:W-:Y:S01]  /*d71b0*/  ISETP.LT.AND P3, PT, R11, R237, !P4 ;  /* 0x000000ed0b00720c */ /* 0x000fe20006761270 */
[----:B------:R-:W3:Y:S01]  /*d71c0*/  LDL.LU R16, [R1+0x98c] ;  /* 0x00098c0001107983 */ /* 0x000ee20000300800 */
[----:B------:R-:W4:Y:S01]  /*d71d0*/  LDC R237, c[0x0][0x22c] ;  /* 0x00008b00ffed7b82 */ /* 0x000f220000000800 */
[----:B------:R-:W-:Y:S02]  /*d71e0*/  ISETP.LT.AND P5, PT, R17, R245, !P4 ;  /* 0x000000f51100720c */ /* 0x000fe400067a1270 */
[----:B------:R-:W-:Y:S01]  /*d71f0*/  ISETP.LT.AND P4, PT, R15, R235, !P4 ;  /* 0x000000eb0f00720c */ /* 0x000fe20006781270 */
[----:B------:R-:W-:-:S04]  /*d7200*/  IMAD.WIDE R198, R0, 0x4, R2 ;  /* 0x0000000400c67825 */ /* 0x000fc800078e0202 */
[----:B------:R-:W1:Y:S08]  /*d7210*/  LDC R233, c[0x0][0x228] ;  /* 0x00008a00ffe97b82 */ /* 0x000e700000000800 */
[----:B------:R-:W1:Y:S08]  /*d7220*/  LDC R235, c[0x0][0x228] ;  /* 0x00008a00ffeb7b82 */ /* 0x000e700000000800 */
[----:B------:R-:W1:Y:S01]  /*d7230*/  LDC R245, c[0x0][0x22c] ;  /* 0x00008b00fff57b82 */ /* 0x000e620000000800 */
[----:B--2---:R2:W-:Y:S01]  /*d7240*/  @P6 STG.E desc[UR60][R196.64], R234 ;  /* 0x000000eac4006986 */ /* 0x0045e2000c10193c */
[----:B------:R-:W-:-:S03]  /*d7250*/  ISETP.GE.AND P6, PT, R232, R236, PT ;  /* 0x000000ece800720c */ /* 0x000fc60003fc6270 */
[----:B------:R-:W4:Y:S04]  /*d7260*/  LDL.LU R236, [R1+0x1980] ;  /* 0x0019800001ec7983 */ /* 0x000f280000300800 */
[----:B------:R1:W-:Y:S01]  /*d7270*/  @P3 STG.E desc[UR60][R198.64], R252 ;  /* 0x000000fcc6003986 */ /* 0x0003e2000c10193c */
[----:B--2---:R-:W-:-:S04]  /*d7280*/  IMAD.WIDE R196, R0, 0x4, R4 ;  /* 0x0000000400c47825 */ /* 0x004fc800078e0204 */
[C---:B-1----:R-:W-:Y:S01]  /*d7290*/  IMAD.WIDE R198, R0.reuse, 0x4, R6 ;  /* 0x0000000400c67825 */ /* 0x042fe200078e0206 */
[----:B------:R-:W1:Y:S01]  /*d72a0*/  LDC R234, c[0x0][0x228] ;  /* 0x00008a00ffea7b82 */ /* 0x000e620000000800 */
[----:B------:R-:W2:Y:S04]  /*d72b0*/  LDL.LU R252, [R1+0x1580] ;  /* 0x0015800001fc7983 */ /* 0x000ea80000300800 */
[----:B---3--:R3:W-:Y:S04]  /*d72c0*/  @P0 STG.E desc[UR60][R196.64], R16 ;  /* 0x00000010c4000986 */ /* 0x0087e8000c10193c */
[----:B------:R3:W-:Y:S02]  /*d72d0*/  @P5 STG.E desc[UR60][R198.64], R246 ;  /* 0x000000f6c6005986 */ /* 0x0007e4000c10193c */
[----:B---3--:R-:W-:-:S04]  /*d72e0*/  IMAD.WIDE R196, R0, 0x4, R8 ;  /* 0x0000000400c47825 */ /* 0x008fc800078e0208 */
[----:B------:R-:W-:Y:S01]  /*d72f0*/  VIADD R16, R10, 0xc9 ;  /* 0x000000c90a107836 */ /* 0x000fe20000000000 */
[----:B------:R-:W3:Y:S04]  /*d7300*/  LDL.LU R246, [R1+0x990] ;  /* 0x0009900001f67983 */ /* 0x000ee80000300800 */
[----:B------:R1:W-:Y:S01]  /*d7310*/  @P4 STG.E desc[UR60][R196.64], R247 ;  /* 0x000000f7c4004986 */ /* 0x0003e2000c10193c */
[----:B----4-:R-:W-:-:S03]  /*d7320*/  ISETP.GE.AND P4, PT, R16, R237, PT ;  /* 0x000000ed1000720c */ /* 0x010fc60003f86270 */
[----:B-1----:R-:W4:Y:S04]  /*d7330*/  LDL.LU R247, [R1+0x590] ;  /* 0x0005900001f77983 */ /* 0x002f280000300800 */
[----:B------:R-:W2:Y:S01]  /*d7340*/  LDL.LU R16, [R1+0x1d70] ;  /* 0x001d700001107983 */ /* 0x000ea20000300800 */
[----:B------:R-:W-:Y:S02]  /*d7350*/  ISETP.LT.AND P5, PT, R11, R238, !P6 ;  /* 0x000000ee0b00720c */ /* 0x000fe400077a1270 */
[----:B------:R-:W-:Y:S01]  /*d7360*/  IADD3 R0, R0, R14, RZ ;  /* 0x0000000e00007210 */ /* 0x000fe20007ffe0ff */
[----:B------:R-:W1:Y:S01]  /*d7370*/  LDC R238, c[0x0][0x228] ;  /* 0x00008a00ffee7b82 */ /* 0x000e620000000800 */
[----:B------:R-:W-:Y:S02]  /*d7380*/  ISETP.LT.AND P0, PT, R13, R239, !P6 ;  /* 0x000000ef0d00720c */ /* 0x000fe40007701270 */
[----:B------:R-:W-:Y:S01]  /*d7390*/  ISETP.LT.AND P3, PT, R17, R244, !P6 ;  /* 0x000000f41100720c */ /* 0x000fe20007761270 */
[----:B------:R-:W3:Y:S01]  /*d73a0*/  LDL.LU R237, [R1+0x1190] ;  /* 0x0011900001ed7983 */ /* 0x000ee20000300800 */
[----:B------:R-:W-:Y:S01]  /*d73b0*/  IMAD.WIDE R196, R0, 0x4, R2 ;  /* 0x0000000400c47825 */ /* 0x000fe200078e0202 */
[----:B------:R-:W-:-:S03]  /*d73c0*/  ISETP.LT.AND P6, PT, R15, R233, !P6 ;  /* 0x000000e90f00720c */ /* 0x000fc600077c1270 */
[----:B------:R-:W-:-:S04]  /*d73d0*/  IMAD.WIDE R198, R0, 0x4, R4 ;  /* 0x0000000400c67825 */ /* 0x000fc800078e0204 */
[----:B------:R-:W-:Y:S01]  /*d73e0*/  IMAD.WIDE R232, R0, 0x4, R6 ;  /* 0x0000000400e87825 */ /* 0x000fe200078e0206 */
[----:B------:R-:W4:Y:S08]  /*d73f0*/  LDC R239, c[0x0][0x228] ;  /* 0x00008a00ffef7b82 */ /* 0x000f300000000800 */
[----:B------:R-:W4:Y:S01]  /*d7400*/  LDC R244, c[0x0][0x228] ;  /* 0x00008a00fff47b82 */ /* 0x000f220000000800 */
[----:B------:R1:W-:Y:S07]  /*d7410*/  @P5 STG.E desc[UR60][R196.64], R236 ;  /* 0x000000ecc4005986 */ /* 0x0003ee000c10193c */
[----:B-1----:R-:W1:Y:S01]  /*d7420*/  LDC R236, c[0x0][0x228] ;  /* 0x00008a00ffec7b82 */ /* 0x002e620000000800 */
[----:B--2---:R-:W-:Y:S04]  /*d7430*/  @P0 STG.E desc[UR60][R198.64], R16 ;  /* 0x00000010c6000986 */ /* 0x004fe8000c10193c */
[----:B------:R2:W-:Y:S01]  /*d7440*/  @P3 STG.E desc[UR60][R232.64], R252 ;  /* 0x000000fce8003986 */ /* 0x0005e2000c10193c */
[----:B-1----:R-:W-:-:S02]  /*d7450*/  ISETP.LT.AND P5, PT, R17, R236, !P4 ;  /* 0x000000ec1100720c */ /* 0x002fc400067a1270 */
[----:B------:R-:W-:Y:S02]  /*d7460*/  ISETP.LT.AND P0, PT, R13, R235, !P4 ;  /* 0x000000eb0d00720c */ /* 0x000fe40006701270 */
[----:B------:R-:W-:Y:S02]  /*d7470*/  ISETP.LT.AND P3, PT, R11, R234, !P4 ;  /* 0x000000ea0b00720c */ /* 0x000fe40006761270 */
[----:B------:R-:W-:Y:S01]  /*d7480*/  ISETP.LT.AND P4, PT, R15, R238, !P4 ;  /* 0x000000ee0f00720c */ /* 0x000fe20006781270 */
[----:B------:R-:W1:Y:S08]  /*d7490*/  LDC R236, c[0x0][0x228] ;  /* 0x00008a00ffec7b82 */ /* 0x000e700000000800 */
[----:B------:R-:W1:Y:S01]  /*d74a0*/  LDC R235, c[0x0][0x22c] ;  /* 0x00008b00ffeb7b82 */ /* 0x000e620000000800 */
[C---:B------:R-:W-:Y:S01]  /*d74b0*/  IMAD.WIDE R196, R0.reuse, 0x4, R8 ;  /* 0x0000000400c47825 */ /* 0x040fe200078e0208 */
[----:B--2---:R-:W2:Y:S04]  /*d74c0*/  LDL.LU R233, [R1+0xd80] ;  /* 0x000d800001e97983 */ /* 0x004ea80000300800 */
[----:B------:R-:W4:Y:S04]  /*d74d0*/  LDL.LU R252, [R1+0x1984] ;  /* 0x0019840001fc7983 */ /* 0x000f280000300800 */
[----:B------:R-:W4:Y:S01]  /*d74e0*/  LDL.LU R238, [R1+0x190] ;  /* 0x0001900001ee7983 */ /* 0x000f220000300800 */
[----:B------:R-:W-:-:S03]  /*d74f0*/  IMAD.IADD R0, R0, 0x1, R14 ;  /* 0x0000000100007824 */ /* 0x000fc600078e020e */
[----:B---3--:R3:W-:Y:S01]  /*d7500*/  @P6 STG.E desc[UR60][R196.64], R237 ;  /* 0x000000edc4006986 */ /* 0x0087e2000c10193c */
[C---:B------:R-:W-:Y:S01]  /*d7510*/  IADD3 R16, R10.reuse, 0xca, RZ ;  /* 0x000000ca0a107810 */ /* 0x040fe20007ffe0ff */
[----:B------:R-:W-:Y:S02]  /*d7520*/  VIADD R232, R10, 0xcb ;  /* 0x000000cb0ae87836 */ /* 0x000fe40000000000 */
[----:B------:R-:W-:Y:S01]  /*d7530*/  IMAD.WIDE R198, R0, 0x4, R2 ;  /* 0x0000000400c67825 */ /* 0x000fe200078e0202 */
[----:B------:R-:W1:Y:S01]  /*d7540*/  LDC R234, c[0x0][0x228] ;  /* 0x00008a00ffea7b82 */ /* 0x000e620000000800 */
[----:B------:R-:W-:Y:S02]  /*d7550*/  ISETP.GE.AND P6, PT, R16, R245, PT ;  /* 0x000000f51000720c */ /* 0x000fe40003fc6270 */
[C---:B---3--:R-:W-:Y:S01]  /*d7560*/  IMAD.WIDE R196, R0.reuse, 0x4, R4 ;  /* 0x0000000400c47825 */ /* 0x048fe200078e0204 */
[----:B------:R-:W-:-:S04]  /*d7570*/  IADD3 R16, R0, R14, RZ ;  /* 0x0000000e00107210 */ /* 0x000fc80007ffe0ff */
[----:B------:R-:W3:Y:S08]  /*d7580*/  LDC R237, c[0x0][0x228] ;  /* 0x00008a00ffed7b82 */ /* 0x000ef00000000800 */
[----:B------:R-:W3:Y:S01]  /*d7590*/  LDC R245, c[0x0][0x228] ;  /* 0x00008a00fff57b82 */ /* 0x000ee20000000800 */
[----:B--2---:R2:W-:Y:S04]  /*d75a0*/  @P3 STG.E desc[UR60][R198.64], R233 ;  /* 0x000000e9c6003986 */ /* 0x0045e8000c10193c */
[----:B------:R1:W-:Y:S01]  /*d75b0*/  @P0 STG.E desc[UR60][R196.64], R246 ;  /* 0x000000f6c4000986 */ /* 0x0003e2000c10193c */
[----:B--2---:R-:W-:-:S04]  /*d75c0*/  IMAD.WIDE R198, R0, 0x4, R6 ;  /* 0x0000000400c67825 */ /* 0x004fc800078e0206 */
[----:B-1----:R-:W-:Y:S01]  /*d75d0*/  IMAD.WIDE R196, R0, 0x4, R8 ;  /* 0x0000000400c47825 */ /* 0x002fe200078e0208 */
[----:B----4-:R-:W-:Y:S01]  /*d75e0*/  ISETP.LT.AND P3, PT, R13, R244, !P6 ;  /* 0x000000f40d00720c */ /* 0x010fe20007761270 */
[----:B------:R-:W2:Y:S04]  /*d75f0*/  LDL.LU R0, [R1+0x1584] ;  /* 0x0015840001007983 */ /* 0x000ea80000300800 */
[----:B------:R1:W-:Y:S01]  /*d7600*/  @P5 STG.E desc[UR60][R198.64], R247 ;  /* 0x000000f7c6005986 */ /* 0x0003e2000c10193c */
[----:B------:R-:W-:-:S03]  /*d7610*/  ISETP.LT.AND P5, PT, R17, R236, !P6 ;  /* 0x000000ec1100720c */ /* 0x000fc600077a1270 */
[----:B------:R4:W-:Y:S04]  /*d7620*/  @P4 STG.E desc[UR60][R196.64], R238 ;  /* 0x000000eec4004986 */ /* 0x0009e8000c10193c */
[----:B------:R-:W2:Y:S01]  /*d7630*/  LDL.LU R236, [R1+0x1194] ;  /* 0x0011940001ec7983 */ /* 0x000ea20000300800 */
[----:B------:R-:W-:Y:S02]  /*d7640*/  ISETP.GE.AND P4, PT, R232, R235, PT ;  /* 0x000000ebe800720c */ /* 0x000fe40003f86270 */
[----:B------:R-:W-:Y:S01]  /*d7650*/  ISETP.LT.AND P0, PT, R11, R239, !P6 ;  /* 0x000000ef0b00720c */ /* 0x000fe20007701270 */
[----:B------:R-:W2:Y:S04]  /*d7660*/  LDL.LU R232, [R1+0x1d74] ;  /* 0x001d740001e87983 */ /* 0x000ea80000300800 */
[----:B------:R-:W2:Y:S01]  /*d7670*/  LDL.LU R235, [R1+0xd84] ;  /* 0x000d840001eb7983 */ /* 0x000ea20000300800 */
[----:B------:R-:W2:Y:S08]  /*d7680*/  LDC R233, c[0x0][0x228] ;  /* 0x00008a00ffe97b82 */ /* 0x000eb00000000800 */
[----:B-1----:R-:W1:Y:S08]  /*d7690*/  LDC R247, c[0x0][0x228] ;  /* 0x00008a00fff77b82 */ /* 0x002e700000000800 */
[----:B------:R-:W1:Y:S08]  /*d76a0*/  LDC R246, c[0x0][0x22c] ;  /* 0x00008b00fff67b82 */ /* 0x000e700000000800 */
[----:B----4-:R-:W4:Y:S01]  /*d76b0*/  LDC R238, c[0x0][0x228] ;  /* 0x00008a00ffee7b82 */ /* 0x010f220000000800 */
[----:B------:R-:W-:-:S04]  /*d76c0*/  IMAD.WIDE R198, R16, 0x4, R2 ;  /* 0x0000000410c67825 */ /* 0x000fc800078e0202 */
[----:B------:R-:W-:-:S03]  /*d76d0*/  IMAD.WIDE R196, R16, 0x4, R4 ;  /* 0x0000000410c47825 */ /* 0x000fc600078e0204 */
[----:B------:R-:W4:Y:S08]  /*d76e0*/  LDC R239, c[0x0][0x228] ;  /* 0x00008a00ffef7b82 */ /* 0x000f300000000800 */
[----:B------:R-:W4:Y:S01]  /*d76f0*/  LDC R244, c[0x0][0x228] ;  /* 0x00008a00fff47b82 */ /* 0x000f220000000800 */
[----:B------:R3:W-:Y:S01]  /*d7700*/  @P0 STG.E desc[UR60][R198.64], R252 ;  /* 0x000000fcc6000986 */ /* 0x0007e2000c10193c */
[----:B------:R-:W-:Y:S01]  /*d7710*/  ISETP.LT.AND P6, PT, R15, R234, !P6 ;  /* 0x000000ea0f00720c */ /* 0x000fe200077c1270 */
[----:B---3--:R-:W-:-:S02]  /*d7720*/  IMAD.WIDE R198, R16, 0x4, R6 ;  /* 0x0000000410c67825 */ /* 0x008fc400078e0206 */
[----:B------:R-:W3:Y:S01]  /*d7730*/  LDL.LU R252, [R1+0x194] ;  /* 0x0001940001fc7983 */ /* 0x000ee20000300800 */
[----:B------:R-:W-:Y:S02]  /*d7740*/  ISETP.LT.AND P0, PT, R11, R237, !P4 ;  /* 0x000000ed0b00720c */ /* 0x000fe40006701270 */
[----:B------:R-:W3:Y:S08]  /*d7750*/  LDC R234, c[0x0][0x228] ;  /* 0x00008a00ffea7b82 */ /* 0x000ef00000000800 */
[----:B------:R-:W3:Y:S01]  /*d7760*/  LDC R237, c[0x0][0x22c] ;  /* 0x00008b00ffed7b82 */ /* 0x000ee20000000800 */
[----:B--2---:R2:W-:Y:S04]  /*d7770*/  @P3 STG.E desc[UR60][R196.64], R232 ;  /* 0x000000e8c4003986 */ /* 0x0045e8000c10193c */
[----:B------:R4:W-:Y:S01]  /*d7780*/  @P5 STG.E desc[UR60][R198.64], R0 ;  /* 0x00000000c6005986 */ /* 0x0009e2000c10193c */
[----:B-1----:R-:W-:Y:S01]  /*d7790*/  ISETP.LT.AND P5, PT, R17, R247, !P4 ;  /* 0x000000f71100720c */ /* 0x002fe200067a1270 */
[----:B--2---:R-:W-:-:S04]  /*d77a0*/  IMAD.WIDE R196, R16, 0x4, R8 ;  /* 0x0000000410c47825 */ /* 0x004fc800078e0208 */
[----:B----4-:R-:W-:Y:S02]  /*d77b0*/  IMAD.IADD R0, R16, 0x1, R14 ;  /* 0x0000000110007824 */ /* 0x010fe400078e020e */
[----:B------:R-:W2:Y:S04]  /*d77c0*/  LDL.LU R16, [R1+0x594] ;  /* 0x0005940001107983 */ /* 0x000ea80000300800 */
[----:B------:R-:W4:Y:S04]  /*d77d0*/  LDL.LU R247, [R1+0x994] ;  /* 0x0009940001f77983 */ /* 0x000f280000300800 */
[----:B------:R1:W-:Y:S04]  /*d77e0*/  @P6 STG.E desc[UR60][R196.64], R236 ;  /* 0x000000ecc4006986 */ /* 0x0003e8000c10193c */
[----:B-1----:R-:W3:Y:S01]  /*d77f0*/  LDL.LU R236, [R1+0x1988] ;  /* 0x0019880001ec7983 */ /* 0x002ee20000300800 */
[----:B------:R-:W-:Y:S01]  /*d7800*/  ISETP.LT.AND P3, PT, R13, R233, !P4 ;  /* 0x000000e90d00720c */ /* 0x000fe20006761270 */
[----:B------:R-:W-:Y:S01]  /*d7810*/  IMAD.WIDE R198, R0, 0x4, R2 ;  /* 0x0000000400c67825 */ /* 0x000fe200078e0202 */
[----:B------:R-:W-:-:S03]  /*d7820*/  IADD3 R232, R10, 0xcc, RZ ;  /* 0x000000cc0ae87810 */ /* 0x000fc60007ffe0ff */
[----:B------:R-:W-:Y:S01]  /*d7830*/  IMAD.WIDE R196, R0, 0x4, R4 ;  /* 0x0000000400c47825 */ /* 0x000fe200078e0204 */
[----:B------:R-:W-:Y:S01]  /*d7840*/  ISETP.LT.AND P4, PT, R15, R245, !P4 ;  /* 0x000000f50f00720c */ /* 0x000fe20006781270 */
[----:B------:R-:W1:Y:S01]  /*d7850*/  LDC R233, c[0x0][0x228] ;  /* 0x00008a00ffe97b82 */ /* 0x000e620000000800 */
[----:B------:R1:W-:Y:S01]  /*d7860*/  @P0 STG.E desc[UR60][R198.64], R235 ;  /* 0x000000ebc6000986 */ /* 0x0003e2000c10193c */
[----:B------:R-:W-:-:S03]  /*d7870*/  ISETP.GE.AND P6, PT, R232, R246, PT ;  /* 0x000000f6e800720c */ /* 0x000fc60003fc6270 */
[----:B------:R-:W3:Y:S03]  /*d7880*/  LDL.LU R246, [R1+0xd88] ;  /* 0x000d880001f67983 */ /* 0x000ee60000300800 */
[----:B------:R-:W3:Y:S01]  /*d7890*/  LDC R245, c[0x0][0x22c] ;  /* 0x00008b00fff57b82 */ /* 0x000ee20000000800 */
[----:B-1----:R-:W-:-:S07]  /*d78a0*/  IMAD.WIDE R198, R0, 0x4, R6 ;  /* 0x0000000400c67825 */ /* 0x002fce00078e0206 */
[----:B------:R-:W1:Y:S01]  /*d78b0*/  LDC R235, c[0x0][0x228] ;  /* 0x00008a00ffeb7b82 */ /* 0x000e620000000800 */
[----:B----4-:R4:W-:Y:S04]  /*d78c0*/  @P3 STG.E desc[UR60][R196.64], R247 ;  /* 0x000000f7c4003986 */ /* 0x0109e8000c10193c */
[----:B--2---:R2:W-:Y:S01]  /*d78d0*/  @P5 STG.E desc[UR60][R198.64], R16 ;  /* 0x00000010c6005986 */ /* 0x0045e2000c10193c */
[----:B------:R-:W-:Y:S01]  /*d78e0*/  ISETP.LT.AND P5, PT, R11, R238, !P6 ;  /* 0x000000ee0b00720c */ /* 0x000fe200077a1270 */
[C---:B----4-:R-:W-:Y:S01]  /*d78f0*/  IMAD.WIDE R196, R0.reuse, 0x4, R8 ;  /* 0x0000000400c47825 */ /* 0x050fe200078e0208 */
[----:B------:R-:W-:-:S03]  /*d7900*/  IADD3 R0, R0, R14, RZ ;  /* 0x0000000e00007210 */ /* 0x000fc60007ffe0ff */
[----:B--2---:R-:W-:Y:S01]  /*d7910*/  VIADD R16, R10, 0xcd ;  /* 0x000000cd0a107836 */ /* 0x004fe20000000000 */
[----:B------:R-:W2:Y:S04]  /*d7920*/  LDL.LU R247, [R1+0x998] ;  /* 0x0009980001f77983 */ /* 0x000ea80000300800 */
[----:B---3--:R3:W-:Y:S01]  /*d7930*/  @P4 STG.E desc[UR60][R196.64], R252 ;  /* 0x000000fcc4004986 */ /* 0x0087e2000c10193c */
[----:B------:R-:W-:Y:S02]  /*d7940*/  ISETP.LT.AND P3, PT, R13, R239, !P6 ;  /* 0x000000ef0d00720c */ /* 0x000fe40007761270 */
[----:B------:R-:W-:Y:S02]  /*d7950*/  ISETP.LT.AND P0, PT, R17, R244, !P6 ;  /* 0x000000f41100720c */ /* 0x000fe40007701270 */
[----:B------:R-:W-:Y:S01]  /*d7960*/  ISETP.GE.AND P4, PT, R16, R237, PT ;  /* 0x000000ed1000720c */ /* 0x000fe20003f86270 */
[----:B------:R-:W4:Y:S08]  /*d7970*/  LDC R238, c[0x0][0x228] ;  /* 0x00008a00ffee7b82 */ /* 0x000f300000000800 */
[----:B------:R-:W4:Y:S01]  /*d7980*/  LDC R244, c[0x0][0x228] ;  /* 0x00008a00fff47b82 */ /* 0x000f220000000800 */
[C---:B---3--:R-:W-:Y:S01]  /*d7990*/  IMAD.WIDE R196, R0.reuse, 0x4, R2 ;  /* 0x0000000400c47825 */ /* 0x048fe200078e0202 */
[----:B------:R-:W3:Y:S04]  /*d79a0*/  LDL.LU R252, [R1+0x598] ;  /* 0x0005980001fc7983 */ /* 0x000ee80000300800 */
[----:B------:R-:W4:Y:S04]  /*d79b0*/  LDL.LU R16, [R1+0x1588] ;  /* 0x0015880001107983 */ /* 0x000f280000300800 */
[----:B------:R-:W2:Y:S01]  /*d79c0*/  LDL.LU R237, [R1+0x1198] ;  /* 0x0011980001ed7983 */ /* 0x000ea20000300800 */
[----:B------:R-:W-:-:S03]  /*d79d0*/  IMAD.WIDE R198, R0, 0x4, R4 ;  /* 0x0000000400c67825 */ /* 0x000fc600078e0204 */
[----:B------:R1:W-:Y:S01]  /*d79e0*/  @P5 STG.E desc[UR60][R196.64], R236 ;  /* 0x000000ecc4005986 */ /* 0x0003e2000c10193c */
[----:B------:R-:W3:Y:S03]  /*d79f0*/  LDC R239, c[0x0][0x228] ;  /* 0x00008a00ffef7b82 */ /* 0x000ee60000000800 */
[----:B-1----:R-:W3:Y:S05]  /*d7a00*/  LDL.LU R197, [R1+0x1d78] ;  /* 0x001d780001c57983 */ /* 0x002eea0000300800 */
[----:B------:R-:W1:Y:S01]  /*d7a10*/  LDC R236, c[0x0][0x228] ;  /* 0x00008a00ffec7b82 */ /* 0x000e620000000800 */
[----:B------:R-:W-:Y:S01]  /*d7a20*/  ISETP.LT.AND P6, PT, R15, R233, !P6 ;  /* 0x000000e90f00720c */ /* 0x000fe200077c1270 */
[----:B------:R-:W-:Y:S01]  /*d7a30*/  IMAD.WIDE R232, R0, 0x4, R6 ;  /* 0x0000000400e87825 */ /* 0x000fe200078e0206 */
[----:B-1----:R-:W-:-:S05]  /*d7a40*/  ISETP.LT.AND P5, PT, R17, R236, !P4 ;  /* 0x000000ec1100720c */ /* 0x002fca00067a1270 */
[----:B------:R-:W1:Y:S01]  /*d7a50*/  LDC R236, c[0x0][0x228] ;  /* 0x00008a00ffec7b82 */ /* 0x000e620000000800 */
[----:B---3--:R3:W-:Y:S04]  /*d7a60*/  @P3 STG.E desc[UR60][R198.64], R197 ;  /* 0x000000c5c6003986 */ /* 0x0087e8000c10193c */
[----:B----4-:R4:W-:Y:S01]  /*d7a70*/  @P0 STG.E desc[UR60][R232.64], R16 ;  /* 0x00000010e8000986 */ /* 0x0109e2000c10193c */
[----:B------:R-:W-:Y:S02]  /*d7a80*/  ISETP.LT.AND P0, PT, R11, R234, !P4 ;  /* 0x000000ea0b00720c */ /* 0x000fe40006701270 */
[----:B------:R-:W-:Y:S01]  /*d7a90*/  ISETP.LT.AND P3, PT, R13, R235, !P4 ;  /* 0x000000eb0d00720c */ /* 0x000fe20006761270 */
[----:B---3--:R-:W-:-:S04]  /*d7aa0*/  IMAD.WIDE R196, R0, 0x4, R8 ;  /* 0x0000000400c47825 */ /* 0x008fc800078e0208 */
[----:B------:R-:W-:Y:S01]  /*d7ab0*/  IMAD.IADD R0, R0, 0x1, R14 ;  /* 0x0000000100007824 */ /* 0x000fe200078e020e */
[C---:B----4-:R-:W-:Y:S01]  /*d7ac0*/  IADD3 R16, R10.reuse, 0xce, RZ ;  /* 0x000000ce0a107810 */ /* 0x050fe20007ffe0ff */
[----:B------:R-:W3:Y:S01]  /*d7ad0*/  LDC R235, c[0x0][0x22c] ;  /* 0x00008b00ffeb7b82 */ /* 0x000ee20000000800 */
[----:B------:R-:W-:Y:S02]  /*d7ae0*/  VIADD R232, R10, 0xcf ;  /* 0x000000cf0ae87836 */ /* 0x000fe40000000000 */
[----:B------:R-:W-:Y:S01]  /*d7af0*/  IMAD.WIDE R198, R0, 0x4, R2 ;  /* 0x0000000400c67825 */ /* 0x000fe200078e0202 */
[----:B--2---:R2:W-:Y:S01]  /*d7b00*/  @P6 STG.E desc[UR60][R196.64], R237 ;  /* 0x000000edc4006986 */ /* 0x0045e2000c10193c */
[----:B------:R-:W-:Y:S02]  /*d7b10*/  ISETP.GE.AND P6, PT, R16, R245, PT ;  /* 0x000000f51000720c */ /* 0x000fe40003fc6270 */
[----:B------:R-:W-:Y:S01]  /*d7b20*/  ISETP.LT.AND P4, PT, R15, R238, !P4 ;  /* 0x000000ee0f00720c */ /* 0x000fe20006781270 */
[----:B------:R-:W4:Y:S01]  /*d7b30*/  LDC R234, c[0x0][0x228] ;  /* 0x00008a00ffea7b82 */ /* 0x000f220000000800 */
[----:B------:R1:W-:Y:S04]  /*d7b40*/  @P0 STG.E desc[UR60][R198.64], R246 ;  /* 0x000000f6c6000986 */ /* 0x0003e8000c10193c */
[----:B------:R-:W4:Y:S01]  /*d7b50*/  LDL.LU R238, [R1+0x198c] ;  /* 0x00198c0001ee7983 */ /* 0x000f220000300800 */
[----:B------:R-:W-:-:S03]  /*d7b60*/  ISETP.LT.AND P0, PT, R13, R244, !P6 ;  /* 0x000000f40d00720c */ /* 0x000fc60007701270 */
[----:B------:R-:W3:Y:S01]  /*d7b70*/  LDL.LU R244, [R1+0x198] ;  /* 0x0001980001f47983 */ /* 0x000ee20000300800 */
[----:B------:R-:W4:Y:S08]  /*d7b80*/  LDC R233, c[0x0][0x228] ;  /* 0x00008a00ffe97b82 */ /* 0x000f300000000800 */
[----:B--2---:R-:W2:Y:S01]  /*d7b90*/  LDC R237, c[0x0][0x228] ;  /* 0x00008a00ffed7b82 */ /* 0x004ea20000000800 */
[C---:B------:R-:W-:Y:S01]  /*d7ba0*/  IMAD.WIDE R196, R0.reuse, 0x4, R4 ;  /* 0x0000000400c47825 */ /* 0x040fe200078e0204 */
[----:B------:R-:W-:-:S06]  /*d7bb0*/  IADD3 R16, R0, R14, RZ ;  /* 0x0000000e00107210 */ /* 0x000fcc0007ffe0ff */
[----:B-1----:R-:W1:Y:S08]  /*d7bc0*/  LDC R246, c[0x0][0x22c] ;  /* 0x00008b00fff67b82 */ /* 0x002e700000000800 */
[----:B------:R-:W1:Y:S01]  /*d7bd0*/  LDC R245, c[0x0][0x228] ;  /* 0x00008a00fff57b82 */ /* 0x000e620000000800 */
[C---:B------:R-:W-:Y:S01]  /*d7be0*/  IMAD.WIDE R198, R0.reuse, 0x4, R6 ;  /* 0x0000000400c67825 */ /* 0x040fe200078e0206 */
[----:B------:R2:W-:Y:S04]  /*d7bf0*/  @P3 STG.E desc[UR60][R196.64], R247 ;  /* 0x000000f7c4003986 */ /* 0x0005e8000c10193c */
[----:B------:R2:W-:Y:S01]  /*d7c00*/  @P5 STG.E desc[UR60][R198.64], R252 ;  /* 0x000000fcc6005986 */ /* 0x0005e2000c10193c */
[----:B------:R-:W-:Y:S01]  /*d7c10*/  ISETP.LT.AND P5, PT, R17, R236, !P6 ;  /* 0x000000ec1100720c */ /* 0x000fe200077a1270 */
[----:B--2---:R-:W-:Y:S01]  /*d7c20*/  IMAD.WIDE R196, R0, 0x4, R8 ;  /* 0x0000000400c47825 */ /* 0x004fe200078e0208 */
[----:B------:R-:W2:Y:S01]  /*d7c30*/  LDC R247, c[0x0][0x228] ;  /* 0x00008a00fff77b82 */ /* 0x000ea20000000800 */
[----:B------:R-:W2:Y:S04]  /*d7c40*/  LDL.LU R252, [R1+0xd8c] ;  /* 0x000d8c0001fc7983 */ /* 0x000ea80000300800 */
[----:B------:R-:W2:Y:S04]  /*d7c50*/  LDL.LU R0, [R1+0x158c] ;  /* 0x00158c0001007983 */ /* 0x000ea80000300800 */
[----:B------:R-:W2:Y:S04]  /*d7c60*/  LDL.LU R236, [R1+0x119c] ;  /* 0x00119c0001ec7983 */ /* 0x000ea80000300800 */
[----:B---3--:R3:W-:Y:S01]  /*d7c70*/  @P4 STG.E desc[UR60][R196.64], R244 ;  /* 0x000000f4c4004986 */ /* 0x0087e2000c10193c */
[----:B------:R-:W-:-:S03]  /*d7c80*/  ISETP.GE.AND P4, PT, R232, R235, PT ;  /* 0x000000ebe800720c */ /* 0x000fc60003f86270 */
[----:B------:R-:W2:Y:S01]  /*d7c90*/  LDL.LU R235, [R1+0x1d7c] ;  /* 0x001d7c0001eb7983 */ /* 0x000ea20000300800 */
[----:B------:R-:W-:Y:S01]  /*d7ca0*/  ISETP.LT.AND P3, PT, R11, R239, !P6 ;  /* 0x000000ef0b00720c */ /* 0x000fe20007761270 */
[----:B------:R-:W-:Y:S01]  /*d7cb0*/  IMAD.WIDE R198, R16, 0x4, R2 ;  /* 0x0000000410c67825 */ /* 0x000fe200078e0202 */
[----:B----4-:R-:W-:-:S03]  /*d7cc0*/  ISETP.LT.AND P6, PT, R15, R234, !P6 ;  /* 0x000000ea0f00720c */ /* 0x010fc600077c1270 */
[----:B---3--:R-:W-:Y:S01]  /*d7cd0*/  IMAD.WIDE R196, R16, 0x4, R4 ;  /* 0x0000000410c47825 */ /* 0x008fe200078e0204 */
[----:B------:R-:W-:Y:S01]  /*d7ce0*/  IADD3 R232, R10, 0xd0, RZ ;  /* 0x000000d00ae87810 */ /* 0x000fe20007ffe0ff */
[----:B------:R-:W3:Y:S08]  /*d7cf0*/  LDC R239, c[0x0][0x228] ;  /* 0x00008a00ffef7b82 */ /* 0x000ef00000000800 */
[----:B------:R-:W4:Y:S01]  /*d7d00*/  LDC R244, c[0x0][0x228] ;  /* 0x00008a00fff47b82 */ /* 0x000f220000000800 */
[----:B------:R1:W-:Y:S07]  /*d7d10*/  @P3 STG.E desc[UR60][R198.64], R238 ;  /* 0x000000eec6003986 */ /* 0x0003ee000c10193c */
[----:B------:R-:W4:Y:S01]  /*d7d20*/  LDC R234, c[0x0][0x228] ;  /* 0x00008a00ffea7b82 */ /* 0x000f220000000800 */
[----:B-1----:R-:W-:-:S07]  /*d7d30*/  IMAD.WIDE R198, R16, 0x4, R6 ;  /* 0x0000000410c67825 */ /* 0x002fce00078e0206 */
[----:B------:R-:W1:Y:S01]  /*d7d40*/  LDC R238, c[0x0][0x228] ;  /* 0x00008a00ffee7b82 */ /* 0x000e620000000800 */
[----:B--2---:R2:W-:Y:S04]  /*d7d50*/  @P0 STG.E desc[UR60][R196.64], R235 ;  /* 0x000000ebc4000986 */ /* 0x0045e8000c10193c */
[----:B------:R3:W-:Y:S01]  /*d7d60*/  @P5 STG.E desc[UR60][R198.64], R0 ;  /* 0x00000000c6005986 */ /* 0x0007e2000c10193c */
[----:B------:R-:W-:Y:S01]  /*d7d70*/  ISETP.LT.AND P5, PT, R17, R247, !P4 ;  /* 0x000000f71100720c */ /* 0x000fe200067a1270 */
[----:B--2---:R-:W-:-:S04]  /*d7d80*/  IMAD.WIDE R196, R16, 0x4, R8 ;  /* 0x0000000410c47825 */ /* 0x004fc800078e0208 */
[----:B---3--:R-:W-:Y:S01]  /*d7d90*/  IMAD.IADD R0, R16, 0x1, R14 ;  /* 0x0000000110007824 */ /* 0x008fe200078e020e */
[----:B------:R-:W-:Y:S01]  /*d7da0*/  ISETP.LT.AND P3, PT, R11, R237, !P4 ;  /* 0x000000ed0b00720c */ /* 0x000fe20006761270 */
[----:B------:R-:W2:Y:S04]  /*d7db0*/  LDL.LU R16, [R1+0x59c] ;  /* 0x00059c0001107983 */ /* 0x000ea80000300800 */
[----:B------:R-:W3:Y:S04]  /*d7dc0*/  LDL.LU R247, [R1+0x19c] ;  /* 0x00019c0001f77983 */ /* 0x000ee80000300800 */
[----:B------:R4:W-:Y:S01]  /*d7dd0*/  @P6 STG.E desc[UR60][R196.64], R236 ;  /* 0x000000ecc4006986 */ /* 0x0009e2000c10193c */
[----:B------:R-:W-:Y:S01]  /*d7de0*/  ISETP.GE.AND P6, PT, R232, R246, PT ;  /* 0x000000f6e800720c */ /* 0x000fe20003fc6270 */
[----:B------:R-:W1:Y:S08]  /*d7df0*/  LDC R237, c[0x0][0x22c] ;  /* 0x00008b00ffed7b82 */ /* 0x000e700000000800 */
[----:B------:R-:W1:Y:S01]  /*d7e00*/  LDC R235, c[0x0][0x228] ;  /* 0x00008a00ffeb7b82 */ /* 0x000e620000000800 */
[----:B----4-:R-:W4:Y:S04]  /*d7e10*/  LDL.LU R236, [R1+0x1990] ;  /* 0x0019900001ec7983 */ /* 0x010f280000300800 */
[----:B------:R-:W2:Y:S01]  /*d7e20*/  LDL.LU R246, [R1+0x99c] ;  /* 0x00099c0001f67983 */ /* 0x000ea20000300800 */
[----:B------:R-:W-:Y:S01]  /*d7e30*/  ISETP.LT.AND P0, PT, R13, R233, !P4 ;  /* 0x000000e90d00720c */ /* 0x000fe20006701270 */
[----:B------:R-:W-:Y:S01]  /*d7e40*/  IMAD.WIDE R198, R0, 0x4, R2 ;  /* 0x0000000400c67825 */ /* 0x000fe200078e0202 */
[----:B------:R-:W-:-:S03]  /*d7e50*/  ISETP.LT.AND P4, PT, R15, R245, !P4 ;  /* 0x000000f50f00720c */ /* 0x000fc60006781270 */
[C---:B------:R-:W-:Y:S01]  /*d7e60*/  IMAD.WIDE R196, R0.reuse, 0x4, R4 ;  /* 0x0000000400c47825 */ /* 0x040fe200078e0204 */
[----:B------:R-:W4:Y:S08]  /*d7e70*/  LDC R233, c[0x0][0x228] ;  /* 0x00008a00ffe97b82 */ /* 0x000f300000000800 */
[----:B------:R-:W4:Y:S01]  /*d7e80*/  LDC R245, c[0x0][0x22c] ;  /* 0x00008b00fff57b82 */ /* 0x000f220000000800 */
[----:B------:R1:W-:Y:S02]  /*d7e90*/  @P3 STG.E desc[UR60][R198.64], R252 ;  /* 0x000000fcc6003986 */ /* 0x0003e4000c10193c */
[----:B-1----:R-:W-:-:S02]  /*d7ea0*/  IMAD.WIDE R198, R0, 0x4, R6 ;  /* 0x0000000400c67825 */ /* 0x002fc400078e0206 */
[----:B------:R-:W4:Y:S04]  /*d7eb0*/  LDL.LU R252, [R1+0x1590] ;  /* 0x0015900001fc7983 */ /* 0x000f280000300800 */
[----:B--2---:R1:W-:Y:S04]  /*d7ec0*/  @P0 STG.E desc[UR60][R196.64], R246 ;  /* 0x000000f6c4000986 */ /* 0x0043e8000c10193c */
[----:B------:R2:W-:Y:S01]  /*d7ed0*/  @P5 STG.E desc[UR60][R198.64], R16 ;  /* 0x00000010c6005986 */ /* 0x0005e2000c10193c */
[----:B-1----:R-:W-:-:S04]  /*d7ee0*/  IMAD.WIDE R196, R0, 0x4, R8 ;  /* 0x0000000400c47825 */ /* 0x002fc800078e0208 */
[----:B--2---:R-:W-:Y:S01]  /*d7ef0*/  VIADD R16, R10, 0xd1 ;  /* 0x000000d10a107836 */ /* 0x004fe20000000000 */
[----:B------:R-:W2:Y:S04]  /*d7f00*/  LDL.LU R246, [R1+0x9a0] ;  /* 0x0009a00001f67983 */ /* 0x000ea80000300800 */
[----:B---3--:R1:W-:Y:S01]  /*d7f10*/  @P4 STG.E desc[UR60][R196.64], R247 ;  /* 0x000000f7c4004986 */ /* 0x0083e2000c10193c */
[----:B------:R-:W-:-:S03]  /*d7f20*/  ISETP.GE.AND P4, PT, R16, R237, PT ;  /* 0x000000ed1000720c */ /* 0x000fc60003f86270 */
[----:B-1----:R-:W3:Y:S04]  /*d7f30*/  LDL.LU R247, [R1+0x5a0] ;  /* 0x0005a00001f77983 */ /* 0x002ee80000300800 */
[----:B------:R-:W2:Y:S01]  /*d7f40*/  LDL.LU R16, [R1+0x1d80] ;  /* 0x001d800001107983 */ /* 0x000ea20000300800 */
[----:B------:R-:W-:Y:S02]  /*d7f50*/  ISETP.LT.AND P5, PT, R11, R238, !P6 ;  /* 0x000000ee0b00720c */ /* 0x000fe400077a1270 */
[----:B------:R-:W-:Y:S01]  /*d7f60*/  IADD3 R0, R0, R14, RZ ;  /* 0x0000000e00007210 */ /* 0x000fe20007ffe0ff */
[----:B------:R-:W1:Y:S01]  /*d7f70*/  LDC R238, c[0x0][0x228] ;  /* 0x00008a00ffee7b82 */ /* 0x000e620000000800 */
[----:B------:R-:W-:Y:S02]  /*d7f80*/  ISETP.LT.AND P0, PT, R13, R239, !P6 ;  /* 0x000000ef0d00720c */ /* 0x000fe40007701270 */
[----:B------:R-:W-:Y:S01]  /*d7f90*/  ISETP.LT.AND P3, PT, R17, R244, !P6 ;  /* 0x000000f41100720c */ /* 0x000fe20007761270 */
[----:B------:R-:W3:Y:S01]  /*d7fa0*/  LDL.LU R237, [R1+0x11a0] ;  /* 0x0011a00001ed7983 */ /* 0x000ee20000300800 */
[----:B------:R-:W-:-:S04]  /*d7fb0*/  IMAD.WIDE R196, R0, 0x4, R2 ;  /* 0x0000000400c47825 */ /* 0x000fc800078e0202 */
[C---:B------:R-:W-:Y:S01]  /*d7fc0*/  IMAD.WIDE R198, R0.reuse, 0x4, R4 ;  /* 0x0000000400c67825 */ /* 0x040fe200078e0204 */
[----:B------:R-:W3:Y:S08]  /*d7fd0*/  LDC R239, c[0x0][0x228] ;  /* 0x00008a00ffef7b82 */ /* 0x000ef00000000800 */
[----:B------:R-:W3:Y:S01]  /*d7fe0*/  LDC R244, c[0x0][0x228] ;  /* 0x00008a00fff47b82 */ /* 0x000ee20000000800 */
[----:B----4-:R4:W-:Y:S07]  /*d7ff0*/  @P5 STG.E desc[UR60][R196.64], R236 ;  /* 0x000000ecc4005986 */ /* 0x0109ee000c10193c */
[----:B----4-:R-:W4:Y:S01]  /*d8000*/  LDC R236, c[0x0][0x228] ;  /* 0x00008a00ffec7b82 */ /* 0x010f220000000800 */
[----:B------:R-:W-:Y:S01]  /*d8010*/  ISETP.LT.AND P6, PT, R15, R233, !P6 ;  /* 0x000000e90f00720c */ /* 0x000fe200077c1270 */
[----:B------:R-:W-:Y:S01]  /*d8020*/  IMAD.WIDE R232, R0, 0x4, R6 ;  /* 0x0000000400e87825 */ /* 0x000fe200078e0206 */
[----:B----4-:R-:W-:-:S05]  /*d8030*/  ISETP.LT.AND P5, PT, R17, R236, !P4 ;  /* 0x000000ec1100720c */ /* 0x010fca00067a1270 */
[----:B------:R-:W4:Y:S01]  /*d8040*/  LDC R236, c[0x0][0x228] ;  /* 0x00008a00ffec7b82 */ /* 0x000f220000000800 */
[----:B--2---:R-:W-:Y:S04]  /*d8050*/  @P0 STG.E desc[UR60][R198.64], R16 ;  /* 0x00000010c6000986 */ /* 0x004fe8000c10193c */
[----:B------:R2:W-:Y:S01]  /*d8060*/  @P3 STG.E desc[UR60][R232.64], R252 ;  /* 0x000000fce8003986 */ /* 0x0005e2000c10193c */
[----:B------:R-:W-:Y:S02]  /*d8070*/  ISETP.LT.AND P0, PT, R13, R235, !P4 ;  /* 0x000000eb0d00720c */ /* 0x000fe40006701270 */
[----:B------:R-:W-:Y:S02]  /*d8080*/  ISETP.LT.AND P3, PT, R11, R234, !P4 ;  /* 0x000000ea0b00720c */ /* 0x000fe40006761270 */
[----:B-1----:R-:W-:Y:S01]  /*d8090*/  ISETP.LT.AND P4, PT, R15, R238, !P4 ;  /* 0x000000ee0f00720c */ /* 0x002fe20006781270 */
        /* <DEDUP_REMOVED lines=20> */
[----:B------:R-:W-:Y:S01]  /*d81e0*/  ISETP.LT.AND P3, PT, R13, R244, !P6 ;  /* 0x000000f40d00720c */ /* 0x000fe20007761270 */
[----:B------:R-:W2:Y:S04]  /*d81f0*/  LDL.LU R0, [R1+0x1594] ;  /* 0x0015940001007983 */ /* 0x000ea80000300800 */
[----:B------:R1:W-:Y:S01]  /*d8200*/  @P5 STG.E desc[UR60][R198.64], R247 ;  /* 0x000000f7c6005986 */ /* 0x0003e2000c10193c */
[----:B----4-:R-:W-:-:S03]  /*d8210*/  ISETP.LT.AND P5, PT, R17, R236, !P6 ;  /* 0x000000ec1100720c */ /* 0x010fc600077a1270 */
        /* <DEDUP_REMOVED lines=517> */
[----:B------:R-:W1:Y:S08]  /*da270*/  LDC R233, c[0x0][0x228] ;  /* 0x00008a00ffe97b82 */ /* 0x000e700000000800 */
        /* <DEDUP_REMOVED lines=14> */
[----:B------:R-:W-:Y:S02]  /*da360*/  ISETP.LT.AND P0, PT, R13, R239, !P6 ;  /* 0x000000ef0d00720c */ /* 0x000fe40007701270 */
[----:B------:R-:W-:Y:S02]  /*da370*/  ISETP.LT.AND P3, PT, R17, R244, !P6 ;  /* 0x000000f41100720c */ /* 0x000fe40007761270 */
[----:B------:R-:W-:-:S02]  /*da380*/  IADD3 R0, R0, R14, RZ ;  /* 0x0000000e00007210 */ /* 0x000fc40007ffe0ff */
[----:B------:R-:W-:Y:S01]  /*da390*/  ISETP.LT.AND P6, PT, R15, R233, !P6 ;  /* 0x000000e90f00720c */ /* 0x000fe200077c1270 */
[----:B------:R-:W3:Y:S01]  /*da3a0*/  LDL.LU R237, [R1+0x11d0] ;  /* 0x0011d00001ed7983 */ /* 0x000ee20000300800 */
[----:B------:R-:W1:Y:S08]  /*da3b0*/  LDC R238, c[0x0][0x228] ;  /* 0x00008a00ffee7b82 */ /* 0x000e700000000800 */
[----:B------:R-:W3:Y:S01]  /*da3c0*/  LDC R239, c[0x0][0x228] ;  /* 0x00008a00ffef7b82 */ /* 0x000ee20000000800 */
[----:B------:R-:W-:-:S04]  /*da3d0*/  IMAD.WIDE R196, R0, 0x4, R2 ;  /* 0x0000000400c47825 */ /* 0x000fc800078e0202 */
[----:B------:R-:W-:-:S04]  /*da3e0*/  IMAD.WIDE R198, R0, 0x4, R4 ;  /* 0x0000000400c67825 */ /* 0x000fc800078e0204 */
[----:B------:R-:W-:Y:S01]  /*da3f0*/  IMAD.WIDE R232, R0, 0x4, R6 ;  /* 0x0000000400e87825 */ /* 0x000fe200078e0206 */
[----:B------:R-:W3:Y:S01]  /*da400*/  LDC R244, c[0x0][0x228] ;  /* 0x00008a00fff47b82 */ /* 0x000ee20000000800 */
[----:B----4-:R4:W-:Y:S07]  /*da410*/  @P5 STG.E desc[UR60][R196.64], R236 ;  /* 0x000000ecc4005986 */ /* 0x0109ee000c10193c */
[----:B----4-:R-:W4:Y:S01]  /*da420*/  LDC R236, c[0x0][0x228] ;  /* 0x00008a00ffec7b82 */ /* 0x010f220000000800 */
[----:B--2---:R-:W-:Y:S04]  /*da430*/  @P0 STG.E desc[UR60][R198.64], R16 ;  /* 0x00000010c6000986 */ /* 0x004fe8000c10193c */
[----:B------:R2:W-:Y:S04]  /*da440*/  @P3 STG.E desc[UR60][R232.64], R252 ;  /* 0x000000fce8003986 */ /* 0x0005e8000c10193c */
[----:B--2---:R-:W2:Y:S04]  /*da450*/  LDL.LU R233, [R1+0xdc0] ;  /* 0x000dc00001e97983 */ /* 0x004ea80000300800 */
[----:B------:R-:W2:Y:S01]  /*da460*/  LDL.LU R252, [R1+0x1d0] ;  /* 0x0001d00001fc7983 */ /* 0x000ea20000300800 */
[----:B----4-:R-:W-:-:S02]  /*da470*/  ISETP.LT.AND P5, PT, R17, R236, !P4 ;  /* 0x000000ec1100720c */ /* 0x010fc400067a1270 */
[----:B------:R-:W-:Y:S01]  /*da480*/  ISETP.LT.AND P0, PT, R13, R235, !P4 ;  /* 0x000000eb0d00720c */ /* 0x000fe20006701270 */
[----:B------:R-:W4:Y:S08]  /*da490*/  LDC R236, c[0x0][0x228] ;  /* 0x00008a00ffec7b82 */ /* 0x000f300000000800 */
[----:B------:R-:W4:Y:S01]  /*da4a0*/  LDC R235, c[0x0][0x22c] ;  /* 0x00008b00ffeb7b82 */ /* 0x000f220000000800 */
[----:B------:R-:W-:Y:S01]  /*da4b0*/  ISETP.LT.AND P3, PT, R11, R234, !P4 ;  /* 0x000000ea0b00720c */ /* 0x000fe20006761270 */
[----:B------:R-:W-:-:S04]  /*da4c0*/  IMAD.WIDE R196, R0, 0x4, R8 ;  /* 0x0000000400c47825 */ /* 0x000fc800078e0208 */
[----:B------:R-:W-:Y:S01]  /*da4d0*/  IMAD.IADD R0, R0, 0x1, R14 ;  /* 0x0000000100007824 */ /* 0x000fe200078e020e */
[----:B-1----:R-:W-:Y:S02]  /*da4e0*/  ISETP.LT.AND P4, PT, R15, R238, !P4 ;  /* 0x000000ee0f00720c */ /* 0x002fe40006781270 */
[C---:B------:R-:W-:Y:S01]  /*da4f0*/  IADD3 R16, R10.reuse, 0xea, RZ ;  /* 0x000000ea0a107810 */ /* 0x040fe20007ffe0ff */
[----:B------:R-:W-:Y:S02]  /*da500*/  VIADD R232, R10, 0xeb ;  /* 0x000000eb0ae87836 */ /* 0x000fe40000000000 */
[----:B------:R-:W-:Y:S01]  /*da510*/  IMAD.WIDE R198, R0, 0x4, R2 ;  /* 0x0000000400c67825 */ /* 0x000fe200078e0202 */
[----:B---3--:R1:W-:Y:S01]  /*da520*/  @P6 STG.E desc[UR60][R196.64], R237 ;  /* 0x000000edc4006986 */ /* 0x0083e2000c10193c */
[----:B------:R-:W-:-:S03]  /*da530*/  ISETP.GE.AND P6, PT, R16, R245, PT ;  /* 0x000000f51000720c */ /* 0x000fc60003fc6270 */
[----:B------:R-:W3:Y:S01]  /*da540*/  LDL.LU R238, [R1+0x19c4] ;  /* 0x0019c40001ee7983 */ /* 0x000ee20000300800 */
[C---:B------:R-:W-:Y:S01]  /*da550*/  IADD3 R16, R0.reuse, R14, RZ ;  /* 0x0000000e00107210 */ /* 0x040fe20007ffe0ff */
[----:B------:R-:W3:Y:S08]  /*da560*/  LDC R234, c[0x0][0x228] ;  /* 0x00008a00ffea7b82 */ /* 0x000ef00000000800 */
[----:B------:R-:W3:Y:S08]  /*da570*/  LDC R245, c[0x0][0x228] ;  /* 0x00008a00fff57b82 */ /* 0x000ef00000000800 */
[----:B-1----:R-:W1:Y:S01]  /*da580*/  LDC R237, c[0x0][0x228] ;  /* 0x00008a00ffed7b82 */ /* 0x002e620000000800 */
[C---:B------:R-:W-:Y:S01]  /*da590*/  IMAD.WIDE R196, R0.reuse, 0x4, R4 ;  /* 0x0000000400c47825 */ /* 0x040fe200078e0204 */
[----:B--2---:R2:W-:Y:S04]  /*da5a0*/  @P3 STG.E desc[UR60][R198.64], R233 ;  /* 0x000000e9c6003986 */ /* 0x0045e8000c10193c */
[----:B------:R4:W-:Y:S01]  /*da5b0*/  @P0 STG.E desc[UR60][R196.64], R246 ;  /* 0x000000f6c4000986 */ /* 0x0009e2000c10193c */
[----:B--2---:R-:W-:-:S04]  /*da5c0*/  IMAD.WIDE R198, R0, 0x4, R6 ;  /* 0x0000000400c67825 */ /* 0x004fc800078e0206 */
[----:B----4-:R-:W-:Y:S01]  /*da5d0*/  IMAD.WIDE R196, R0, 0x4, R8 ;  /* 0x0000000400c47825 */ /* 0x010fe200078e0208 */
[----:B------:R-:W-:Y:S01]  /*da5e0*/  ISETP.LT.AND P3, PT, R13, R244, !P6 ;  /* 0x000000f40d00720c */ /* 0x000fe20007761270 */
[----:B------:R-:W2:Y:S04]  /*da5f0*/  LDL.LU R0, [R1+0x15c4] ;  /* 0x0015c40001007983 */ /* 0x000ea80000300800 */
[----:B------:R4:W-:Y:S01]  /*da600*/  @P5 STG.E desc[UR60][R198.64], R247 ;  /* 0x000000f7c6005986 */ /* 0x0009e2000c10193c */
[----:B------:R-:W-:-:S03]  /*da610*/  ISETP.LT.AND P5, PT, R17, R236, !P6 ;  /* 0x000000ec1100720c */ /* 0x000fc600077a1270 */
[----:B------:R-:W2:Y:S04]  /*da620*/  LDL.LU R236, [R1+0x11d4] ;  /* 0x0011d40001ec7983 */ /* 0x000ea80000300800 */
[----:B------:R1:W-:Y:S01]  /*da630*/  @P4 STG.E desc[UR60][R196.64], R252 ;  /* 0x000000fcc4004986 */ /* 0x0003e2000c10193c */
[----:B------:R-:W-:Y:S02]  /*da640*/  ISETP.GE.AND P4, PT, R232, R235, PT ;  /* 0x000000ebe800720c */ /* 0x000fe40003f86270 */
[----:B------:R-:W-:Y:S01]  /*da650*/  ISETP.LT.AND P0, PT, R11, R239, !P6 ;  /* 0x000000ef0b00720c */ /* 0x000fe20007701270 */
[----:B------:R-:W2:Y:S08]  /*da660*/  LDC R233, c[0x0][0x228] ;  /* 0x00008a00ffe97b82 */ /* 0x000eb00000000800 */
[----:B----4-:R-:W4:Y:S08]  /*da670*/  LDC R247, c[0x0][0x228] ;  /* 0x00008a00fff77b82 */ /* 0x010f300000000800 */
[----:B------:R-:W4:Y:S08]  /*da680*/  LDC R246, c[0x0][0x22c] ;  /* 0x00008b00fff67b82 */ /* 0x000f300000000800 */
[----:B------:R-:W4:Y:S01]  /*da690*/  LDC R244, c[0x0][0x228] ;  /* 0x00008a00fff47b82 */ /* 0x000f220000000800 */
[----:B-1----:R-:W4:Y:S04]  /*da6a0*/  LDL.LU R252, [R1+0x9d4] ;  /* 0x0009d40001fc7983 */ /* 0x002f280000300800 */
[----:B------:R-:W2:Y:S01]  /*da6b0*/  LDL.LU R232, [R1+0x1db4] ;  /* 0x001db40001e87983 */ /* 0x000ea20000300800 */
[----:B------:R-:W-:-:S04]  /*da6c0*/  IMAD.WIDE R198, R16, 0x4, R2 ;  /* 0x0000000410c67825 */ /* 0x000fc800078e0202 */
[C---:B------:R-:W-:Y:S01]  /*da6d0*/  IMAD.WIDE R196, R16.reuse, 0x4, R4 ;  /* 0x0000000410c47825 */ /* 0x040fe200078e0204 */
[----:B------:R-:W4:Y:S04]  /*da6e0*/  LDL.LU R235, [R1+0xdc4] ;  /* 0x000dc40001eb7983 */ /* 0x000f280000300800 */
[----:B---3--:R1:W-:Y:S01]  /*da6f0*/  @P0 STG.E desc[UR60][R198.64], R238 ;  /* 0x000000eec6000986 */ /* 0x0083e2000c10193c */
[----:B------:R-:W3:Y:S01]  /*da700*/  LDC R239, c[0x0][0x228] ;  /* 0x00008a00ffef7b82 */ /* 0x000ee20000000800 */
[----:B-1----:R-:W-:Y:S01]  /*da710*/  IMAD.WIDE R198, R16, 0x4, R6 ;  /* 0x0000000410c67825 */ /* 0x002fe200078e0206 */
[----:B------:R-:W-:Y:S02]  /*da720*/  ISETP.LT.AND P6, PT, R15, R234, !P6 ;  /* 0x000000ea0f00720c */ /* 0x000fe400077c1270 */
[----:B------:R-:W-:-:S04]  /*da730*/  ISETP.LT.AND P0, PT, R11, R237, !P4 ;  /* 0x000000ed0b00720c */ /* 0x000fc80006701270 */
[----:B------:R-:W1:Y:S08]  /*da740*/  LDC R238, c[0x0][0x228] ;  /* 0x00008a00ffee7b82 */ /* 0x000e700000000800 */
[----:B------:R-:W3:Y:S08]  /*da750*/  LDC R237, c[0x0][0x22c] ;  /* 0x00008b00ffed7b82 */ /* 0x000ef00000000800 */
[----:B------:R-:W1:Y:S01]  /*da760*/  LDC R234, c[0x0][0x228] ;  /* 0x00008a00ffea7b82 */ /* 0x000e620000000800 */
[----:B--2---:R2:W-:Y:S04]  /*da770*/  @P3 STG.E desc[UR60][R196.64], R232 ;  /* 0x000000e8c4003986 */ /* 0x0045e8000c10193c */
[----:B------:R3:W-:Y:S01]  /*da780*/  @P5 STG.E desc[UR60][R198.64], R0 ;  /* 0x00000000c6005986 */ /* 0x0007e2000c10193c */
[----:B----4-:R-:W-:Y:S01]  /*da790*/  ISETP.LT.AND P5, PT, R17, R247, !P4 ;  /* 0x000000f71100720c */ /* 0x010fe200067a1270 */
[----:B--2---:R-:W-:-:S04]  /*da7a0*/  IMAD.WIDE R196, R16, 0x4, R8 ;  /* 0x0000000410c47825 */ /* 0x004fc800078e0208 */
[----:B---3--:R-:W-:Y:S02]  /*da7b0*/  IMAD.IADD R0, R16, 0x1, R14 ;  /* 0x0000000110007824 */ /* 0x008fe400078e020e */
[----:B------:R-:W2:Y:S04]  /*da7c0*/  LDL.LU R16, [R1+0x5d4] ;  /* 0x0005d40001107983 */ /* 0x000ea80000300800 */
[----:B------:R-:W3:Y:S01]  /*da7d0*/  LDL.LU R247, [R1+0x1d4] ;  /* 0x0001d40001f77983 */ /* 0x000ee20000300800 */
[----:B------:R-:W-:Y:S01]  /*da7e0*/  ISETP.LT.AND P3, PT, R13, R233, !P4 ;  /* 0x000000e90d00720c */ /* 0x000fe20006761270 */
[----:B------:R-:W-:Y:S01]  /*da7f0*/  IMAD.WIDE R198, R0, 0x4, R2 ;  /* 0x0000000400c67825 */ /* 0x000fe200078e0202 */
[----:B------:R-:W-:Y:S01]  /*da800*/  ISETP.LT.AND P4, PT, R15, R245, !P4 ;  /* 0x000000f50f00720c */ /* 0x000fe20006781270 */
[----:B------:R4:W-:Y:S04]  /*da810*/  @P6 STG.E desc[UR60][R196.64], R236 ;  /* 0x000000ecc4006986 */ /* 0x0009e8000c10193c */
[----:B------:R1:W-:Y:S01]  /*da820*/  @P0 STG.E desc[UR60][R198.64], R235 ;  /* 0x000000ebc6000986 */ /* 0x0003e2000c10193c */
[----:B------:R-:W-:Y:S01]  /*da830*/  IADD3 R232, R10, 0xec, RZ ;  /* 0x000000ec0ae87810 */ /* 0x000fe20007ffe0ff */
[----:B------:R-:W3:Y:S08]  /*da840*/  LDC R233, c[0x0][0x228] ;  /* 0x00008a00ffe97b82 */ /* 0x000ef00000000800 */
[----:B------:R-:W3:Y:S01]  /*da850*/  LDC R245, c[0x0][0x22c] ;  /* 0x00008b00fff57b82 */ /* 0x000ee20000000800 */
[----:B----4-:R-:W-:-:S04]  /*da860*/  IMAD.WIDE R196, R0, 0x4, R4 ;  /* 0x0000000400c47825 */ /* 0x010fc800078e0204 */
[----:B-1----:R-:W-:Y:S01]  /*da870*/  IMAD.WIDE R198, R0, 0x4, R6 ;  /* 0x0000000400c67825 */ /* 0x002fe200078e0206 */
[----:B------:R-:W4:Y:S04]  /*da880*/  LDL.LU R236, [R1+0x19c8] ;  /* 0x0019c80001ec7983 */ /* 0x000f280000300800 */
[----:B------:R1:W-:Y:S01]  /*da890*/  @P3 STG.E desc[UR60][R196.64], R252 ;  /* 0x000000fcc4003986 */ /* 0x0003e2000c10193c */
[----:B------:R-:W-:Y:S01]  /*da8a0*/  ISETP.GE.AND P6, PT, R232, R246, PT ;  /* 0x000000f6e800720c */ /* 0x000fe20003fc6270 */
[----:B------:R-:W4:Y:S01]  /*da8b0*/  LDC R235, c[0x0][0x228] ;  /* 0x00008a00ffeb7b82 */ /* 0x000f220000000800 */
[----:B-1----:R-:W-:Y:S01]  /*da8c0*/  IMAD.WIDE R196, R0, 0x4, R8 ;  /* 0x0000000400c47825 */ /* 0x002fe200078e0208 */
[----:B------:R-:W4:Y:S04]  /*da8d0*/  LDL.LU R252, [R1+0x11d8] ;  /* 0x0011d80001fc7983 */ /* 0x000f280000300800 */
[----:B------:R-:W4:Y:S04]  /*da8e0*/  LDL.LU R246, [R1+0x9d8] ;  /* 0x0009d80001f67983 */ /* 0x000f280000300800 */
[----:B--2---:R1:W-:Y:S04]  /*da8f0*/  @P5 STG.E desc[UR60][R198.64], R16 ;  /* 0x00000010c6005986 */ /* 0x0043e8000c10193c */
[----:B---3--:R2:W-:Y:S01]  /*da900*/  @P4 STG.E desc[UR60][R196.64], R247 ;  /* 0x000000f7c4004986 */ /* 0x0085e2000c10193c */
[----:B-1----:R-:W-:-:S03]  /*da910*/  VIADD R16, R10, 0xed ;  /* 0x000000ed0a107836 */ /* 0x002fc60000000000 */
[----:B--2---:R-:W2:Y:S02]  /*da920*/  LDL.LU R247, [R1+0x5d8] ;  /* 0x0005d80001f77983 */ /* 0x004ea40000300800 */
[----:B------:R-:W-:Y:S02]  /*da930*/  ISETP.GE.AND P4, PT, R16, R237, PT ;  /* 0x000000ed1000720c */ /* 0x000fe40003f86270 */
[----:B------:R-:W3:Y:S04]  /*da940*/  LDL.LU R16, [R1+0x1db8] ;  /* 0x001db80001107983 */ /* 0x000ee80000300800 */
[----:B------:R-:W2:Y:S01]  /*da950*/  LDL.LU R237, [R1+0x15c8] ;  /* 0x0015c80001ed7983 */ /* 0x000ea20000300800 */
[----:B------:R-:W-:Y:S02]  /*da960*/  ISETP.LT.AND P5, PT, R11, R238, !P6 ;  /* 0x000000ee0b00720c */ /* 0x000fe400077a1270 */
[----:B------:R-:W-:-:S02]  /*da970*/  ISETP.LT.AND P3, PT, R13, R239, !P6 ;  /* 0x000000ef0d00720c */ /* 0x000fc40007761270 */
[----:B------:R-:W-:Y:S02]  /*da980*/  ISETP.LT.AND P0, PT, R17, R244, !P6 ;  /* 0x000000f41100720c */ /* 0x000fe40007701270 */
[----:B------:R-:W-:Y:S02]  /*da990*/  IADD3 R0, R0, R14, RZ ;  /* 0x0000000e00007210 */ /* 0x000fe40007ffe0ff */
[----:B------:R-:W-:Y:S01]  /*da9a0*/  ISETP.LT.AND P6, PT, R15, R233, !P6 ;  /* 0x000000e90f00720c */ /* 0x000fe200077c1270 */
[----:B------:R-:W1:Y:S08]  /*da9b0*/  LDC R238, c[0x0][0x228] ;  /* 0x00008a00ffee7b82 */ /* 0x000e700000000800 */
[----:B------:R-:W1:Y:S08]  /*da9c0*/  LDC R244, c[0x0][0x228] ;  /* 0x00008a00fff47b82 */ /* 0x000e700000000800 */
[----:B------:R-:W1:Y:S01]  /*da9d0*/  LDC R239, c[0x0][0x228] ;  /* 0x00008a00ffef7b82 */ /* 0x000e620000000800 */
[----:B------:R-:W-:-:S04]  /*da9e0*/  IMAD.WIDE R196, R0, 0x4, R2 ;  /* 0x0000000400c47825 */ /* 0x000fc800078e0202 */
[----:B------:R-:W-:-:S04]  /*da9f0*/  IMAD.WIDE R198, R0, 0x4, R4 ;  /* 0x0000000400c67825 */ /* 0x000fc800078e0204 */
[C---:B------:R-:W-:Y:S01]  /*daa00*/  IMAD.WIDE R232, R0.reuse, 0x4, R6 ;  /* 0x0000000400e87825 */ /* 0x040fe200078e0206 */
[----:B----4-:R4:W-:Y:S02]  /*daa10*/  @P5 STG.E desc[UR60][R196.64], R236 ;  /* 0x000000ecc4005986 */ /* 0x0109e4000c10193c */
[----:B----4-:R-:W4:Y:S02]  /*daa20*/  LDC R236, c[0x0][0x228] ;  /* 0x00008a00ffec7b82 */ /* 0x010f240000000800 */
[----:B---3--:R-:W-:Y:S04]  /*daa30*/  @P3 STG.E desc[UR60][R198.64], R16 ;  /* 0x00000010c6003986 */ /* 0x008fe8000c10193c */
[----:B--2---:R2:W-:Y:S04]  /*daa40*/  @P0 STG.E desc[UR60][R232.64], R237 ;  /* 0x000000ede8000986 */ /* 0x0045e8000c10193c */
[----:B--2---:R-:W2:Y:S01]  /*daa50*/  LDL.LU R233, [R1+0xdc8] ;  /* 0x000dc80001e97983 */ /* 0x004ea20000300800 */
[----:B------:R-:W-:Y:S01]  /*daa60*/  ISETP.LT.AND P0, PT, R11, R234, !P4 ;  /* 0x000000ea0b00720c */ /* 0x000fe20006701270 */
[----:B------:R-:W-:-:S04]  /*daa70*/  IMAD.WIDE R196, R0, 0x4, R8 ;  /* 0x0000000400c47825 */ /* 0x000fc800078e0208 */
[----:B------:R-:W-:Y:S01]  /*daa80*/  IMAD.IADD R0, R0, 0x1, R14 ;  /* 0x0000000100007824 */ /* 0x000fe200078e020e */
[----:B------:R-:W-:Y:S02]  /*daa90*/  IADD3 R16, R10, 0xee, RZ ;  /* 0x000000ee0a107810 */ /* 0x000fe40007ffe0ff */
[----:B------:R-:W-:Y:S02]  /*daaa0*/  ISETP.LT.AND P3, PT, R13, R235, !P4 ;  /* 0x000000eb0d00720c */ /* 0x000fe40006761270 */
[----:B----4-:R-:W-:Y:S01]  /*daab0*/  ISETP.LT.AND P5, PT, R17, R236, !P4 ;  /* 0x000000ec1100720c */ /* 0x010fe200067a1270 */
[----:B------:R-:W-:Y:S01]  /*daac0*/  IMAD.WIDE R198, R0, 0x4, R2 ;  /* 0x0000000400c67825 */ /* 0x000fe200078e0202 */
[----:B------:R3:W-:Y:S01]  /*daad0*/  @P6 STG.E desc[UR60][R196.64], R252 ;  /* 0x000000fcc4006986 */ /* 0x0007e2000c10193c */
[----:B------:R-:W-:Y:S02]  /*daae0*/  ISETP.GE.AND P6, PT, R16, R245, PT ;  /* 0x000000f51000720c */ /* 0x000fe40003fc6270 */
[----:B-1----:R-:W-:Y:S01]  /*daaf0*/  ISETP.LT.AND P4, PT, R15, R238, !P4 ;  /* 0x000000ee0f00720c */ /* 0x002fe20006781270 */
[----:B------:R-:W1:Y:S01]  /*dab00*/  LDC R236, c[0x0][0x228] ;  /* 0x00008a00ffec7b82 */ /* 0x000e620000000800 */
[----:B------:R-:W-:-:S07]  /*dab10*/  IADD3 R16, R0, R14, RZ ;  /* 0x0000000e00107210 */ /* 0x000fce0007ffe0ff */
[----:B------:R-:W4:Y:S08]  /*dab20*/  LDC R235, c[0x0][0x22c] ;  /* 0x00008b00ffeb7b82 */ /* 0x000f300000000800 */
[----:B------:R-:W4:Y:S01]  /*dab30*/  LDC R234, c[0x0][0x228] ;  /* 0x00008a00ffea7b82 */ /* 0x000f220000000800 */
[----:B------:R-:W-:-:S07]  /*dab40*/  VIADD R232, R10, 0xef ;  /* 0x000000ef0ae87836 */ /* 0x000fce0000000000 */
[----:B------:R-:W4:Y:S08]  /*dab50*/  LDC R237, c[0x0][0x228] ;  /* 0x00008a00ffed7b82 */ /* 0x000f300000000800 */
[----:B------:R-:W4:Y:S01]  /*dab60*/  LDC R245, c[0x0][0x228] ;  /* 0x00008a00fff57b82 */ /* 0x000f220000000800 */
[----:B---3--:R-:W3:Y:S04]  /*dab70*/  LDL.LU R252, [R1+0x1dbc] ;  /* 0x001dbc0001fc7983 */ /* 0x008ee80000300800 */
[----:B------:R-:W3:Y:S01]  /*dab80*/  LDL.LU R238, [R1+0x19cc] ;  /* 0x0019cc0001ee7983 */ /* 0x000ee20000300800 */
[----:B------:R-:W-:-:S03]  /*dab90*/  IMAD.WIDE R196, R0, 0x4, R4 ;  /* 0x0000000400c47825 */ /* 0x000fc600078e0204 */
[----:B--2---:R2:W-:Y:S01]  /*daba0*/  @P0 STG.E desc[UR60][R198.64], R233 ;  /* 0x000000e9c6000986 */ /* 0x0045e2000c10193c */
[----:B------:R-:W-:-:S03]  /*dabb0*/  ISETP.LT.AND P0, PT, R13, R244, !P6 ;  /* 0x000000f40d00720c */ /* 0x000fc60007701270 */
[----:B------:R-:W3:Y:S04]  /*dabc0*/  LDL.LU R244, [R1+0x1d8] ;  /* 0x0001d80001f47983 */ /* 0x000ee80000300800 */
[----:B------:R1:W-:Y:S01]  /*dabd0*/  @P3 STG.E desc[UR60][R196.64], R246 ;  /* 0x000000f6c4003986 */ /* 0x0003e2000c10193c */
[----:B--2---:R-:W-:-:S04]  /*dabe0*/  IMAD.WIDE R198, R0, 0x4, R6 ;  /* 0x0000000400c67825 */ /* 0x004fc800078e0206 */
[----:B-1----:R-:W-:Y:S01]  /*dabf0*/  IMAD.WIDE R196, R0, 0x4, R8 ;  /* 0x0000000400c47825 */ /* 0x002fe200078e0208 */
[----:B------:R-:W1:Y:S01]  /*dac00*/  LDC R233, c[0x0][0x228] ;  /* 0x00008a00ffe97b82 */ /* 0x000e620000000800 */
[----:B------:R-:W2:Y:S04]  /*dac10*/  LDL.LU R0, [R1+0x15cc] ;  /* 0x0015cc0001007983 */ /* 0x000ea80000300800 */
[----:B------:R4:W-:Y:S01]  /*dac20*/  @P5 STG.E desc[UR60][R198.64], R247 ;  /* 0x000000f7c6005986 */ /* 0x0009e2000c10193c */
[----:B------:R-:W-:-:S03]  /*dac30*/  ISETP.LT.AND P5, PT, R17, R236, !P6 ;  /* 0x000000ec1100720c */ /* 0x000fc600077a1270 */
[----:B------:R-:W2:Y:S01]  /*dac40*/  LDL.LU R236, [R1+0x11dc] ;  /* 0x0011dc0001ec7983 */ /* 0x000ea20000300800 */
[----:B------:R-:W-:Y:S01]  /*dac50*/  ISETP.LT.AND P3, PT, R11, R239, !P6 ;  /* 0x000000ef0b00720c */ /* 0x000fe20007761270 */
[----:B------:R-:W1:Y:S08]  /*dac60*/  LDC R246, c[0x0][0x22c] ;  /* 0x00008b00fff67b82 */ /* 0x000e700000000800 */
[----:B----4-:R-:W4:Y:S01]  /*dac70*/  LDC R247, c[0x0][0x228] ;  /* 0x00008a00fff77b82 */ /* 0x010f220000000800 */
[----:B------:R-:W-:Y:S01]  /*dac80*/  IMAD.WIDE R198, R16, 0x4, R2 ;  /* 0x0000000410c67825 */ /* 0x000fe200078e0202 */
[----:B------:R-:W-:-:S06]  /*dac90*/  ISETP.LT.AND P6, PT, R15, R234, !P6 ;  /* 0x000000ea0f00720c */ /* 0x000fcc00077c1270 */
[----:B------:R-:W1:Y:S08]  /*daca0*/  LDC R239, c[0x0][0x228] ;  /* 0x00008a00ffef7b82 */ /* 0x000e700000000800 */
[----:B------:R-:W1:Y:S01]  /*dacb0*/  LDC R234, c[0x0][0x228] ;  /* 0x00008a00ffea7b82 */ /* 0x000e620000000800 */
[----:B---3--:R3:W-:Y:S04]  /*dacc0*/  @P4 STG.E desc[UR60][R196.64], R244 ;  /* 0x000000f4c4004986 */ /* 0x0087e8000c10193c */
[----:B------:R4:W-:Y:S01]  /*dacd0*/  @P3 STG.E desc[UR60][R198.64], R238 ;  /* 0x000000eec6003986 */ /* 0x0009e2000c10193c */
[----:B------:R-:W-:-:S03]  /*dace0*/  ISETP.GE.AND P4, PT, R232, R235, PT ;  /* 0x000000ebe800720c */ /* 0x000fc60003f86270 */
[----:B------:R-:W2:Y:S01]  /*dacf0*/  LDL.LU R235, [R1+0xdcc] ;  /* 0x000dcc0001eb7983 */ /* 0x000ea20000300800 */
[----:B---3--:R-:W-:-:S04]  /*dad00*/  IMAD.WIDE R196, R16, 0x4, R4 ;  /* 0x0000000410c47825 */ /* 0x008fc800078e0204 */
[----:B----4-:R-:W-:Y:S01]  /*dad10*/  IMAD.WIDE R198, R16, 0x4, R6 ;  /* 0x0000000410c67825 */ /* 0x010fe200078e0206 */
[----:B------:R-:W3:Y:S08]  /*dad20*/  LDC R238, c[0x0][0x228] ;  /* 0x00008a00ffee7b82 */ /* 0x000ef00000000800 */
[----:B------:R-:W4:Y:S01]  /*dad30*/  LDC R244, c[0x0][0x228] ;  /* 0x00008a00fff47b82 */ /* 0x000f220000000800 */
[----:B------:R1:W-:Y:S04]  /*dad40*/  @P0 STG.E desc[UR60][R196.64], R252 ;  /* 0x000000fcc4000986 */ /* 0x0003e8000c10193c */
[----:B--2---:R2:W-:Y:S01]  /*dad50*/  @P5 STG.E desc[UR60][R198.64], R0 ;  /* 0x00000000c6005986 */ /* 0x0045e2000c10193c */
[----:B------:R-:W-:-:S03]  /*dad60*/  ISETP.LT.AND P5, PT, R17, R247, !P4 ;  /* 0x000000f71100720c */ /* 0x000fc600067a1270 */
[----:B-1----:R-:W4:Y:S01]  /*dad70*/  LDL.LU R252, [R1+0x1dc] ;  /* 0x0001dc0001fc7983 */ /* 0x002f220000300800 */
[C---:B--2---:R-:W-:Y:S02]  /*dad80*/  IMAD.IADD R0, R16.reuse, 0x1, R14 ;  /* 0x0000000110007824 */ /* 0x044fe400078e020e */
[----:B------:R-:W-:Y:S02]  /*dad90*/  IMAD.WIDE R196, R16, 0x4, R8 ;  /* 0x0000000410c47825 */ /* 0x000fe400078e0208 */
[----:B------:R-:W2:Y:S04]  /*dada0*/  LDL.LU R16, [R1+0x5dc] ;  /* 0x0005dc0001107983 */ /* 0x000ea80000300800 */
[----:B------:R-:W3:Y:S04]  /*dadb0*/  LDL.LU R247, [R1+0x9dc] ;  /* 0x0009dc0001f77983 */ /* 0x000ee80000300800 */
[----:B------:R1:W-:Y:S04]  /*dadc0*/  @P6 STG.E desc[UR60][R196.64], R236 ;  /* 0x000000ecc4006986 */ /* 0x0003e8000c10193c */
[----:B-1----:R-:W4:Y:S01]  /*dadd0*/  LDL.LU R236, [R1+0x19d0] ;  /* 0x0019d00001ec7983 */ /* 0x002f220000300800 */
[----:B------:R-:W-:-:S02]  /*dade0*/  ISETP.LT.AND P3, PT, R11, R237, !P4 ;  /* 0x000000ed0b00720c */ /* 0x000fc40006761270 */
[----:B------:R-:W-:Y:S01]  /*dadf0*/  ISETP.LT.AND P0, PT, R13, R233, !P4 ;  /* 0x000000e90d00720c */ /* 0x000fe20006701270 */
[----:B------:R-:W-:Y:S01]  /*dae00*/  IMAD.WIDE R198, R0, 0x4, R2 ;  /* 0x0000000400c67825 */ /* 0x000fe200078e0202 */
[----:B------:R-:W-:-:S03]  /*dae10*/  IADD3 R232, R10, 0xf0, RZ ;  /* 0x000000f00ae87810 */ /* 0x000fc60007ffe0ff */
[----:B------:R-:W-:Y:S01]  /*dae20*/  IMAD.WIDE R196, R0, 0x4, R4 ;  /* 0x0000000400c47825 */ /* 0x000fe200078e0204 */
[----:B------:R-:W-:Y:S01]  /*dae30*/  ISETP.LT.AND P4, PT, R15, R245, !P4 ;  /* 0x000000f50f00720c */ /* 0x000fe20006781270 */
[----:B------:R-:W1:Y:S01]  /*dae40*/  LDC R237, c[0x0][0x22c] ;  /* 0x00008b00ffed7b82 */ /* 0x000e620000000800 */
[----:B------:R-:W-:-:S07]  /*dae50*/  ISETP.GE.AND P6, PT, R232, R246, PT ;  /* 0x000000f6e800720c */ /* 0x000fce0003fc6270 */
[----:B------:R-:W1:Y:S08]  /*dae60*/  LDC R233, c[0x0][0x228] ;  /* 0x00008a00ffe97b82 */ /* 0x000e700000000800 */
[----:B------:R-:W1:Y:S08]  /*dae70*/  LDC R246, c[0x0][0x228] ;  /* 0x00008a00fff67b82 */ /* 0x000e700000000800 */
[----:B------:R-:W1:Y:S01]  /*dae80*/  LDC R245, c[0x0][0x228] ;  /* 0x00008a00fff57b82 */ /* 0x000e620000000800 */
[----:B------:R1:W-:Y:S02]  /*dae90*/  @P3 STG.E desc[UR60][R198.64], R235 ;  /* 0x000000ebc6003986 */ /* 0x0003e4000c10193c */
[----:B-1----:R-:W-:-:S05]  /*daea0*/  IMAD.WIDE R198, R0, 0x4, R6 ;  /* 0x0000000400c67825 */ /* 0x002fca00078e0206 */
[----:B------:R-:W1:Y:S01]  /*daeb0*/  LDC R235, c[0x0][0x228] ;  /* 0x00008a00ffeb7b82 */ /* 0x000e620000000800 */
[----:B---3--:R3:W-:Y:S04]  /*daec0*/  @P0 STG.E desc[UR60][R196.64], R247 ;  /* 0x000000f7c4000986 */ /* 0x0087e8000c10193c */
[----:B--2---:R2:W-:Y:S01]  /*daed0*/  @P5 STG.E desc[UR60][R198.64], R16 ;  /* 0x00000010c6005986 */ /* 0x0045e2000c10193c */
[----:B------:R-:W-:Y:S01]  /*daee0*/  ISETP.LT.AND P5, PT, R11, R238, !P6 ;  /* 0x000000ee0b00720c */ /* 0x000fe200077a1270 */
[C---:B---3--:R-:W-:Y:S01]  /*daef0*/  IMAD.WIDE R196, R0.reuse, 0x4, R8 ;  /* 0x0000000400c47825 */ /* 0x048fe200078e0208 */
[----:B------:R-:W-:Y:S01]  /*daf00*/  IADD3 R0, R0, R14, RZ ;  /* 0x0000000e00007210 */ /* 0x000fe20007ffe0ff */
[----:B------:R-:W3:Y:S04]  /*daf10*/  LDL.LU R247, [R1+0xdd0] ;  /* 0x000dd00001f77983 */ /* 0x000ee80000300800 */
[----:B----4-:R4:W-:Y:S01]  /*daf20*/  @P4 STG.E desc[UR60][R196.64], R252 ;  /* 0x000000fcc4004986 */ /* 0x0109e2000c10193c */
[----:B--2---:R-:W-:-:S03]  /*daf30*/  VIADD R16, R10, 0xf1 ;  /* 0x000000f10a107836 */ /* 0x004fc60000000000 */
[----:B------:R-:W2:Y:S01]  /*daf40*/  LDL.LU R238, [R1+0x15d0] ;  /* 0x0015d00001ee7983 */ /* 0x000ea20000300800 */
[----:B----4-:R-:W-:-:S03]  /*daf50*/  IMAD.WIDE R196, R0, 0x4, R2 ;  /* 0x0000000400c47825 */ /* 0x010fc600078e0202 */
[----:B------:R-:W4:Y:S04]  /*daf60*/  LDL.LU R252, [R1+0x5e0] ;  /* 0x0005e00001fc7983 */ /* 0x000f280000300800 */
[----:B------:R1:W-:Y:S01]  /*daf70*/  @P5 STG.E desc[UR60][R196.64], R236 ;  /* 0x000000ecc4005986 */ /* 0x0003e2000c10193c */
[----:B------:R-:W-:-:S03]  /*daf80*/  ISETP.GE.AND P4, PT, R16, R237, PT ;  /* 0x000000ed1000720c */ /* 0x000fc60003f86270 */
[----:B------:R-:W3:Y:S04]  /*daf90*/  LDL.LU R16, [R1+0x1dc0] ;  /* 0x001dc00001107983 */ /* 0x000ee80000300800 */
[----:B------:R-:W4:Y:S01]  /*dafa0*/  LDL.LU R237, [R1+0x11e0] ;  /* 0x0011e00001ed7983 */ /* 0x000f220000300800 */
[----:B-1----:R-:W1:Y:S02]  /*dafb0*/  LDC R236, c[0x0][0x228] ;  /* 0x00008a00ffec7b82 */ /* 0x002e640000000800 */
[----:B-1----:R-:W-:Y:S02]  /*dafc0*/  ISETP.LT.AND P5, PT, R17, R236, !P4 ;  /* 0x000000ec1100720c */ /* 0x002fe400067a1270 */
[----:B------:R-:W4:Y:S01]  /*dafd0*/  LDL.LU R236, [R1+0x9e0] ;  /* 0x0009e00001ec7983 */ /* 0x000f220000300800 */
[----:B------:R-:W-:-:S02]  /*dafe0*/  ISETP.LT.AND P0, PT, R13, R239, !P6 ;  /* 0x000000ef0d00720c */ /* 0x000fc40007701270 */
[----:B------:R-:W-:Y:S01]  /*daff0*/  ISETP.LT.AND P3, PT, R17, R244, !P6 ;  /* 0x000000f41100720c */ /* 0x000fe20007761270 */
[C---:B------:R-:W-:Y:S01]  /*db000*/  IMAD.WIDE R198, R0.reuse, 0x4, R4 ;  /* 0x0000000400c67825 */ /* 0x040fe200078e0204 */
[----:B------:R-:W1:Y:S01]  /*db010*/  LDC R244, c[0x0][0x22c] ;  /* 0x00008b00fff47b82 */ /* 0x000e620000000800 */
[----:B------:R-:W-:Y:S02]  /*db020*/  ISETP.LT.AND P6, PT, R15, R233, !P6 ;  /* 0x000000e90f00720c */ /* 0x000fe400077c1270 */
[----:B------:R-:W-:-:S04]  /*db030*/  IMAD.WIDE R232, R0, 0x4, R6 ;  /* 0x0000000400e87825 */ /* 0x000fc800078e0206 */
[C---:B------:R-:W-:Y:S01]  /*db040*/  IMAD.WIDE R196, R0.reuse, 0x4, R8 ;  /* 0x0000000400c47825 */ /* 0x040fe200078e0208 */
[----:B------:R-:W4:Y:S01]  /*db050*/  LDC R239, c[0x0][0x228] ;  /* 0x00008a00ffef7b82 */ /* 0x000f220000000800 */
[----:B---3--:R-:W-:Y:S04]  /*db060*/  @P0 STG.E desc[UR60][R198.64], R16 ;  /* 0x00000010c6000986 */ /* 0x008fe8000c10193c */
[----:B--2---:R2:W-:Y:S01]  /*db070*/  @P3 STG.E desc[UR60][R232.64], R238 ;  /* 0x000000eee8003986 */ /* 0x0045e2000c10193c */
[----:B------:R-:W-:Y:S02]  /*db080*/  ISETP.LT.AND P3, PT, R11, R234, !P4 ;  /* 0x000000ea0b00720c */ /* 0x000fe40006761270 */
[----:B------:R-:W-:Y:S01]  /*db090*/  ISETP.LT.AND P0, PT, R13, R235, !P4 ;  /* 0x000000eb0d00720c */ /* 0x000fe20006701270 */
[----:B------:R3:W-:Y:S01]  /*db0a0*/  @P6 STG.E desc[UR60][R196.64], R247 ;  /* 0x000000f7c4006986 */ /* 0x0007e2000c10193c */
[----:B------:R-:W4:Y:S08]  /*db0b0*/  LDC R235, c[0x0][0x22c] ;  /* 0x00008b00ffeb7b82 */ /* 0x000f300000000800 */
[----:B------:R-:W4:Y:S08]  /*db0c0*/  LDC R234, c[0x0][0x228] ;  /* 0x00008a00ffea7b82 */ /* 0x000f300000000800 */
[----:B--2---:R-:W2:Y:S08]  /*db0d0*/  LDC R238, c[0x0][0x228] ;  /* 0x00008a00ffee7b82 */ /* 0x004eb00000000800 */
[----:B------:R-:W2:Y:S01]  /*db0e0*/  LDC R233, c[0x0][0x228] ;  /* 0x00008a00ffe97b82 */ /* 0x000ea20000000800 */
[----:B------:R-:W-:Y:S01]  /*db0f0*/  IMAD.IADD R16, R0, 0x1, R14 ;  /* 0x0000000100107824 */ /* 0x000fe200078e020e */
[----:B------:R-:W-:-:S03]  /*db100*/  IADD3 R0, R10, 0xf2, RZ ;  /* 0x000000f20a007810 */ /* 0x000fc60007ffe0ff */
[----:B------:R-:W-:-:S04]  /*db110*/  IMAD.WIDE R198, R16, 0x4, R2 ;  /* 0x0000000410c67825 */ /* 0x000fc800078e0202 */
[----:B---3--:R-:W-:Y:S01]  /*db120*/  IMAD.WIDE R196, R16, 0x4, R4 ;  /* 0x0000000410c47825 */ /* 0x008fe200078e0204 */
[----:B-1----:R-:W-:Y:S01]  /*db130*/  ISETP.GE.AND P6, PT, R0, R244, PT ;  /* 0x000000f40000720c */ /* 0x002fe20003fc6270 */
[----:B------:R-:W3:Y:S04]  /*db140*/  LDL.LU R247, [R1+0x15d4] ;  /* 0x0015d40001f77983 */ /* 0x000ee80000300800 */
[----:B----4-:R1:W-:Y:S01]  /*db150*/  @P3 STG.E desc[UR60][R198.64], R237 ;  /* 0x000000edc6003986 */ /* 0x0103e2000c10193c */
[----:B------:R-:W-:Y:S01]  /*db160*/  IMAD.IADD R0, R16, 0x1, R14 ;  /* 0x0000000110007824 */ /* 0x000fe200078e020e */
[----:B------:R-:W-:Y:S02]  /*db170*/  ISETP.LT.AND P3, PT, R13, R246, !P6 ;  /* 0x000000f60d00720c */ /* 0x000fe40007761270 */
[----:B------:R-:W-:Y:S01]  /*db180*/  ISETP.LT.AND P4, PT, R15, R239, !P4 ;  /* 0x000000ef0f00720c */ /* 0x000fe20006781270 */
[----:B------:R-:W4:Y:S01]  /*db190*/  LDL.LU R246, [R1+0x1dc4] ;  /* 0x001dc40001f67983 */ /* 0x000f220000300800 */
[----:B------:R-:W-:Y:S01]  /*db1a0*/  IADD3 R232, R10, 0xf3, RZ ;  /* 0x000000f30ae87810 */ /* 0x000fe20007ffe0ff */
[----:B------:R-:W3:Y:S08]  /*db1b0*/  LDC R244, c[0x0][0x228] ;  /* 0x00008a00fff47b82 */ /* 0x000ef00000000800 */
[----:B-1----:R-:W1:Y:S08]  /*db1c0*/  LDC R237, c[0x0][0x228] ;  /* 0x00008a00ffed7b82 */ /* 0x002e700000000800 */
[----:B------:R-:W3:Y:S01]  /*db1d0*/  LDC R239, c[0x0][0x228] ;  /* 0x00008a00ffef7b82 */ /* 0x000ee20000000800 */
[----:B------:R-:W-:Y:S01]  /*db1e0*/  IMAD.WIDE R198, R16, 0x4, R6 ;  /* 0x0000000410c67825 */ /* 0x000fe200078e0206 */
[----:B------:R2:W-:Y:S01]  /*db1f0*/  @P0 STG.E desc[UR60][R196.64], R236 ;  /* 0x000000ecc4000986 */ /* 0x0005e2000c10193c */
[----:B------:R-:W-:-:S03]  /*db200*/  ISETP.LT.AND P0, PT, R11, R245, !P6 ;  /* 0x000000f50b00720c */ /* 0x000fc60007701270 */
[----:B------:R-:W3:Y:S04]  /*db210*/  LDL.LU R245, [R1+0x19d4] ;  /* 0x0019d40001f57983 */ /* 0x000ee80000300800 */
[----:B------:R2:W-:Y:S02]  /*db220*/  @P5 STG.E desc[UR60][R198.64], R252 ;  /* 0x000000fcc6005986 */ /* 0x0005e4000c10193c */
[----:B--2---:R-:W-:Y:S01]  /*db230*/  IMAD.WIDE R196, R16, 0x4, R8 ;  /* 0x0000000410c47825 */ /* 0x004fe200078e0208 */
[----:B------:R-:W2:Y:S01]  /*db240*/  LDC R236, c[0x0][0x22c] ;  /* 0x00008b00ffec7b82 */ /* 0x000ea20000000800 */
[----:B------:R-:W2:Y:S04]  /*db250*/  LDL.LU R252, [R1+0xdd4] ;  /* 0x000dd40001fc7983 */ /* 0x000ea80000300800 */
[----:B------:R-:W4:Y:S01]  /*db260*/  LDL.LU R16, [R1+0x1e0] ;  /* 0x0001e00001107983 */ /* 0x000f220000300800 */
[----:B------:R-:W-:Y:S01]  /*db270*/  IMAD.WIDE R198, R0, 0x4, R2 ;  /* 0x0000000400c67825 */ /* 0x000fe200078e0202 */
[----:B------:R-:W-:-:S02]  /*db280*/  ISETP.LT.AND P5, PT, R17, R238, !P6 ;  /* 0x000000ee1100720c */ /* 0x000fc400077a1270 */
[----:B------:R-:W2:Y:S01]  /*db290*/  LDL.LU R238, [R1+0x5e4] ;  /* 0x0005e40001ee7983 */ /* 0x000ea20000300800 */
[----:B------:R-:W-:Y:S02]  /*db2a0*/  ISETP.LT.AND P6, PT, R15, R233, !P6 ;  /* 0x000000e90f00720c */ /* 0x000fe400077c1270 */
[----:B------:R-:W2:Y:S01]  /*db2b0*/  LDC R233, c[0x0][0x228] ;  /* 0x00008a00ffe97b82 */ /* 0x000ea20000000800 */
[----:B----4-:R4:W-:Y:S01]  /*db2c0*/  @P4 STG.E desc[UR60][R196.64], R16 ;  /* 0x00000010c4004986 */ /* 0x0109e2000c10193c */
[----:B------:R-:W-:-:S03]  /*db2d0*/  ISETP.GE.AND P4, PT, R232, R235, PT ;  /* 0x000000ebe800720c */ /* 0x000fc60003f86270 */
[----:B---3--:R3:W-:Y:S03]  /*db2e0*/  @P0 STG.E desc[UR60][R198.64], R245 ;  /* 0x000000f5c6000986 */ /* 0x0087e6000c10193c */
[----:B------:R-:W2:Y:S08]  /*db2f0*/  LDC R232, c[0x0][0x228] ;  /* 0x00008a00ffe87b82 */ /* 0x000eb00000000800 */
[----:B------:R-:W2:Y:S01]  /*db300*/  LDC R235, c[0x0][0x228] ;  /* 0x00008a00ffeb7b82 */ /* 0x000ea20000000800 */
[----:B----4-:R-:W-:-:S04]  /*db310*/  IMAD.WIDE R196, R0, 0x4, R4 ;  /* 0x0000000400c47825 */ /* 0x010fc800078e0204 */
[C---:B---3--:R-:W-:Y:S01]  /*db320*/  IMAD.WIDE R198, R0.reuse, 0x4, R6 ;  /* 0x0000000400c67825 */ /* 0x048fe200078e0206 */
[----:B------:R-:W-:Y:S02]  /*db330*/  IADD3 R16, R0, R14, RZ ;  /* 0x0000000e00107210 */ /* 0x000fe40007ffe0ff */
[----:B------:R-:W3:Y:S01]  /*db340*/  LDC R245, c[0x0][0x228] ;  /* 0x00008a00fff57b82 */ /* 0x000ee20000000800 */
[----:B------:R4:W-:Y:S01]  /*db350*/  @P3 STG.E desc[UR60][R196.64], R246 ;  /* 0x000000f6c4003986 */ /* 0x0009e2000c10193c */
[----:B-1----:R-:W-:-:S03]  /*db360*/  ISETP.LT.AND P3, PT, R11, R237, !P4 ;  /* 0x000000ed0b00720c */ /* 0x002fc60006761270 */
[----:B------:R-:W3:Y:S04]  /*db370*/  LDL.LU R237, [R1+0x9e4] ;  /* 0x0009e40001ed7983 */ /* 0x000ee80000300800 */
[----:B----4-:R-:W4:Y:S01]  /*db380*/  LDL.LU R246, [R1+0x19d8] ;  /* 0x0019d80001f67983 */ /* 0x010f220000300800 */
[----:B------:R-:W-:-:S03]  /*db390*/  IMAD.WIDE R196, R0, 0x4, R8 ;  /* 0x0000000400c47825 */ /* 0x000fc600078e0208 */
[----:B------:R-:W3:Y:S04]  /*db3a0*/  LDL.LU R0, [R1+0x11e4] ;  /* 0x0011e40001007983 */ /* 0x000ee80000300800 */
[----:B------:R1:W-:Y:S04]  /*db3b0*/  @P5 STG.E desc[UR60][R198.64], R247 ;  /* 0x000000f7c6005986 */ /* 0x0003e8000c10193c */
[----:B--2---:R2:W-:Y:S01]  /*db3c0*/  @P6 STG.E desc[UR60][R196.64], R252 ;  /* 0x000000fcc4006986 */ /* 0x0045e2000c10193c */
[----:B-1----:R-:W-:-:S03]  /*db3d0*/  VIADD R198, R10, 0xf4 ;  /* 0x000000f40ac67836 */ /* 0x002fc60000000000 */
[----:B------:R-:W4:Y:S04]  /*db3e0*/  LDL.LU R247, [R1+0x1dc8] ;  /* 0x001dc80001f77983 */ /* 0x000f280000300800 */
[----:B--2---:R-:W2:Y:S01]  /*db3f0*/  LDL.LU R252, [R1+0x15d8] ;  /* 0x0015d80001fc7983 */ /* 0x004ea20000300800 */
[----:B------:R-:W-:Y:S01]  /*db400*/  ISETP.GE.AND P6, PT, R198, R236, PT ;  /* 0x000000ecc600720c */ /* 0x000fe20003fc6270 */
[C---:B------:R-:W-:Y:S01]  /*db410*/  IMAD.WIDE R198, R16.reuse, 0x4, R2 ;  /* 0x0000000410c67825 */ /* 0x040fe200078e0202 */
[----:B------:R-:W-:Y:S02]  /*db420*/  ISETP.LT.AND P0, PT, R13, R244, !P4 ;  /* 0x000000f40d00720c */ /* 0x000fe40006701270 */
[----:B------:R-:W-:Y:S01]  /*db430*/  ISETP.LT.AND P5, PT, R17, R234, !P4 ;  /* 0x000000ea1100720c */ /* 0x000fe200067a1270 */
[----:B------:R-:W-:Y:S01]  /*db440*/  IMAD.WIDE R196, R16, 0x4, R4 ;  /* 0x0000000410c47825 */ /* 0x000fe200078e0204 */
[----:B------:R-:W1:Y:S01]  /*db450*/  LDC R236, c[0x0][0x228] ;  /* 0x00008a00ffec7b82 */ /* 0x000e620000000800 */
[----:B---3--:R3:W-:Y:S01]  /*db460*/  @P3 STG.E desc[UR60][R198.64], R0 ;  /* 0x00000000c6003986 */ /* 0x0087e2000c10193c */
[----:B------:R-:W-:-:S03]  /*db470*/  ISETP.LT.AND P3, PT, R11, R232, !P6 ;  /* 0x000000e80b00720c */ /* 0x000fc60007761270 */
[----:B------:R-:W4:Y:S01]  /*db480*/  LDL.LU R232, [R1+0x1e4] ;  /* 0x0001e40001e87983 */ /* 0x000f220000300800 */
[----:B------:R-:W-:Y:S02]  /*db490*/  ISETP.LT.AND P4, PT, R15, R239, !P4 ;  /* 0x000000ef0f00720c */ /* 0x000fe40006781270 */
[----:B------:R-:W1:Y:S08]  /*db4a0*/  LDC R244, c[0x0][0x228] ;  /* 0x00008a00fff47b82 */ /* 0x000e700000000800 */
[----:B------:R-:W2:Y:S01]  /*db4b0*/  LDC R239, c[0x0][0x228] ;  /* 0x00008a00ffef7b82 */ /* 0x000ea20000000800 */
[----:B------:R3:W-:Y:S07]  /*db4c0*/  @P0 STG.E desc[UR60][R196.64], R237 ;  /* 0x000000edc4000986 */ /* 0x0007ee000c10193c */
[----:B------:R-:W1:Y:S01]  /*db4d0*/  LDC R234, c[0x0][0x228] ;  /* 0x00008a00ffea7b82 */ /* 0x000e620000000800 */
[----:B---3--:R-:W-:-:S05]  /*db4e0*/  IMAD.WIDE R198, R16, 0x4, R6 ;  /* 0x0000000410c67825 */ /* 0x008fca00078e0206 */
[----:B------:R3:W-:Y:S01]  /*db4f0*/  @P5 STG.E desc[UR60][R198.64], R238 ;  /* 0x000000eec6005986 */ /* 0x0007e2000c10193c */
[C---:B------:R-:W-:Y:S01]  /*db500*/  IMAD.IADD R0, R16.reuse, 0x1, R14 ;  /* 0x0000000110007824 */ /* 0x040fe200078e020e */
[----:B------:R-:W-:Y:S02]  /*db510*/  ISETP.LT.AND P5, PT, R13, R235, !P6 ;  /* 0x000000eb0d00720c */ /* 0x000fe400077a1270 */
[----:B------:R-:W-:Y:S01]  /*db520*/  ISETP.LT.AND P0, PT, R17, R233, !P6 ;  /* 0x000000e91100720c */ /* 0x000fe20007701270 */
[----:B------:R-:W1:Y:S08]  /*db530*/  LDC R237, c[0x0][0x22c] ;  /* 0x00008b00ffed7b82 */ /* 0x000e700000000800 */
[----:B---3--:R-:W3:Y:S01]  /*db540*/  LDC R238, c[0x0][0x22c] ;  /* 0x00008b00ffee7b82 */ /* 0x008ee20000000800 */
[----:B------:R-:W-:-:S04]  /*db550*/  IMAD.WIDE R196, R16, 0x4, R8 ;  /* 0x0000000410c47825 */ /* 0x000fc800078e0208 */
[----:B------:R-:W-:-:S04]  /*db560*/  IMAD.WIDE R198, R0, 0x4, R2 ;  /* 0x0000000400c67825 */ /* 0x000fc800078e0202 */
[----:B------:R-:W-:Y:S01]  /*db570*/  VIADD R233, R10, 0xf9 ;  /* 0x000000f90ae97836 */ /* 0x000fe20000000000 */
[----:B--2---:R-:W-:Y:S01]  /*db580*/  ISETP.LT.AND P6, PT, R15, R239, !P6 ;  /* 0x000000ef0f00720c */ /* 0x004fe200077c1270 */
[----:B------:R-:W2:Y:S01]  /*db590*/  LDC R235, c[0x0][0x228] ;  /* 0x00008a00ffeb7b82 */ /* 0x000ea20000000800 */
[----:B------:R-:W2:Y:S01]  /*db5a0*/  LDL.LU R239, [R1+0x5e8] ;  /* 0x0005e80001ef7983 */ /* 0x000ea20000300800 */
[----:B------:R-:W-:-:S03]  /*db5b0*/  IADD3 R16, R0, R14, RZ ;  /* 0x0000000e00107210 */ /* 0x000fc60007ffe0ff */
[----:B----4-:R4:W-:Y:S04]  /*db5c0*/  @P4 STG.E desc[UR60][R196.64], R232 ;  /* 0x000000e8c4004986 */ /* 0x0109e8000c10193c */
[----:B------:R1:W-:Y:S01]  /*db5d0*/  @P3 STG.E desc[UR60][R198.64], R246 ;  /* 0x000000f6c6003986 */ /* 0x0003e2000c10193c */
[----:B----4-:R-:W-:-:S04]  /*db5e0*/  IMAD.WIDE R196, R0, 0x4, R4 ;  /* 0x0000000400c47825 */ /* 0x010fc800078e0204 */
[----:B-1----:R-:W-:Y:S01]  /*db5f0*/  IMAD.WIDE R198, R0, 0x4, R6 ;  /* 0x0000000400c67825 */ /* 0x002fe200078e0206 */
[----:B------:R-:W-:Y:S02]  /*db600*/  ISETP.LT.AND P4, PT, R17, R245, !P2 ;  /* 0x000000f51100720c */ /* 0x000fe40005781270 */
[----:B------:R-:W-:Y:S01]  /*db610*/  ISETP.LT.AND P3, PT, R13, R234, !P2 ;  /* 0x000000ea0d00720c */ /* 0x000fe20005761270 */
[----:B------:R-:W1:Y:S01]  /*db620*/  LDC R246, c[0x0][0x22c] ;  /* 0x00008b00fff67b82 */ /* 0x000e620000000800 */
[----:B------:R4:W-:Y:S01]  /*db630*/  @P5 STG.E desc[UR60][R196.64], R247 ;  /* 0x000000f7c4005986 */ /* 0x0009e2000c10193c */
[----:B------:R-:W-:-:S03]  /*db640*/  ISETP.LT.AND P5, PT, R11, R244, !P2 ;  /* 0x000000f40b00720c */ /* 0x000fc600057a1270 */
[----:B------:R-:W2:Y:S04]  /*db650*/  LDL.LU R244, [R1+0x11e8] ;  /* 0x0011e80001f47983 */ /* 0x000ea80000300800 */
[----:B------:R4:W-:Y:S01]  /*db660*/  @P0 STG.E desc[UR60][R198.64], R252 ;  /* 0x000000fcc6000986 */ /* 0x0009e2000c10193c */
[----:B---3--:R-:W-:Y:S02]  /*db670*/  ISETP.GE.AND P0, PT, R233, R238, PT ;  /* 0x000000eee900720c */ /* 0x008fe40003f06270 */
[----:B------:R-:W-:Y:S01]  /*db680*/  IADD3 R232, R10, 0xf6, RZ ;  /* 0x000000f60ae87810 */ /* 0x000fe20007ffe0ff */
[----:B------:R-:W3:Y:S08]  /*db690*/  LDC R234, c[0x0][0x228] ;  /* 0x00008a00ffea7b82 */ /* 0x000ef00000000800 */
[----:B----4-:R-:W4:Y:S08]  /*db6a0*/  LDC R247, c[0x0][0x228] ;  /* 0x00008a00fff77b82 */ /* 0x010f300000000800 */
[----:B------:R-:W1:Y:S01]  /*db6b0*/  LDC R245, c[0x0][0x228] ;  /* 0x00008a00fff57b82 */ /* 0x000e620000000800 */
[----:B------:R-:W-:Y:S01]  /*db6c0*/  IMAD.WIDE R196, R0, 0x4, R8 ;  /* 0x0000000400c47825 */ /* 0x000fe200078e0208 */
[----:B------:R-:W3:Y:S04]  /*db6d0*/  LDL.LU R252, [R1+0x19dc] ;  /* 0x0019dc0001fc7983 */ /* 0x000ee80000300800 */
[----:B------:R-:W4:Y:S04]  /*db6e0*/  LDL.LU R0, [R1+0x9e8] ;  /* 0x0009e80001007983 */ /* 0x000f280000300800 */
[----:B------:R-:W2:Y:S01]  /*db6f0*/  LDL.LU R238, [R1+0xdd8] ;  /* 0x000dd80001ee7983 */ /* 0x000ea20000300800 */
[----:B------:R-:W-:Y:S01]  /*db700*/  ISETP.LT.AND P2, PT, R15, R236, !P2 ;  /* 0x000000ec0f00720c */ /* 0x000fe20005741270 */
[----:B------:R-:W-:-:S02]  /*db710*/  IMAD.WIDE R198, R16, 0x4, R2 ;  /* 0x0000000410c67825 */ /* 0x000fc400078e0202 */
[----:B------:R-:W3:Y:S01]  /*db720*/  LDL.LU R236, [R1+0x1e8] ;  /* 0x0001e80001ec7983 */ /* 0x000ee20000300800 */
[----:B------:R-:W1:Y:S03]  /*db730*/  LDC R233, c[0x0][0x228] ;  /* 0x00008a00ffe97b82 */ /* 0x000e660000000800 */
[----:B--2---:R2:W-:Y:S04]  /*db740*/  @P6 STG.E desc[UR60][R196.64], R238 ;  /* 0x000000eec4006986 */ /* 0x0045e8000c10193c */
[----:B------:R1:W-:Y:S01]  /*db750*/  @P5 STG.E desc[UR60][R198.64], R244 ;  /* 0x000000f4c6005986 */ /* 0x0003e2000c10193c */
[----:B------:R-:W-:Y:S01]  /*db760*/  ISETP.GE.AND P6, PT, R232, R237, PT ;  /* 0x000000ede800720c */ /* 0x000fe20003fc6270 */
[----:B------:R-:W-:Y:S01]  /*db770*/  VIADD R232, R10, 0xf7 ;  /* 0x000000f70ae87836 */ /* 0x000fe20000000000 */
[----:B------:R-:W3:Y:S01]  /*db780*/  LDC R237, c[0x0][0x22c] ;  /* 0x00008b00ffed7b82 */ /* 0x000ee20000000800 */
[----:B--2---:R-:W-:-:S04]  /*db790*/  IMAD.WIDE R196, R16, 0x4, R4 ;  /* 0x0000000410c47825 */ /* 0x004fc800078e0204 */
[----:B-1----:R-:W-:-:S03]  /*db7a0*/  IMAD.WIDE R198, R16, 0x4, R6 ;  /* 0x0000000410c67825 */ /* 0x002fc600078e0206 */
[----:B------:R-:W1:Y:S08]  /*db7b0*/  LDC R244, c[0x0][0x228] ;  /* 0x00008a00fff47b82 */ /* 0x000e700000000800 */
[----:B------:R-:W2:Y:S01]  /*db7c0*/  LDC R238, c[0x0][0x228] ;  /* 0x00008a00ffee7b82 */ /* 0x000ea20000000800 */
[----:B----4-:R4:W-:Y:S04]  /*db7d0*/  @P3 STG.E desc[UR60][R196.64], R0 ;  /* 0x00000000c4003986 */ /* 0x0109e8000c10193c */
[----:B------:R3:W-:Y:S01]  /*db7e0*/  @P4 STG.E desc[UR60][R198.64], R239 ;  /* 0x000000efc6004986 */ /* 0x0007e2000c10193c */
[----:B------:R-:W-:Y:S01]  /*db7f0*/  ISETP.LT.AND P4, PT, R17, R247, !P6 ;  /* 0x000000f71100720c */ /* 0x000fe20007781270 */
[C---:B----4-:R-:W-:Y:S01]  /*db800*/  IMAD.WIDE R196, R16.reuse, 0x4, R8 ;  /* 0x0000000410c47825 */ /* 0x050fe200078e0208 */
[----:B------:R-:W-:-:S02]  /*db810*/  IADD3 R0, R16, R14, RZ ;  /* 0x0000000e10007210 */ /* 0x000fc40007ffe0ff */
[----:B---3--:R-:W-:Y:S01]  /*db820*/  ISETP.LT.AND P3, PT, R11, R234, !P6 ;  /* 0x000000ea0b00720c */ /* 0x008fe20007761270 */
[----:B------:R-:W3:Y:S04]  /*db830*/  LDL.LU R16, [R1+0x15dc] ;  /* 0x0015dc0001107983 */ /* 0x000ee80000300800 */
[----:B------:R4:W-:Y:S04]  /*db840*/  @P2 STG.E desc[UR60][R196.64], R236 ;  /* 0x000000ecc4002986 */ /* 0x0009e8000c10193c */
[----:B------:R-:W2:Y:S01]  /*db850*/  LDL.LU R247, [R1+0xddc] ;  /* 0x000ddc0001f77983 */ /* 0x000ea20000300800 */
[----:B------:R-:W-:-:S02]  /*db860*/  ISETP.GE.AND P2, PT, R232, R246, PT ;  /* 0x000000f6e800720c */ /* 0x000fc40003f46270 */
[----:B------:R-:W-:Y:S01]  /*db870*/  ISETP.LT.AND P5, PT, R13, R235, !P6 ;  /* 0x000000eb0d00720c */ /* 0x000fe200077a1270 */
[----:B------:R-:W3:Y:S01]  /*db880*/  LDL.LU R232, [R1+0x1dcc] ;  /* 0x001dcc0001e87983 */ /* 0x000ee20000300800 */
[C---:B------:R-:W-:Y:S01]  /*db890*/  IMAD.WIDE R198, R0.reuse, 0x4, R2 ;  /* 0x0000000400c67825 */ /* 0x040fe200078e0202 */
[----:B------:R-:W-:Y:S02]  /*db8a0*/  ISETP.LT.AND P6, PT, R15, R245, !P6 ;  /* 0x000000f50f00720c */ /* 0x000fe400077c1270 */
[----:B------:R-:W2:Y:S01]  /*db8b0*/  LDL.LU R246, [R1+0x5ec] ;  /* 0x0005ec0001f67983 */ /* 0x000ea20000300800 */
[----:B------:R-:W2:Y:S08]  /*db8c0*/  LDC R239, c[0x0][0x228] ;  /* 0x00008a00ffef7b82 */ /* 0x000eb00000000800 */
[----:B------:R-:W2:Y:S08]  /*db8d0*/  LDC R234, c[0x0][0x228] ;  /* 0x00008a00ffea7b82 */ /* 0x000eb00000000800 */
[----:B------:R-:W2:Y:S01]  /*db8e0*/  LDC R235, c[0x0][0x228] ;  /* 0x00008a00ffeb7b82 */ /* 0x000ea20000000800 */
[----:B------:R1:W-:Y:S01]  /*db8f0*/  @P3 STG.E desc[UR60][R198.64], R252 ;  /* 0x000000fcc6003986 */ /* 0x0003e2000c10193c */
[----:B----4-:R-:W-:Y:S01]  /*db900*/  IMAD.WIDE R196, R0, 0x4, R4 ;  /* 0x0000000400c47825 */ /* 0x010fe200078e0204 */
[----:B-1----:R-:W-:-:S05]  /*db910*/  ISETP.LT.AND P3, PT, R13, R244, !P2 ;  /* 0x000000f40d00720c */ /* 0x002fca0005761270 */
[----:B------:R-:W1:Y:S08]  /*db920*/  LDC R236, c[0x0][0x228] ;  /* 0x00008a00ffec7b82 */ /* 0x000e700000000800 */
[----:B------:R-:W4:Y:S01]  /*db930*/  LDC R245, c[0x0][0x228] ;  /* 0x00008a00fff57b82 */ /* 0x000f220000000800 */
[C---:B------:R-:W-:Y:S01]  /*db940*/  IMAD.WIDE R198, R0.reuse, 0x4, R6 ;  /* 0x0000000400c67825 */ /* 0x040fe200078e0206 */
[----:B------:R-:W4:Y:S04]  /*db950*/  LDL.LU R252, [R1+0x1ec] ;  /* 0x0001ec0001fc7983 */ /* 0x000f280000300800 */
[----:B------:R-:W4:Y:S04]  /*db960*/  LDL.LU R244, [R1+0x1dd0] ;  /* 0x001dd00001f47983 */ /* 0x000f280000300800 */
[----:B---3--:R3:W-:Y:S04]  /*db970*/  @P5 STG.E desc[UR60][R196.64], R232 ;  /* 0x000000e8c4005986 */ /* 0x0087e8000c10193c */
[----:B------:R1:W-:Y:S01]  /*db980*/  @P4 STG.E desc[UR60][R198.64], R16 ;  /* 0x00000010c6004986 */ /* 0x0003e2000c10193c */
[----:B---3--:R-:W-:-:S04]  /*db990*/  IMAD.WIDE R196, R0, 0x4, R8 ;  /* 0x0000000400c47825 */ /* 0x008fc800078e0208 */
[----:B-1----:R-:W-:Y:S01]  /*db9a0*/  VIADD R16, R10, 0xf8 ;  /* 0x000000f80a107836 */ /* 0x002fe20000000000 */
[----:B--2---:R1:W-:Y:S04]  /*db9b0*/  @P6 STG.E desc[UR60][R196.64], R247 ;  /* 0x000000f7c4006986 */ /* 0x0043e8000c10193c */
[----:B------:R-:W-:Y:S01]  /*db9c0*/  ISETP.GE.AND P6, PT, R16, R237, PT ;  /* 0x000000ed1000720c */ /* 0x000fe20003fc6270 */
[----:B-1----:R-:W2:Y:S04]  /*db9d0*/  LDL.LU R247, [R1+0x19e0] ;  /* 0x0019e00001f77983 */ /* 0x002ea80000300800 */
[----:B------:R-:W3:Y:S04]  /*db9e0*/  LDL.LU R16, [R1+0x11ec] ;  /* 0x0011ec0001107983 */ /* 0x000ee80000300800 */
[----:B------:R-:W4:Y:S01]  /*db9f0*/  LDL.LU R237, [R1+0x9ec] ;  /* 0x0009ec0001ed7983 */ /* 0x000f220000300800 */
[----:B------:R-:W-:-:S02]  /*dba00*/  ISETP.LT.AND P5, PT, R11, R238, !P2 ;  /* 0x000000ee0b00720c */ /* 0x000fc400057a1270 */
[----:B------:R-:W-:Y:S02]  /*dba10*/  IADD3 R0, R0, R14, RZ ;  /* 0x0000000e00007210 */ /* 0x000fe40007ffe0ff */
[----:B------:R-:W-:Y:S01]  /*dba20*/  ISETP.LT.AND P4, PT, R17, R239, !P2 ;  /* 0x000000ef1100720c */ /* 0x000fe20005781270 */
[----:B------:R-:W1:Y:S02]  /*dba30*/  LDC R238, c[0x0][0x228] ;  /* 0x00008a00ffee7b82 */ /* 0x000e640000000800 */
[----:B------:R-:W-:-:S04]  /*dba40*/  IMAD.WIDE R196, R0, 0x4, R2 ;  /* 0x0000000400c47825 */ /* 0x000fc800078e0202 */
[----:B------:R-:W-:Y:S01]  /*dba50*/  IMAD.WIDE R198, R0, 0x4, R4 ;  /* 0x0000000400c67825 */ /* 0x000fe200078e0204 */
[----:B------:R-:W-:-:S03]  /*dba60*/  ISETP.LT.AND P2, PT, R15, R233, !P2 ;  /* 0x000000e90f00720c */ /* 0x000fc60005741270 */
[C---:B------:R-:W-:Y:S01]  /*dba70*/  IMAD.WIDE R232, R0.reuse, 0x4, R6 ;  /* 0x0000000400e87825 */ /* 0x040fe200078e0206 */
[----:B------:R-:W1:Y:S01]  /*dba80*/  LDC R239, c[0x0][0x228] ;  /* 0x00008a00ffef7b82 */ /* 0x000e620000000800 */
[----:B---3--:R3:W-:Y:S04]  /*dba90*/  @P5 STG.E desc[UR60][R196.64], R16 ;  /* 0x00000010c4005986 */ /* 0x0087e8000c10193c */
[----:B----4-:R4:W-:Y:S01]  /*dbaa0*/  @P3 STG.E desc[UR60][R198.64], R237 ;  /* 0x000000edc6003986 */ /* 0x0109e2000c10193c */
[C---:B---3--:R-:W-:Y:S02]  /*dbab0*/  IMAD.IADD R16, R0.reuse, 0x1, R14 ;  /* 0x0000000100107824 */ /* 0x048fe400078e020e */
[----:B----4-:R-:W-:Y:S01]  /*dbac0*/  IMAD.WIDE R198, R0, 0x4, R8 ;  /* 0x0000000400c67825 */ /* 0x010fe200078e0208 */
[----:B------:R-:W3:Y:S01]  /*dbad0*/  LDC R237, c[0x0][0x22c] ;  /* 0x00008b00ffed7b82 */ /* 0x000ee20000000800 */
[----:B------:R-:W4:Y:S04]  /*dbae0*/  LDL.LU R0, [R1+0x15e0] ;  /* 0x0015e00001007983 */ /* 0x000f280000300800 */
[----:B------:R1:W-:Y:S01]  /*dbaf0*/  @P4 STG.E desc[UR60][R232.64], R246 ;  /* 0x000000f6e8004986 */ /* 0x0003e2000c10193c */
[----:B------:R-:W-:-:S02]  /*dbb00*/  ISETP.LT.AND P4, PT, R11, R234, !P6 ;  /* 0x000000ea0b00720c */ /* 0x000fc40007781270 */
[----:B------:R-:W-:Y:S02]  /*dbb10*/  ISETP.LT.AND P3, PT, R13, R235, !P6 ;  /* 0x000000eb0d00720c */ /* 0x000fe40007761270 */
[----:B------:R-:W-:Y:S01]  /*dbb20*/  ISETP.LT.AND P5, PT, R17, R236, !P6 ;  /* 0x000000ec1100720c */ /* 0x000fe200077a1270 */
[----:B------:R2:W-:Y:S01]  /*dbb30*/  @P2 STG.E desc[UR60][R198.64], R252 ;  /* 0x000000fcc6002986 */ /* 0x0005e2000c10193c */
[C---:B------:R-:W-:Y:S01]  /*dbb40*/  IMAD.WIDE R234, R16.reuse, 0x4, R6 ;  /* 0x0000000410ea7825 */ /* 0x040fe200078e0206 */
[----:B------:R-:W3:Y:S08]  /*dbb50*/  LDC.64 R196, c[0x0][0x228] ;  /* 0x00008a00ffc47b82 */ /* 0x000ef00000000a00 */
[----:B------:R-:W3:Y:S08]  /*dbb60*/  LDC R236, c[0x0][0x228] ;  /* 0x00008a00ffec7b82 */ /* 0x000ef00000000800 */
[----:B-1----:R-:W1:Y:S01]  /*dbb70*/  LDC R246, c[0x0][0x228] ;  /* 0x00008a00fff67b82 */ /* 0x002e620000000800 */
[----:B------:R-:W-:-:S04]  /*dbb80*/  IMAD.WIDE R232, R16, 0x4, R4 ;  /* 0x0000000410e87825 */ /* 0x000fc800078e0204 */
[----:B--2---:R-:W-:Y:S01]  /*dbb90*/  IMAD.WIDE R198, R16, 0x4, R2 ;  /* 0x0000000410c67825 */ /* 0x004fe200078e0202 */
[----:B------:R-:W2:Y:S04]  /*dbba0*/  LDL.LU R252, [R1+0x5f0] ;  /* 0x0005f00001fc7983 */ /* 0x000ea80000300800 */
[----:B------:R3:W-:Y:S04]  /*dbbb0*/  @P4 STG.E desc[UR60][R198.64], R244 ;  /* 0x000000f4c6004986 */ /* 0x0007e8000c10193c */
[----:B------:R3:W-:Y:S01]  /*dbbc0*/  @P3 STG.E desc[UR60][R232.64], R247 ;  /* 0x000000f7e8003986 */ /* 0x0007e2000c10193c */
[----:B------:R-:W-:-:S02]  /*dbbd0*/  ISETP.LT.AND P6, PT, R15, R238, !P6 ;  /* 0x000000ee0f00720c */ /* 0x000fc400077c1270 */
[----:B------:R-:W-:Y:S01]  /*dbbe0*/  ISETP.LT.AND P3, PT, R11, R239, !P0 ;  /* 0x000000ef0b00720c */ /* 0x000fe20004761270 */
[----:B------:R-:W2:Y:S01]  /*dbbf0*/  LDL.LU R238, [R1+0x11f0] ;  /* 0x0011f00001ee7983 */ /* 0x000ea20000300800 */
[----:B---3--:R-:W3:Y:S03]  /*dbc00*/  LDC R244, c[0x0][0x228] ;  /* 0x00008a00fff47b82 */ /* 0x008ee60000000800 */
[----:B------:R-:W2:Y:S04]  /*dbc10*/  LDL.LU R247, [R1+0x9f0] ;  /* 0x0009f00001f77983 */ /* 0x000ea80000300800 */
[----:B------:R-:W2:Y:S04]  /*dbc20*/  LDL.LU R239, [R1+0x1dd4] ;  /* 0x001dd40001ef7983 */ /* 0x000ea80000300800 */
[----:B----4-:R4:W-:Y:S02]  /*dbc30*/  @P5 STG.E desc[UR60][R234.64], R0 ;  /* 0x00000000ea005986 */ /* 0x0109e4000c10193c */
[----:B----4-:R-:W-:Y:S01]  /*dbc40*/  VIADD R234, R10, 0xfd ;  /* 0x000000fd0aea7836 */ /* 0x010fe20000000000 */
[----:B------:R-:W-:Y:S01]  /*dbc50*/  ISETP.LT.AND P2, PT, R17, R245, !P0 ;  /* 0x000000f51100720c */ /* 0x000fe20004741270 */
[----:B------:R-:W4:Y:S08]  /*dbc60*/  LDC R235, c[0x0][0x228] ;  /* 0x00008a00ffeb7b82 */ /* 0x000f300000000800 */
[----:B------:R-:W1:Y:S01]  /*dbc70*/  LDC R245, c[0x0][0x228] ;  /* 0x00008a00fff57b82 */ /* 0x000e620000000800 */
[----:B------:R-:W-:-:S02]  /*dbc80*/  ISETP.GE.AND P5, PT, R234, R237, PT ;  /* 0x000000edea00720c */ /* 0x000fc40003fa6270 */
[----:B------:R-:W2:Y:S04]  /*dbc90*/  LDL.LU R234, [R1+0xde0] ;  /* 0x000de00001ea7983 */ /* 0x000ea80000300800 */
[----:B------:R-:W4:Y:S01]  /*dbca0*/  LDL.LU R237, [R1+0x1f0] ;  /* 0x0001f00001ed7983 */ /* 0x000f220000300800 */
[C---:B------:R-:W-:Y:S02]  /*dbcb0*/  IADD3 R0, R16.reuse, R14, RZ ;  /* 0x0000000e10007210 */ /* 0x040fe40007ffe0ff */
[----:B---3--:R-:W-:Y:S01]  /*dbcc0*/  ISETP.LT.AND P4, PT, R13, R244, !P0 ;  /* 0x000000f40d00720c */ /* 0x008fe20004781270 */
[----:B------:R-:W-:Y:S01]  /*dbcd0*/  IMAD.WIDE R198, R16, 0x4, R8 ;  /* 0x0000000410c67825 */ /* 0x000fe200078e0208 */
[----:B------:R-:W3:Y:S03]  /*dbce0*/  LDC R244, c[0x0][0x22c] ;  /* 0x00008b00fff47b82 */ /* 0x000ee60000000800 */
[----:B------:R-:W-:Y:S01]  /*dbcf0*/  IMAD.WIDE R232, R0, 0x4, R2 ;  /* 0x0000000400e87825 */ /* 0x000fe200078e0202 */
[----:B------:R-:W-:-:S02]  /*dbd00*/  IADD3 R16, R10, 0xfa, RZ ;  /* 0x000000fa0a107810 */ /* 0x000fc40007ffe0ff */
[----:B------:R-:W-:Y:S02]  /*dbd10*/  ISETP.LT.AND P0, PT, R15, R236, !P0 ;  /* 0x000000ec0f00720c */ /* 0x000fe40004701270 */
[----:B------:R-:W3:Y:S01]  /*dbd20*/  LDC R236, c[0x0][0x228] ;  /* 0x00008a00ffec7b82 */ /* 0x000ee20000000800 */
[----:B--2---:R2:W-:Y:S04]  /*dbd30*/  @P6 STG.E desc[UR60][R198.64], R234 ;  /* 0x000000eac6006986 */ /* 0x0045e8000c10193c */
[----:B------:R1:W-:Y:S01]  /*dbd40*/  @P3 STG.E desc[UR60][R232.64], R238 ;  /* 0x000000eee8003986 */ /* 0x0003e2000c10193c */
[----:B------:R-:W-:Y:S01]  /*dbd50*/  ISETP.GE.AND P6, PT, R16, R197, PT ;  /* 0x000000c51000720c */ /* 0x000fe20003fc6270 */
[----:B--2---:R-:W-:-:S04]  /*dbd60*/  IMAD.WIDE R198, R0, 0x4, R4 ;  /* 0x0000000400c67825 */ /* 0x004fc800078e0204 */
[----:B-1----:R-:W-:Y:S01]  /*dbd70*/  IMAD.WIDE R232, R0, 0x4, R6 ;  /* 0x0000000400e87825 */ /* 0x002fe200078e0206 */
[----:B------:R-:W1:Y:S01]  /*dbd80*/  LDC R238, c[0x0][0x228] ;  /* 0x00008a00ffee7b82 */ /* 0x000e620000000800 */
[----:B------:R2:W-:Y:S01]  /*dbd90*/  @P4 STG.E desc[UR60][R198.64], R252 ;  /* 0x000000fcc6004986 */ /* 0x0005e2000c10193c */
[----:B------:R-:W-:-:S03]  /*dbda0*/  ISETP.LT.AND P4, PT, R11, R245, !P6 ;  /* 0x000000f50b00720c */ /* 0x000fc60007781270 */
[----:B----4-:R4:W-:Y:S01]  /*dbdb0*/  @P2 STG.E desc[UR60][R232.64], R237 ;  /* 0x000000ede8002986 */ /* 0x0109e2000c10193c */
[----:B------:R-:W-:Y:S02]  /*dbdc0*/  ISETP.LT.AND P3, PT, R17, R246, !P6 ;  /* 0x000000f61100720c */ /* 0x000fe40007761270 */
[----:B------:R-:W-:Y:S01]  /*dbdd0*/  ISETP.LT.AND P2, PT, R13, R235, !P6 ;  /* 0x000000eb0d00720c */ /* 0x000fe20007741270 */
[----:B------:R-:W-:Y:S01]  /*dbde0*/  VIADD R16, R10, 0xfb ;  /* 0x000000fb0a107836 */ /* 0x000fe20000000000 */
[----:B------:R-:W-:Y:S01]  /*dbdf0*/  ISETP.LT.AND P6, PT, R15, R196, !P6 ;  /* 0x000000c40f00720c */ /* 0x000fe200077c1270 */
[----:B------:R-:W1:Y:S08]  /*dbe00*/  LDC R245, c[0x0][0x228] ;  /* 0x00008a00fff57b82 */ /* 0x000e700000000800 */
[----:B--2---:R-:W2:Y:S08]  /*dbe10*/  LDC.64 R198, c[0x0][0x228] ;  /* 0x00008a00ffc67b82 */ /* 0x004eb00000000a00 */
[----:B----4-:R-:W4:Y:S08]  /*dbe20*/  LDC R237, c[0x0][0x228] ;  /* 0x00008a00ffed7b82 */ /* 0x010f300000000800 */
[----:B------:R-:W4:Y:S01]  /*dbe30*/  LDC R246, c[0x0][0x228] ;  /* 0x00008a00fff67b82 */ /* 0x000f220000000800 */
[----:B------:R-:W2:Y:S01]  /*dbe40*/  LDL.LU R252, [R1+0xde4] ;  /* 0x000de40001fc7983 */ /* 0x000ea20000300800 */
[C---:B------:R-:W-:Y:S01]  /*dbe50*/  IMAD.WIDE R232, R0.reuse, 0x4, R8 ;  /* 0x0000000400e87825 */ /* 0x040fe200078e0208 */
[----:B------:R-:W-:-:S05]  /*dbe60*/  IADD3 R0, R0, R14, RZ ;  /* 0x0000000e00007210 */ /* 0x000fca0007ffe0ff */
[----:B------:R-:W-:Y:S01]  /*dbe70*/  IMAD.WIDE R196, R0, 0x4, R2 ;  /* 0x0000000400c47825 */ /* 0x000fe200078e0202 */
[----:B------:R1:W-:Y:S01]  /*dbe80*/  @P0 STG.E desc[UR60][R232.64], R247 ;  /* 0x000000f7e8000986 */ /* 0x0003e2000c10193c */
[----:B---3--:R-:W-:Y:S02]  /*dbe90*/  ISETP.GE.AND P0, PT, R16, R244, PT ;  /* 0x000000f41000720c */ /* 0x008fe40003f06270 */
[C---:B------:R-:W-:Y:S01]  /*dbea0*/  IMAD.WIDE R234, R0.reuse, 0x4, R6 ;  /* 0x0000000400ea7825 */ /* 0x040fe200078e0206 */
[----:B------:R-:W3:Y:S01]  /*dbeb0*/  LDC R244, c[0x0][0x228] ;  /* 0x00008a00fff47b82 */ /* 0x000ee20000000800 */
[----:B------:R1:W-:Y:S04]  /*dbec0*/  @P4 STG.E desc[UR60][R196.64], R239 ;  /* 0x000000efc4004986 */ /* 0x0003e8000c10193c */
[----:B-1----:R-:W3:Y:S04]  /*dbed0*/  LDL.LU R247, [R1+0x1f4] ;  /* 0x0001f40001f77983 */ /* 0x002ee80000300800 */
[----:B------:R-:W4:Y:S04]  /*dbee0*/  LDL.LU R16, [R1+0x15e4] ;  /* 0x0015e40001107983 */ /* 0x000f280000300800 */
[----:B------:R-:W2:Y:S01]  /*dbef0*/  LDL.LU R197, [R1+0x19e4] ;  /* 0x0019e40001c57983 */ /* 0x000ea20000300800 */
[----:B------:R-:W-:Y:S01]  /*dbf00*/  IMAD.WIDE R232, R0, 0x4, R4 ;  /* 0x0000000400e87825 */ /* 0x000fe200078e0204 */
[----:B------:R-:W1:Y:S04]  /*dbf10*/  LDC R239, c[0x0][0x228] ;  /* 0x00008a00ffef7b82 */ /* 0x000e680000000800 */
[----:B--2---:R2:W-:Y:S04]  /*dbf20*/  @P2 STG.E desc[UR60][R232.64], R197 ;  /* 0x000000c5e8002986 */ /* 0x0045e8000c10193c */
[----:B----4-:R4:W-:Y:S01]  /*dbf30*/  @P3 STG.E desc[UR60][R234.64], R16 ;  /* 0x00000010ea003986 */ /* 0x0109e2000c10193c */
[----:B------:R-:W-:-:S03]  /*dbf40*/  ISETP.LT.AND P3, PT, R17, R236, !P0 ;  /* 0x000000ec1100720c */ /* 0x000fc60004761270 */
[----:B------:R-:W3:Y:S01]  /*dbf50*/  LDL.LU R236, [R1+0x5f4] ;  /* 0x0005f40001ec7983 */ /* 0x000ee20000300800 */
[----:B--2---:R-:W-:-:S04]  /*dbf60*/  IMAD.WIDE R196, R0, 0x4, R8 ;  /* 0x0000000400c47825 */ /* 0x004fc800078e0208 */
[----:B----4-:R-:W-:Y:S01]  /*dbf70*/  VIADD R16, R10, 0xfc ;  /* 0x000000fc0a107836 */ /* 0x010fe20000000000 */
[----:B------:R2:W-:Y:S04]  /*dbf80*/  @P6 STG.E desc[UR60][R196.64], R252 ;  /* 0x000000fcc4006986 */ /* 0x0005e8000c10193c */
[----:B------:R-:W-:Y:S01]  /*dbf90*/  ISETP.GE.AND P6, PT, R16, R199, PT ;  /* 0x000000c71000720c */ /* 0x000fe20003fc6270 */
[----:B--2---:R-:W2:Y:S04]  /*dbfa0*/  LDL.LU R252, [R1+0x19e8] ;  /* 0x0019e80001fc7983 */ /* 0x004ea80000300800 */
[----:B------:R-:W4:Y:S01]  /*dbfb0*/  LDL.LU R16, [R1+0x11f4] ;  /* 0x0011f40001107983 */ /* 0x000f220000300800 */
[----:B------:R-:W-:-:S02]  /*dbfc0*/  ISETP.LT.AND P2, PT, R11, R238, !P0 ;  /* 0x000000ee0b00720c */ /* 0x000fc40004741270 */
[----:B-1----:R-:W-:Y:S02]  /*dbfd0*/  ISETP.LT.AND P4, PT, R13, R239, !P0 ;  /* 0x000000ef0d00720c */ /* 0x002fe40004781270 */
[----:B------:R-:W-:Y:S01]  /*dbfe0*/  IADD3 R0, R0, R14, RZ ;  /* 0x0000000e00007210 */ /* 0x000fe20007ffe0ff */
[----:B------:R-:W2:Y:S01]  /*dbff0*/  LDL.LU R199, [R1+0x9f4] ;  /* 0x0009f40001c77983 */ /* 0x000ea20000300800 */
[----:B------:R-:W1:Y:S08]  /*dc000*/  LDC R238, c[0x0][0x228] ;  /* 0x00008a00ffee7b82 */ /* 0x000e700000000800 */
[----:B------:R-:W1:Y:S01]  /*dc010*/  LDC R239, c[0x0][0x228] ;  /* 0x00008a00ffef7b82 */ /* 0x000e620000000800 */
[----:B------:R-:W-:-:S04]  /*dc020*/  IMAD.WIDE R196, R0, 0x4, R2 ;  /* 0x0000000400c47825 */ /* 0x000fc800078e0202 */
[----:B------:R-:W-:-:S04]  /*dc030*/  IMAD.WIDE R232, R0, 0x4, R4 ;  /* 0x0000000400e87825 */ /* 0x000fc800078e0204 */
[----:B------:R-:W-:Y:S01]  /*dc040*/  IMAD.WIDE R234, R0, 0x4, R6 ;  /* 0x0000000400ea7825 */ /* 0x000fe200078e0206 */
[----:B------:R-:W-:Y:S02]  /*dc050*/  ISETP.LT.AND P0, PT, R15, R237, !P0 ;  /* 0x000000ed0f00720c */ /* 0x000fe40004701270 */
[----:B------:R-:W1:Y:S01]  /*dc060*/  LDC R237, c[0x0][0x228] ;  /* 0x00008a00ffed7b82 */ /* 0x000e620000000800 */
[----:B----4-:R4:W-:Y:S04]  /*dc070*/  @P2 STG.E desc[UR60][R196.64], R16 ;  /* 0x00000010c4002986 */ /* 0x0109e8000c10193c */
[----:B---3--:R3:W-:Y:S04]  /*dc080*/  @P4 STG.E desc[UR60][R232.64], R236 ;  /* 0x000000ece8004986 */ /* 0x0087e8000c10193c */
[----:B------:R1:W-:Y:S01]  /*dc090*/  @P3 STG.E desc[UR60][R234.64], R247 ;  /* 0x000000f7ea003986 */ /* 0x0003e2000c10193c */
[----:B------:R-:W-:-:S03]  /*dc0a0*/  ISETP.LT.AND P3, PT, R11, R244, !P6 ;  /* 0x000000f40b00720c */ /* 0x000fc60007761270 */
[----:B------:R-:W2:Y:S01]  /*dc0b0*/  LDL.LU R244, [R1+0x15e8] ;  /* 0x0015e80001f47983 */ /* 0x000ea20000300800 */
[C---:B----4-:R-:W-:Y:S02]  /*dc0c0*/  IMAD.IADD R16, R0.reuse, 0x1, R14 ;  /* 0x0000000100107824 */ /* 0x050fe400078e020e */
[----:B---3--:R-:W-:Y:S01]  /*dc0d0*/  IMAD.WIDE R232, R0, 0x4, R8 ;  /* 0x0000000400e87825 */ /* 0x008fe200078e0208 */
[----:B-1----:R-:W1:Y:S01]  /*dc0e0*/  LDC R247, c[0x0][0x22c] ;  /* 0x00008b00fff77b82 */ /* 0x002e620000000800 */
[----:B------:R-:W3:Y:S01]  /*dc0f0*/  LDL.LU R0, [R1+0x1dd8] ;  /* 0x001dd80001007983 */ /* 0x000ee20000300800 */
[----:B------:R-:W-:Y:S02]  /*dc100*/  ISETP.LT.AND P4, PT, R13, R245, !P6 ;  /* 0x000000f50d00720c */ /* 0x000fe40007781270 */
[----:B------:R-:W-:Y:S01]  /*dc110*/  ISETP.LT.AND P2, PT, R17, R246, !P6 ;  /* 0x000000f61100720c */ /* 0x000fe20007741270 */
[----:B--2---:R2:W-:Y:S01]  /*dc120*/  @P0 STG.E desc[UR60][R232.64], R199 ;  /* 0x000000c7e8000986 */ /* 0x0045e2000c10193c */
[----:B------:R-:W-:Y:S01]  /*dc130*/  ISETP.LT.AND P6, PT, R15, R198, !P6 ;  /* 0x000000c60f00720c */ /* 0x000fe200077c1270 */
[C---:B------:R-:W-:Y:S01]  /*dc140*/  IMAD.WIDE R234, R16.reuse, 0x4, R6 ;  /* 0x0000000410ea7825 */ /* 0x040fe200078e0206 */
[----:B------:R-:W4:Y:S08]  /*dc150*/  LDC R236, c[0x0][0x228] ;  /* 0x00008a00ffec7b82 */ /* 0x000f300000000800 */
[----:B------:R-:W4:Y:S08]  /*dc160*/  LDC.64 R196, c[0x0][0x228] ;  /* 0x00008a00ffc47b82 */ /* 0x000f300000000a00 */
[----:B------:R-:W4:Y:S01]  /*dc170*/  LDC R245, c[0x0][0x228] ;  /* 0x00008a00fff57b82 */ /* 0x000f220000000800 */
[----:B--2---:R-:W-:-:S07]  /*dc180*/  IMAD.WIDE R198, R16, 0x4, R2 ;  /* 0x0000000410c67825 */ /* 0x004fce00078e0202 */
[----:B------:R-:W2:Y:S01]  /*dc190*/  LDC R246, c[0x0][0x228] ;  /* 0x00008a00fff67b82 */ /* 0x000ea20000000800 */
[----:B------:R-:W-:Y:S01]  /*dc1a0*/  IMAD.WIDE R232, R16, 0x4, R4 ;  /* 0x0000000410e87825 */ /* 0x000fe200078e0204 */
[----:B------:R-:W-:Y:S01]  /*dc1b0*/  ISETP.LT.AND P0, PT, R17, R239, !P5 ;  /* 0x000000ef1100720c */ /* 0x000fe20006f01270 */
[----:B---3--:R-:W-:Y:S04]  /*dc1c0*/  @P3 STG.E desc[UR60][R198.64], R0 ;  /* 0x00000000c6003986 */ /* 0x008fe8000c10193c */
[----:B------:R3:W-:Y:S04]  /*dc1d0*/  @P4 STG.E desc[UR60][R232.64], R252 ;  /* 0x000000fce8004986 */ /* 0x0007e8000c10193c */
[----:B------:R1:W-:Y:S01]  /*dc1e0*/  @P2 STG.E desc[UR60][R234.64], R244 ;  /* 0x000000f4ea002986 */ /* 0x0003e2000c10193c */
[----:B------:R-:W-:-:S02]  /*dc1f0*/  ISETP.LT.AND P3, PT, R13, R238, !P5 ;  /* 0x000000ee0d00720c */ /* 0x000fc40006f61270 */
[----:B------:R-:W-:Y:S01]  /*dc200*/  ISETP.LT.AND P4, PT, R11, R237, !P5 ;  /* 0x000000ed0b00720c */ /* 0x000fe20006f81270 */
[----:B------:R-:W2:Y:S04]  /*dc210*/  LDL.LU R238, [R1+0x11f8] ;  /* 0x0011f80001ee7983 */ /* 0x000ea80000300800 */
[----:B---3--:R-:W3:Y:S01]  /*dc220*/  LDL.LU R252, [R1+0x9f8] ;  /* 0x0009f80001fc7983 */ /* 0x008ee20000300800 */
[----:B-1----:R-:W-:-:S03]  /*dc230*/  VIADD R234, R10, 0x101 ;  /* 0x000001010aea7836 */ /* 0x002fc60000000000 */
[----:B------:R-:W3:Y:S04]  /*dc240*/  LDL.LU R237, [R1+0x1f8] ;  /* 0x0001f80001ed7983 */ /* 0x000ee80000300800 */
[----:B------:R-:W3:Y:S01]  /*dc250*/  LDL.LU R239, [R1+0x1ddc] ;  /* 0x001ddc0001ef7983 */ /* 0x000ee20000300800 */
[----:B------:R-:W1:Y:S01]  /*dc260*/  LDC R244, c[0x0][0x22c] ;  /* 0x00008b00fff47b82 */ /* 0x000e620000000800 */
[----:B------:R-:W-:Y:S02]  /*dc270*/  IADD3 R0, R16, R14, RZ ;  /* 0x0000000e10007210 */ /* 0x000fe40007ffe0ff */
[----:B------:R-:W-:Y:S01]  /*dc280*/  ISETP.GE.AND P2, PT, R234, R247, PT ;  /* 0x000000f7ea00720c */ /* 0x000fe20003f46270 */
[----:B------:R-:W-:Y:S01]  /*dc290*/  IMAD.WIDE R198, R16, 0x4, R8 ;  /* 0x0000000410c67825 */ /* 0x000fe200078e0208 */
[----:B------:R-:W2:Y:S04]  /*dc2a0*/  LDL.LU R234, [R1+0xde8] ;  /* 0x000de80001ea7983 */ /* 0x000ea80000300800 */
[----:B------:R-:W3:Y:S01]  /*dc2b0*/  LDL.LU R247, [R1+0x5f8] ;  /* 0x0005f80001f77983 */ /* 0x000ee20000300800 */
[----:B----4-:R-:W-:Y:S01]  /*dc2c0*/  ISETP.LT.AND P5, PT, R15, R236, !P5 ;  /* 0x000000ec0f00720c */ /* 0x010fe20006fa1270 */
[----:B------:R-:W-:Y:S01]  /*dc2d0*/  IMAD.WIDE R232, R0, 0x4, R2 ;  /* 0x0000000400e87825 */ /* 0x000fe200078e0202 */
[----:B------:R-:W-:Y:S01]  /*dc2e0*/  IADD3 R16, R10, 0xfe, RZ ;  /* 0x000000fe0a107810 */ /* 0x000fe20007ffe0ff */
[----:B------:R-:W4:Y:S08]  /*dc2f0*/  LDC R235, c[0x0][0x228] ;  /* 0x00008a00ffeb7b82 */ /* 0x000f300000000800 */
[----:B------:R-:W1:Y:S01]  /*dc300*/  LDC R236, c[0x0][0x228] ;  /* 0x00008a00ffec7b82 */ /* 0x000e620000000800 */
[----:B--2---:R2:W-:Y:S04]  /*dc310*/  @P6 STG.E desc[UR60][R198.64], R234 ;  /* 0x000000eac6006986 */ /* 0x0045e8000c10193c */
[----:B------:R4:W-:Y:S01]  /*dc320*/  @P4 STG.E desc[UR60][R232.64], R238 ;  /* 0x000000eee8004986 */ /* 0x0009e2000c10193c */
[----:B------:R-:W-:Y:S01]  /*dc330*/  ISETP.GE.AND P6, PT, R16, R197, PT ;  /* 0x000000c51000720c */ /* 0x000fe20003fc6270 */
[----:B------:R-:W-:-:S02]  /*dc340*/  VIADD R16, R10, 0xff ;  /* 0x000000ff0a107836 */ /* 0x000fc40000000000 */
[----:B--2---:R-:W-:-:S04]  /*dc350*/  IMAD.WIDE R198, R0, 0x4, R4 ;  /* 0x0000000400c67825 */ /* 0x004fc800078e0204 */
[----:B----4-:R-:W-:Y:S01]  /*dc360*/  IMAD.WIDE R232, R0, 0x4, R6 ;  /* 0x0000000400e87825 */ /* 0x010fe200078e0206 */
[----:B------:R-:W2:Y:S01]  /*dc370*/  LDC R238, c[0x0][0x228] ;  /* 0x00008a00ffee7b82 */ /* 0x000ea20000000800 */
[----:B---3--:R3:W-:Y:S04]  /*dc380*/  @P3 STG.E desc[UR60][R198.64], R247 ;  /* 0x000000f7c6003986 */ /* 0x0087e8000c10193c */
[----:B------:R4:W-:Y:S01]  /*dc390*/  @P0 STG.E desc[UR60][R232.64], R237 ;  /* 0x000000ede8000986 */ /* 0x0009e2000c10193c */
[----:B------:R-:W-:-:S03]  /*dc3a0*/  ISETP.LT.AND P3, PT, R11, R245, !P6 ;  /* 0x000000f50b00720c */ /* 0x000fc60007761270 */
[----:B------:R-:W2:Y:S01]  /*dc3b0*/  LDL.LU R245, [R1+0x15ec] ;  /* 0x0015ec0001f57983 */ /* 0x000ea20000300800 */
[----:B---3--:R-:W-:Y:S01]  /*dc3c0*/  IMAD.WIDE R198, R0, 0x4, R8 ;  /* 0x0000000400c67825 */ /* 0x008fe200078e0208 */
[----:B----4-:R-:W3:Y:S01]  /*dc3d0*/  LDC.64 R232, c[0x0][0x228] ;  /* 0x00008a00ffe87b82 */ /* 0x010ee20000000a00 */
[----:B------:R-:W-:Y:S02]  /*dc3e0*/  ISETP.LT.AND P4, PT, R17, R246, !P6 ;  /* 0x000000f61100720c */ /* 0x000fe40007781270 */
[----:B------:R-:W-:-:S05]  /*dc3f0*/  ISETP.LT.AND P0, PT, R13, R235, !P6 ;  /* 0x000000eb0d00720c */ /* 0x000fca0007701270 */
[----:B------:R-:W4:Y:S01]  /*dc400*/  LDC R237, c[0x0][0x228] ;  /* 0x00008a00ffed7b82 */ /* 0x000f220000000800 */
[----:B------:R1:W-:Y:S02]  /*dc410*/  @P5 STG.E desc[UR60][R198.64], R252 ;  /* 0x000000fcc6005986 */ /* 0x0003e4000c10193c */
[----:B-1----:R-:W-:Y:S02]  /*dc420*/  ISETP.GE.AND P5, PT, R16, R244, PT ;  /* 0x000000f41000720c */ /* 0x002fe40003fa6270 */
[----:B------:R-:W3:Y:S04]  /*dc430*/  LDL.LU R16, [R1+0x19ec] ;  /* 0x0019ec0001107983 */ /* 0x000ee80000300800 */
[----:B------:R-:W4:Y:S01]  /*dc440*/  LDL.LU R244, [R1+0xdec] ;  /* 0x000dec0001f47983 */ /* 0x000f220000300800 */
[----:B------:R-:W-:-:S02]  /*dc450*/  IADD3 R0, R0, R14, RZ ;  /* 0x0000000e00007210 */ /* 0x000fc40007ffe0ff */
[----:B------:R-:W-:Y:S01]  /*dc460*/  ISETP.LT.AND P6, PT, R15, R196, !P6 ;  /* 0x000000c40f00720c */ /* 0x000fe200077c1270 */
[----:B------:R-:W1:Y:S02]  /*dc470*/  LDC R246, c[0x0][0x228] ;  /* 0x00008a00fff67b82 */ /* 0x000e640000000800 */
[----:B------:R-:W-:-:S04]  /*dc480*/  IMAD.WIDE R196, R0, 0x4, R2 ;  /* 0x0000000400c47825 */ /* 0x000fc800078e0202 */
[C---:B------:R-:W-:Y:S02]  /*dc490*/  IMAD.WIDE R234, R0.reuse, 0x4, R6 ;  /* 0x0000000400ea7825 */ /* 0x040fe400078e0206 */
[----:B------:R-:W1:Y:S08]  /*dc4a0*/  LDC R247, c[0x0][0x228] ;  /* 0x00008a00fff77b82 */ /* 0x000e700000000800 */
[----:B------:R-:W1:Y:S01]  /*dc4b0*/  LDC R252, c[0x0][0x228] ;  /* 0x00008a00fffc7b82 */ /* 0x000e620000000800 */
[C---:B------:R-:W-:Y:S01]  /*dc4c0*/  IMAD.WIDE R198, R0.reuse, 0x4, R4 ;  /* 0x0000000400c67825 */ /* 0x040fe200078e0204 */
[----:B------:R1:W-:Y:S03]  /*dc4d0*/  @P3 STG.E desc[UR60][R196.64], R239 ;  /* 0x000000efc4003986 */ /* 0x0003e6000c10193c */
[----:B-1----:R-:W-:-:S03]  /*dc4e0*/  IMAD.WIDE R196, R0, 0x4, R8 ;  /* 0x0000000400c47825 */ /* 0x002fc600078e0208 */
[----:B------:R-:W1:Y:S01]  /*dc4f0*/  LDC R239, c[0x0][0x228] ;  /* 0x00008a00ffef7b82 */ /* 0x000e620000000800 */
[----:B---3--:R3:W-:Y:S01]  /*dc500*/  @P0 STG.E desc[UR60][R198.64], R16 ;  /* 0x00000010c6000986 */ /* 0x0087e2000c10193c */
[----:B--2---:R-:W-:-:S03]  /*dc510*/  ISETP.LT.AND P0, PT, R11, R238, !P5 ;  /* 0x000000ee0b00720c */ /* 0x004fc60006f01270 */
[----:B------:R2:W-:Y:S04]  /*dc520*/  @P4 STG.E desc[UR60][R234.64], R245 ;  /* 0x000000f5ea004986 */ /* 0x0005e8000c10193c */
[----:B------:R-:W2:Y:S01]  /*dc530*/  LDL.LU R238, [R1+0x1fc] ;  /* 0x0001fc0001ee7983 */ /* 0x000ea20000300800 */
[----:B------:R-:W-:-:S03]  /*dc540*/  ISETP.LT.AND P4, PT, R17, R236, !P5 ;  /* 0x000000ec1100720c */ /* 0x000fc60006f81270 */
[----:B----4-:R4:W-:Y:S04]  /*dc550*/  @P6 STG.E desc[UR60][R196.64], R244 ;  /* 0x000000f4c4006986 */ /* 0x0109e8000c10193c */
[----:B------:R-:W4:Y:S01]  /*dc560*/  LDL.LU R236, [R1+0x9fc] ;  /* 0x0009fc0001ec7983 */ /* 0x000f220000300800 */
[----:B---3--:R-:W-:Y:S01]  /*dc570*/  VIADD R16, R10, 0x100 ;  /* 0x000001000a107836 */ /* 0x008fe20000000000 */
[----:B--2---:R-:W2:Y:S01]  /*dc580*/  LDC R245, c[0x0][0x228] ;  /* 0x00008a00fff57b82 */ /* 0x004ea20000000800 */
[----:B-1----:R-:W-:Y:S02]  /*dc590*/  ISETP.LT.AND P3, PT, R13, R239, !P5 ;  /* 0x000000ef0d00720c */ /* 0x002fe40006f61270 */
[----:B------:R-:W-:Y:S02]  /*dc5a0*/  IADD3 R0, R0, R14, RZ ;  /* 0x0000000e00007210 */ /* 0x000fe40007ffe0ff */
[----:B------:R-:W-:-:S03]  /*dc5b0*/  ISETP.GE.AND P6, PT, R16, R233, PT ;  /* 0x000000e91000720c */ /* 0x000fc60003fc6270 */
[----:B------:R-:W1:Y:S01]  /*dc5c0*/  LDC R239, c[0x0][0x228] ;  /* 0x00008a00ffef7b82 */ /* 0x000e620000000800 */
[----:B------:R-:W3:Y:S04]  /*dc5d0*/  LDL.LU R16, [R1+0x11fc] ;  /* 0x0011fc0001107983 */ /* 0x000ee80000300800 */
[----:B------:R-:W2:Y:S01]  /*dc5e0*/  LDL.LU R233, [R1+0x5fc] ;  /* 0x0005fc0001e97983 */ /* 0x000ea20000300800 */
[----:B------:R-:W-:Y:S01]  /*dc5f0*/  ISETP.LT.AND P5, PT, R15, R237, !P5 ;  /* 0x000000ed0f00720c */ /* 0x000fe20006fa1270 */
[----:B----4-:R-:W-:-:S04]  /*dc600*/  IMAD.WIDE R196, R0, 0x4, R2 ;  /* 0x0000000400c47825 */ /* 0x010fc800078e0202 */
[----:B------:R-:W-:-:S04]  /*dc610*/  IMAD.WIDE R198, R0, 0x4, R4 ;  /* 0x0000000400c67825 */ /* 0x000fc800078e0204 */
[----:B------:R-:W-:Y:S01]  /*dc620*/  IMAD.WIDE R234, R0, 0x4, R6 ;  /* 0x0000000400ea7825 */ /* 0x000fe200078e0206 */
[----:B------:R-:W4:Y:S01]  /*dc630*/  LDC R244, c[0x0][0x228] ;  /* 0x00008a00fff47b82 */ /* 0x000f220000000800 */
[----:B---3--:R3:W-:Y:S04]  /*dc640*/  @P0 STG.E desc[UR60][R196.64], R16 ;  /* 0x00000010c4000986 */ /* 0x0087e8000c10193c */
[----:B--2---:R-:W-:Y:S04]  /*dc650*/  @P3 STG.E desc[UR60][R198.64], R233 ;  /* 0x000000e9c6003986 */ /* 0x004fe8000c10193c */
[----:B------:R2:W-:Y:S01]  /*dc660*/  @P4 STG.E desc[UR60][R234.64], R238 ;  /* 0x000000eeea004986 */ /* 0x0005e2000c10193c */
[----:B------:R-:W-:-:S03]  /*dc670*/  ISETP.LT.AND P0, PT, R17, R252, !P6 ;  /* 0x000000fc1100720c */ /* 0x000fc60007701270 */
[----:B------:R-:W4:Y:S01]  /*dc680*/  LDL.LU R252, [R1+0x1de0] ;  /* 0x001de00001fc7983 */ /* 0x000f220000300800 */
[C---:B---3--:R-:W-:Y:S01]  /*dc690*/  IMAD.IADD R16, R0.reuse, 0x1, R14 ;  /* 0x0000000100107824 */ /* 0x048fe200078e020e */
[----:B------:R-:W3:Y:S01]  /*dc6a0*/  LDC.64 R196, c[0x0][0x228] ;  /* 0x00008a00ffc47b82 */ /* 0x000ee20000000a00 */
[----:B--2---:R-:W-:Y:S01]  /*dc6b0*/  IMAD.WIDE R234, R0, 0x4, R8 ;  /* 0x0000000400ea7825 */ /* 0x004fe200078e0208 */
[----:B------:R-:W2:Y:S04]  /*dc6c0*/  LDL.LU R238, [R1+0xdf0] ;  /* 0x000df00001ee7983 */ /* 0x000ea80000300800 */
[----:B------:R-:W3:Y:S02]  /*dc6d0*/  LDL.LU R0, [R1+0x15f0] ;  /* 0x0015f00001007983 */ /* 0x000ee40000300800 */
[----:B------:R-:W2:Y:S02]  /*dc6e0*/  LDC.64 R198, c[0x0][0x228] ;  /* 0x00008a00ffc67b82 */ /* 0x000ea40000000a00 */
[----:B------:R1:W-:Y:S01]  /*dc6f0*/  @P5 STG.E desc[UR60][R234.64], R236 ;  /* 0x000000ecea005986 */ /* 0x0003e2000c10193c */
[----:B------:R-:W-:-:S03]  /*dc700*/  ISETP.LT.AND P5, PT, R17, R245, !P2 ;  /* 0x000000f51100720c */ /* 0x000fc600057a1270 */
[----:B------:R-:W2:Y:S01]  /*dc710*/  LDL.LU R245, [R1+0x19f0] ;  /* 0x0019f00001f57983 */ /* 0x000ea20000300800 */
[----:B------:R-:W-:Y:S02]  /*dc720*/  ISETP.LT.AND P4, PT, R11, R246, !P6 ;  /* 0x000000f60b00720c */ /* 0x000fe40007781270 */
[----:B------:R-:W-:Y:S02]  /*dc730*/  ISETP.LT.AND P3, PT, R13, R247, !P6 ;  /* 0x000000f70d00720c */ /* 0x000fe40007761270 */
[----:B------:R-:W-:Y:S01]  /*dc740*/  ISETP.LT.AND P6, PT, R15, R232, !P6 ;  /* 0x000000e80f00720c */ /* 0x000fe200077c1270 */
[C---:B------:R-:W-:Y:S01]  /*dc750*/  IMAD.WIDE R232, R16.reuse, 0x4, R2 ;  /* 0x0000000410e87825 */ /* 0x040fe200078e0202 */
[----:B------:R-:W3:Y:S08]  /*dc760*/  LDC R246, c[0x0][0x228] ;  /* 0x00008a00fff67b82 */ /* 0x000ef00000000800 */
[----:B------:R-:W3:Y:S01]  /*dc770*/  LDC R247, c[0x0][0x228] ;  /* 0x00008a00fff77b82 */ /* 0x000ee20000000800 */
[----:B-1----:R-:W-:-:S04]  /*dc780*/  IMAD.WIDE R234, R16, 0x4, R4 ;  /* 0x0000000410ea7825 */ /* 0x002fc800078e0204 */
[----:B------:R-:W-:Y:S01]  /*dc790*/  IMAD.WIDE R236, R16, 0x4, R6 ;  /* 0x0000000410ec7825 */ /* 0x000fe200078e0206 */
[----:B----4-:R1:W-:Y:S01]  /*dc7a0*/  @P4 STG.E desc[UR60][R232.64], R252 ;  /* 0x000000fce8004986 */ /* 0x0103e2000c10193c */
[----:B------:R-:W-:-:S03]  /*dc7b0*/  ISETP.LT.AND P4, PT, R13, R244, !P2 ;  /* 0x000000f40d00720c */ /* 0x000fc60005781270 */
[----:B-1----:R-:W4:Y:S04]  /*dc7c0*/  LDL.LU R252, [R1+0x200] ;  /* 0x0002000001fc7983 */ /* 0x002f280000300800 */
[----:B--2---:R1:W-:Y:S04]  /*dc7d0*/  @P3 STG.E desc[UR60][R234.64], R245 ;  /* 0x000000f5ea003986 */ /* 0x0043e8000c10193c */
[----:B---3--:R2:W-:Y:S01]  /*dc7e0*/  @P0 STG.E desc[UR60][R236.64], R0 ;  /* 0x00000000ec000986 */ /* 0x0085e2000c10193c */
[----:B------:R-:W-:-:S03]  /*dc7f0*/  ISETP.LT.AND P3, PT, R11, R239, !P2 ;  /* 0x000000ef0b00720c */ /* 0x000fc60005761270 */
[----:B------:R-:W3:Y:S04]  /*dc800*/  LDL.LU R239, [R1+0xe00] ;  /* 0x000e000001ef7983 */ /* 0x000ee80000300800 */
[----:B------:R-:W4:Y:S01]  /*dc810*/  LDL.LU R244, [R1+0x1de4] ;  /* 0x001de40001f47983 */ /* 0x000f220000300800 */
[----:B------:R-:W-:Y:S01]  /*dc820*/  IMAD.WIDE R232, R16, 0x4, R8 ;  /* 0x0000000410e87825 */ /* 0x000fe200078e0208 */
[----:B-1----:R-:W1:Y:S03]  /*dc830*/  LDC R245, c[0x0][0x22c] ;  /* 0x00008b00fff57b82 */ /* 0x002e660000000800 */
[----:B--2---:R-:W-:-:S05]  /*dc840*/  VIADD R236, R10, 0x181 ;  /* 0x000001810aec7836 */ /* 0x004fca0000000000 */
[----:B------:R-:W2:Y:S01]  /*dc850*/  LDC R237, c[0x0][0x228] ;  /* 0x00008a00ffed7b82 */ /* 0x000ea20000000800 */
[----:B------:R-:W-:Y:S02]  /*dc860*/  ISETP.GE.AND P0, PT, R236, R197, PT ;  /* 0x000000c5ec00720c */ /* 0x000fe40003f06270 */
[----:B------:R-:W2:Y:S04]  /*dc870*/  LDL.LU R236, [R1+0x600] ;  /* 0x0006000001ec7983 */ /* 0x000ea80000300800 */
[----:B------:R-:W4:Y:S04]  /*dc880*/  LDL.LU R197, [R1+0xa00] ;  /* 0x000a000001c57983 */ /* 0x000f280000300800 */
[----:B------:R1:W-:Y:S02]  /*dc890*/  @P6 STG.E desc[UR60][R232.64], R238 ;  /* 0x000000eee8006986 */ /* 0x0003e4000c10193c */
[----:B-1----:R-:W1:Y:S01]  /*dc8a0*/  LDC R238, c[0x0][0x228] ;  /* 0x00008a00ffee7b82 */ /* 0x002e620000000800 */
[----:B------:R-:W-:-:S02]  /*dc8b0*/  IADD3 R0, R16, R14, RZ ;  /* 0x0000000e10007210 */ /* 0x000fc40007ffe0ff */
[----:B------:R-:W-:-:S03]  /*dc8c0*/  IADD3 R16, R10, 0x102, RZ ;  /* 0x000001020a107810 */ /* 0x000fc60007ffe0ff */
[----:B------:R-:W-:-:S04]  /*dc8d0*/  IMAD.WIDE R234, R0, 0x4, R2 ;  /* 0x0000000400ea7825 */ /* 0x000fc800078e0202 */
[----:B------:R-:W-:Y:S01]  /*dc8e0*/  IMAD.WIDE R232, R0, 0x4, R4 ;  /* 0x0000000400e87825 */ /* 0x000fe200078e0204 */
[----:B------:R-:W-:-:S03]  /*dc8f0*/  ISETP.GE.AND P6, PT, R16, R199, PT ;  /* 0x000000c71000720c */ /* 0x000fc60003fc6270 */
[----:B------:R-:W-:Y:S01]  /*dc900*/  VIADD R16, R10, 0x103 ;  /* 0x000001030a107836 */ /* 0x000fe20000000000 */
[----:B-1----:R-:W-:Y:S02]  /*dc910*/  ISETP.LT.AND P2, PT, R15, R238, !P2 ;  /* 0x000000ee0f00720c */ /* 0x002fe40005741270 */
[----:B------:R-:W1:Y:S01]  /*dc920*/  LDC R238, c[0x0][0x228] ;  /* 0x00008a00ffee7b82 */ /* 0x000e620000000800 */
[----:B---3--:R3:W-:Y:S01]  /*dc930*/  @P3 STG.E desc[UR60][R234.64], R239 ;  /* 0x000000efea003986 */ /* 0x0087e2000c10193c */
[----:B------:R-:W-:-:S06]  /*dc940*/  ISETP.LT.AND P3, PT, R17, R247, !P6 ;  /* 0x000000f71100720c */ /* 0x000fcc0007761270 */
[----:B------:R-:W1:Y:S01]  /*dc950*/  LDC R247, c[0x0][0x228] ;  /* 0x00008a00fff77b82 */ /* 0x000e620000000800 */
[----:B---3--:R-:W-:-:S07]  /*dc960*/  IMAD.WIDE R234, R0, 0x4, R6 ;  /* 0x0000000400ea7825 */ /* 0x008fce00078e0206 */
[----:B------:R-:W3:Y:S01]  /*dc970*/  LDC R239, c[0x0][0x228] ;  /* 0x00008a00ffef7b82 */ /* 0x000ee20000000800 */
[----:B--2---:R2:W-:Y:S01]  /*dc980*/  @P4 STG.E desc[UR60][R232.64], R236 ;  /* 0x000000ece8004986 */ /* 0x0045e2000c10193c */
[----:B------:R-:W-:-:S03]  /*dc990*/  ISETP.LT.AND P4, PT, R11, R246, !P6 ;  /* 0x000000f60b00720c */ /* 0x000fc60007781270 */
[----:B----4-:R4:W-:Y:S01]  /*dc9a0*/  @P5 STG.E desc[UR60][R234.64], R197 ;  /* 0x000000c5ea005986 */ /* 0x0109e2000c10193c */
[----:B------:R-:W-:Y:S02]  /*dc9b0*/  ISETP.LT.AND P5, PT, R13, R237, !P6 ;  /* 0x000000ed0d00720c */ /* 0x000fe400077a1270 */
[----:B------:R-:W-:Y:S01]  /*dc9c0*/  ISETP.LT.AND P6, PT, R15, R198, !P6 ;  /* 0x000000c60f00720c */ /* 0x000fe200077c1270 */
[----:B------:R-:W1:Y:S08]  /*dc9d0*/  LDC R246, c[0x0][0x228] ;  /* 0x00008a00fff67b82 */ /* 0x000e700000000800 */
[----:B--2---:R-:W2:Y:S01]  /*dc9e0*/  LDC.64 R232, c[0x0][0x228] ;  /* 0x00008a00ffe87b82 */ /* 0x004ea20000000a00 */
[C---:B----4-:R-:W-:Y:S01]  /*dc9f0*/  IMAD.WIDE R234, R0.reuse, 0x4, R8 ;  /* 0x0000000400ea7825 */ /* 0x050fe200078e0208 */
[----:B------:R-:W-:-:S06]  /*dca00*/  IADD3 R0, R0, R14, RZ ;  /* 0x0000000e00007210 */ /* 0x000fcc0007ffe0ff */
[----:B------:R-:W4:Y:S01]  /*dca10*/  LDC R197, c[0x0][0x228] ;  /* 0x00008a00ffc57b82 */ /* 0x000f220000000800 */
[----:B------:R-:W-:Y:S01]  /*dca20*/  IMAD.WIDE R198, R0, 0x4, R2 ;  /* 0x0000000400c67825 */ /* 0x000fe200078e0202 */
[----:B------:R3:W-:Y:S01]  /*dca30*/  @P2 STG.E desc[UR60][R234.64], R252 ;  /* 0x000000fcea002986 */ /* 0x0007e2000c10193c */
[----:B------:R-:W-:-:S03]  /*dca40*/  ISETP.GE.AND P2, PT, R16, R245, PT ;  /* 0x000000f51000720c */ /* 0x000fc60003f46270 */
[----:B------:R-:W2:Y:S04]  /*dca50*/  LDL.LU R16, [R1+0x15f4] ;  /* 0x0015f40001107983 */ /* 0x000ea80000300800 */
[----:B------:R-:W4:Y:S04]  /*dca60*/  LDL.LU R245, [R1+0xdf4] ;  /* 0x000df40001f57983 */ /* 0x000f280000300800 */
[----:B------:R1:W-:Y:S01]  /*dca70*/  @P4 STG.E desc[UR60][R198.64], R244 ;  /* 0x000000f4c6004986 */ /* 0x0003e2000c10193c */
[C---:B------:R-:W-:Y:S01]  /*dca80*/  IMAD.WIDE R236, R0.reuse, 0x4, R6 ;  /* 0x0000000400ec7825 */ /* 0x040fe200078e0206 */
[----:B---3--:R-:W3:Y:S08]  /*dca90*/  LDC R252, c[0x0][0x228] ;  /* 0x00008a00fffc7b82 */ /* 0x008ef00000000800 */
[----:B-1----:R-:W1:Y:S01]  /*dcaa0*/  LDC R244, c[0x0][0x228] ;  /* 0x00008a00fff47b82 */ /* 0x002e620000000800 */
[----:B------:R-:W3:Y:S01]  /*dcab0*/  LDL.LU R199, [R1+0x19f4] ;  /* 0x0019f40001c77983 */ /* 0x000ee20000300800 */
[----:B------:R-:W-:Y:S01]  /*dcac0*/  IMAD.WIDE R234, R0, 0x4, R4 ;  /* 0x0000000400ea7825 */ /* 0x000fe200078e0204 */
[----:B-1----:R-:W-:-:S02]  /*dcad0*/  ISETP.LT.AND P4, PT, R13, R244, !P2 ;  /* 0x000000f40d00720c */ /* 0x002fc40005781270 */
[----:B------:R-:W4:Y:S04]  /*dcae0*/  LDL.LU R244, [R1+0xa04] ;  /* 0x000a040001f47983 */ /* 0x000f280000300800 */
[----:B---3--:R1:W-:Y:S04]  /*dcaf0*/  @P5 STG.E desc[UR60][R234.64], R199 ;  /* 0x000000c7ea005986 */ /* 0x0083e8000c10193c */
[----:B--2---:R2:W-:Y:S01]  /*dcb00*/  @P3 STG.E desc[UR60][R236.64], R16 ;  /* 0x00000010ec003986 */ /* 0x0045e2000c10193c */
[----:B----4-:R-:W-:-:S03]  /*dcb10*/  ISETP.LT.AND P3, PT, R17, R197, !P2 ;  /* 0x000000c51100720c */ /* 0x010fc60005761270 */
[----:B------:R-:W3:Y:S01]  /*dcb20*/  LDL.LU R197, [R1+0x604] ;  /* 0x0006040001c57983 */ /* 0x000ee20000300800 */
[----:B-1----:R-:W-:-:S04]  /*dcb30*/  IMAD.WIDE R198, R0, 0x4, R8 ;  /* 0x0000000400c67825 */ /* 0x002fc800078e0208 */
[----:B--2---:R-:W-:Y:S01]  /*dcb40*/  VIADD R16, R10, 0x104 ;  /* 0x000001040a107836 */ /* 0x004fe20000000000 */
[----:B------:R1:W-:Y:S04]  /*dcb50*/  @P6 STG.E desc[UR60][R198.64], R245 ;  /* 0x000000f5c6006986 */ /* 0x0003e8000c10193c */
[----:B------:R-:W-:Y:S02]  /*dcb60*/  ISETP.GE.AND P6, PT, R16, R233, PT ;  /* 0x000000e91000720c */ /* 0x000fe40003fc6270 */
[----:B------:R-:W2:Y:S01]  /*dcb70*/  LDL.LU R16, [R1+0xe04] ;  /* 0x000e040001107983 */ /* 0x000ea20000300800 */
[----:B------:R-:W-:Y:S02]  /*dcb80*/  ISETP.LT.AND P5, PT, R11, R239, !P2 ;  /* 0x000000ef0b00720c */ /* 0x000fe400057a1270 */
[----:B------:R-:W-:Y:S01]  /*dcb90*/  IADD3 R0, R0, R14, RZ ;  /* 0x0000000e00007210 */ /* 0x000fe20007ffe0ff */
[----:B------:R-:W4:Y:S01]  /*dcba0*/  LDL.LU R233, [R1+0x204] ;  /* 0x0002040001e97983 */ /* 0x000f220000300800 */
[----:B------:R-:W4:Y:S08]  /*dcbb0*/  LDC R239, c[0x0][0x22c] ;  /* 0x00008b00ffef7b82 */ /* 0x000f300000000800 */
[----:B-1----:R-:W1:Y:S01]  /*dcbc0*/  LDC R245, c[0x0][0x228] ;  /* 0x00008a00fff57b82 */ /* 0x002e620000000800 */
[----:B------:R-:W-:-:S04]  /*dcbd0*/  IMAD.WIDE R234, R0, 0x4, R4 ;  /* 0x0000000400ea7825 */ /* 0x000fc800078e0204 */
[----:B------:R-:W-:-:S04]  /*dcbe0*/  IMAD.WIDE R198, R0, 0x4, R2 ;  /* 0x0000000400c67825 */ /* 0x000fc800078e0202 */
[C---:B------:R-:W-:Y:S01]  /*dcbf0*/  IMAD.WIDE R236, R0.reuse, 0x4, R6 ;  /* 0x0000000400ec7825 */ /* 0x040fe200078e0206 */
[----:B------:R-:W-:Y:S02]  /*dcc00*/  ISETP.LT.AND P2, PT, R15, R238, !P2 ;  /* 0x000000ee0f00720c */ /* 0x000fe40005741270 */
[----:B------:R-:W1:Y:S01]  /*dcc10*/  LDC R238, c[0x0][0x228] ;  /* 0x00008a00ffee7b82 */ /* 0x000e620000000800 */
[----:B--2---:R-:W-:Y:S04]  /*dcc20*/  @P5 STG.E desc[UR60][R198.64], R16 ;  /* 0x00000010c6005986 */ /* 0x004fe8000c10193c */
[----:B---3--:R2:W-:Y:S04]  /*dcc30*/  @P4 STG.E desc[UR60][R234.64], R197 ;  /* 0x000000c5ea004986 */ /* 0x0085e8000c10193c */
[----:B------:R3:W-:Y:S04]  /*dcc40*/  @P3 STG.E desc[UR60][R236.64], R244 ;  /* 0x000000f4ec003986 */ /* 0x0007e8000c10193c */
[----:B--2---:R-:W2:Y:S04]  /*dcc50*/  LDL.LU R234, [R1+0x19f8] ;  /* 0x0019f80001ea7983 */ /* 0x004ea80000300800 */
[----:B------:R-:W2:Y:S04]  /*dcc60*/  LDL.LU R235, [R1+0x15f8] ;  /* 0x0015f80001eb7983 */ /* 0x000ea80000300800 */
[----:B---3--:R-:W3:Y:S01]  /*dcc70*/  LDL.LU R236, [R1+0x1de8] ;  /* 0x001de80001ec7983 */ /* 0x008ee20000300800 */
[----:B------:R-:W-:Y:S01]  /*dcc80*/  ISETP.LT.AND P3, PT, R11, R246, !P6 ;  /* 0x000000f60b00720c */ /* 0x000fe20007761270 */
[----:B------:R-:W-:-:S04]  /*dcc90*/  IMAD.WIDE R198, R0, 0x4, R8 ;  /* 0x0000000400c67825 */ /* 0x000fc800078e0208 */
[----:B------:R-:W-:Y:S01]  /*dcca0*/  IMAD.IADD R0, R0, 0x1, R14 ;  /* 0x0000000100007824 */ /* 0x000fe200078e020e */
[----:B------:R-:W-:Y:S02]  /*dccb0*/  IADD3 R16, R10, 0x105, RZ ;  /* 0x000001050a107810 */ /* 0x000fe40007ffe0ff */
[----:B------:R-:W-:Y:S02]  /*dccc0*/  ISETP.LT.AND P4, PT, R13, R247, !P6 ;  /* 0x000000f70d00720c */ /* 0x000fe40007781270 */
[----:B------:R-:W-:Y:S01]  /*dccd0*/  ISETP.LT.AND P5, PT, R17, R252, !P6 ;  /* 0x000000fc1100720c */ /* 0x000fe200077a1270 */
[----:B----4-:R4:W-:Y:S01]  /*dcce0*/  @P2 STG.E desc[UR60][R198.64], R233 ;  /* 0x000000e9c6002986 */ /* 0x0109e2000c10193c */
[----:B------:R-:W-:-:S03]  /*dccf0*/  ISETP.GE.AND P2, PT, R16, R239, PT ;  /* 0x000000ef1000720c */ /* 0x000fc60003f46270 */
[----:B------:R-:W2:Y:S04]  /*dcd00*/  LDL.LU R247, [R1+0xe08] ;  /* 0x000e080001f77983 */ /* 0x000ea80000300800 */
[----:B------:R-:W2:Y:S01]  /*dcd10*/  LDL.LU R252, [R1+0x608] ;  /* 0x0006080001fc7983 */ /* 0x000ea20000300800 */
[----:B------:R-:W2:Y:S08]  /*dcd20*/  LDC R197, c[0x0][0x228] ;  /* 0x00008a00ffc57b82 */ /* 0x000eb00000000800 */
[----:B------:R-:W2:Y:S01]  /*dcd30*/  LDC R244, c[0x0][0x228] ;  /* 0x00008a00fff47b82 */ /* 0x000ea20000000800 */
[----:B------:R-:W-:-:S07]  /*dcd40*/  ISETP.LT.AND P6, PT, R15, R232, !P6 ;  /* 0x000000e80f00720c */ /* 0x000fce00077c1270 */
[----:B------:R-:W2:Y:S08]  /*dcd50*/  LDC R237, c[0x0][0x22c] ;  /* 0x00008b00ffed7b82 */ /* 0x000eb00000000800 */
[----:B------:R-:W2:Y:S08]  /*dcd60*/  LDC R246, c[0x0][0x22c] ;  /* 0x00008b00fff67b82 */ /* 0x000eb00000000800 */
[----:B------:R-:W2:Y:S01]  /*dcd70*/  LDC R239, c[0x0][0x228] ;  /* 0x00008a00ffef7b82 */ /* 0x000ea20000000800 */
[----:B----4-:R-:W-:-:S05]  /*dcd80*/  IMAD.WIDE R198, R0, 0x4, R2 ;  /* 0x0000000400c67825 */ /* 0x010fca00078e0202 */
[----:B---3--:R3:W-:Y:S01]  /*dcd90*/  @P3 STG.E desc[UR60][R198.64], R236 ;  /* 0x000000ecc6003986 */ /* 0x0087e2000c10193c */
[----:B-1----:R-:W-:-:S03]  /*dcda0*/  ISETP.LT.AND P3, PT, R13, R238, !P2 ;  /* 0x000000ee0d00720c */ /* 0x002fc60005761270 */
[----:B------:R-:W4:Y:S01]  /*dcdb0*/  LDL.LU R238, [R1+0xdf8] ;  /* 0x000df80001ee7983 */ /* 0x000f220000300800 */
[----:B------:R-:W-:-:S05]  /*dcdc0*/  IMAD.WIDE R232, R0, 0x4, R4 ;  /* 0x0000000400e87825 */ /* 0x000fca00078e0204 */
[----:B--2---:R1:W-:Y:S01]  /*dcdd0*/  @P4 STG.E desc[UR60][R232.64], R234 ;  /* 0x000000eae8004986 */ /* 0x0043e2000c10193c */
[----:B---3--:R-:W-:Y:S01]  /*dcde0*/  IMAD.WIDE R198, R0, 0x4, R6 ;  /* 0x0000000400c67825 */ /* 0x008fe200078e0206 */
[----:B------:R-:W2:Y:S08]  /*dcdf0*/  LDC R236, c[0x0][0x228] ;  /* 0x00008a00ffec7b82 */ /* 0x000eb00000000800 */
[----:B-1----:R-:W1:Y:S01]  /*dce00*/  LDC R234, c[0x0][0x228] ;  /* 0x00008a00ffea7b82 */ /* 0x002e620000000800 */
[----:B------:R3:W-:Y:S01]  /*dce10*/  @P5 STG.E desc[UR60][R198.64], R235 ;  /* 0x000000ebc6005986 */ /* 0x0007e2000c10193c */
[----:B------:R-:W-:Y:S01]  /*dce20*/  ISETP.LT.AND P4, PT, R11, R245, !P2 ;  /* 0x000000f50b00720c */ /* 0x000fe20005781270 */
[----:B------:R-:W-:-:S05]  /*dce30*/  VIADD R16, R10, 0x107 ;  /* 0x000001070a107836 */ /* 0x000fca0000000000 */
[----:B------:R-:W2:Y:S01]  /*dce40*/  LDC R245, c[0x0][0x22c] ;  /* 0x00008b00fff57b82 */ /* 0x000ea20000000800 */
[----:B---3--:R-:W-:-:S07]  /*dce50*/  IMAD.WIDE R198, R0, 0x4, R8 ;  /* 0x0000000400c67825 */ /* 0x008fce00078e0208 */
[----:B------:R-:W3:Y:S01]  /*dce60*/  LDC R235, c[0x0][0x228] ;  /* 0x00008a00ffeb7b82 */ /* 0x000ee20000000800 */
[----:B----4-:R4:W-:Y:S01]  /*dce70*/  @P6 STG.E desc[UR60][R198.64], R238 ;  /* 0x000000eec6006986 */ /* 0x0109e2000c10193c */
[----:B------:R-:W-:-:S03]  /*dce80*/  ISETP.LT.AND P6, PT, R17, R197, !P2 ;  /* 0x000000c51100720c */ /* 0x000fc600057c1270 */
[----:B------:R-:W2:Y:S01]  /*dce90*/  LDL.LU R197, [R1+0xa08] ;  /* 0x000a080001c57983 */ /* 0x000ea20000300800 */
[----:B------:R-:W-:-:S03]  /*dcea0*/  ISETP.LT.AND P2, PT, R15, R244, !P2 ;  /* 0x000000f40f00720c */ /* 0x000fc60005741270 */
[----:B------:R-:W3:Y:S01]  /*dceb0*/  LDL.LU R244, [R1+0x208] ;  /* 0x0002080001f47983 */ /* 0x000ee20000300800 */
[----:B------:R-:W-:Y:S02]  /*dcec0*/  IADD3 R0, R0, R14, RZ ;  /* 0x0000000e00007210 */ /* 0x000fe40007ffe0ff */
[----:B------:R-:W-:Y:S01]  /*dced0*/  ISETP.GE.AND P5, PT, R16, R237, PT ;  /* 0x000000ed1000720c */ /* 0x000fe20003fa6270 */
[----:B------:R-:W-:Y:S01]  /*dcee0*/  VIADD R16, R10, 0x106 ;  /* 0x000001060a107836 */ /* 0x000fe20000000000 */
[----:B------:R-:W3:Y:S08]  /*dcef0*/  LDC R237, c[0x0][0x228] ;  /* 0x00008a00ffed7b82 */ /* 0x000ef00000000800 */
[----:B----4-:R-:W4:Y:S01]  /*dcf00*/  LDC R238, c[0x0][0x228] ;  /* 0x00008a00ffee7b82 */ /* 0x010f220000000800 */
[----:B------:R-:W-:-:S04]  /*dcf10*/  IMAD.WIDE R232, R0, 0x4, R2 ;  /* 0x0000000400e87825 */ /* 0x000fc800078e0202 */
[----:B------:R-:W-:Y:S01]  /*dcf20*/  IMAD.WIDE R198, R0, 0x4, R4 ;  /* 0x0000000400c67825 */ /* 0x000fe200078e0204 */
[----:B------:R1:W-:Y:S04]  /*dcf30*/  @P4 STG.E desc[UR60][R232.64], R247 ;  /* 0x000000f7e8004986 */ /* 0x0003e8000c10193c */
[----:B------:R1:W-:Y:S01]  /*dcf40*/  @P3 STG.E desc[UR60][R198.64], R252 ;  /* 0x000000fcc6003986 */ /* 0x0003e2000c10193c */
[----:B------:R-:W-:Y:S01]  /*dcf50*/  ISETP.GE.AND P4, PT, R16, R246, PT ;  /* 0x000000f61000720c */ /* 0x000fe20003f86270 */
[----:B-1----:R-:W-:-:S04]  /*dcf60*/  IMAD.WIDE R232, R0, 0x4, R6 ;  /* 0x0000000400e87825 */ /* 0x002fc800078e0206 */
[----:B------:R-:W-:Y:S01]  /*dcf70*/  IMAD.WIDE R198, R0, 0x4, R8 ;  /* 0x0000000400c67825 */ /* 0x000fe200078e0208 */
[----:B------:R-:W4:Y:S04]  /*dcf80*/  LDL.LU R247, [R1+0x15fc] ;  /* 0x0015fc0001f77983 */ /* 0x000f280000300800 */
[----:B------:R-:W4:Y:S01]  /*dcf90*/  LDL.LU R252, [R1+0xdfc] ;  /* 0x000dfc0001fc7983 */ /* 0x000f220000300800 */
[----:B------:R-:W-:-:S03]  /*dcfa0*/  ISETP.LT.AND P3, PT, R11, R239, !P4 ;  /* 0x000000ef0b00720c */ /* 0x000fc60006761270 */
[----:B--2---:R1:W-:Y:S01]  /*dcfb0*/  @P6 STG.E desc[UR60][R232.64], R197 ;  /* 0x000000c5e8006986 */ /* 0x0043e2000c10193c */
[----:B------:R-:W-:-:S03]  /*dcfc0*/  ISETP.LT.AND P6, PT, R13, R234, !P4 ;  /* 0x000000ea0d00720c */ /* 0x000fc600067c1270 */
[----:B---3--:R2:W-:Y:S04]  /*dcfd0*/  @P2 STG.E desc[UR60][R198.64], R244 ;  /* 0x000000f4c6002986 */ /* 0x0085e8000c10193c */
[----:B------:R-:W3:Y:S01]  /*dcfe0*/  LDL.LU R234, [R1+0x19fc] ;  /* 0x0019fc0001ea7983 */ /* 0x000ee20000300800 */
[----:B------:R-:W-:-:S03]  /*dcff0*/  ISETP.LT.AND P2, PT, R15, R235, !P4 ;  /* 0x000000eb0f00720c */ /* 0x000fc60006741270 */
[----:B------:R-:W4:Y:S01]  /*dd000*/  LDL.LU R246, [R1+0x60c] ;  /* 0x00060c0001f67983 */ /* 0x000f220000300800 */
[----:B------:R-:W-:-:S03]  /*dd010*/  ISETP.LT.AND P4, PT, R17, R236, !P4 ;  /* 0x000000ec1100720c */ /* 0x000fc60006781270 */
[----:B------:R-:W3:Y:S01]  /*dd020*/  LDL.LU R236, [R1+0x1dec] ;  /* 0x001dec0001ec7983 */ /* 0x000ee20000300800 */
[----:B------:R-:W-:Y:S01]  /*dd030*/  IADD3 R0, R0, R14, RZ ;  /* 0x0000000e00007210 */ /* 0x000fe20007ffe0ff */
[----:B------:R-:W-:Y:S01]  /*dd040*/  VIADD R16, R10, 0x108 ;  /* 0x000001080a107836 */ /* 0x000fe20000000000 */
[----:B------:R-:W4:Y:S08]  /*dd050*/  LDC R239, c[0x0][0x228] ;  /* 0x00008a00ffef7b82 */ /* 0x000f300000000800 */
[----:B-1----:R-:W1:Y:S08]  /*dd060*/  LDC R197, c[0x0][0x228] ;  /* 0x00008a00ffc57b82 */ /* 0x002e700000000800 */
[----:B------:R-:W1:Y:S01]  /*dd070*/  LDC R235, c[0x0][0x228] ;  /* 0x00008a00ffeb7b82 */ /* 0x000e620000000800 */
[----:B------:R-:W-:-:S04]  /*dd080*/  IMAD.WIDE R232, R0, 0x4, R2 ;  /* 0x0000000400e87825 */ /* 0x000fc800078e0202 */
[----:B--2---:R-:W-:-:S03]  /*dd090*/  IMAD.WIDE R198, R0, 0x4, R4 ;  /* 0x0000000400c67825 */ /* 0x004fc600078e0204 */
[----:B------:R-:W2:Y:S01]  /*dd0a0*/  LDC R244, c[0x0][0x228] ;  /* 0x00008a00fff47b82 */ /* 0x000ea20000000800 */
[----:B---3--:R3:W-:Y:S01]  /*dd0b0*/  @P3 STG.E desc[UR60][R232.64], R236 ;  /* 0x000000ece8003986 */ /* 0x0087e2000c10193c */
[----:B------:R-:W-:-:S03]  /*dd0c0*/  ISETP.GE.AND P3, PT, R16, R245, PT ;  /* 0x000000f51000720c */ /* 0x000fc60003f66270 */
[----:B------:R-:W2:Y:S04]  /*dd0d0*/  LDL.LU R245, [R1+0xe0c] ;  /* 0x000e0c0001f57983 */ /* 0x000ea80000300800 */
[----:B------:R1:W-:Y:S01]  /*dd0e0*/  @P6 STG.E desc[UR60][R198.64], R234 ;  /* 0x000000eac6006986 */ /* 0x0003e2000c10193c */
[----:B----4-:R-:W-:Y:S02]  /*dd0f0*/  ISETP.LT.AND P6, PT, R11, R238, !P5 ;  /* 0x000000ee0b00720c */ /* 0x010fe40006fc1270 */
[----:B------:R-:W4:Y:S08]  /*dd100*/  LDC R238, c[0x0][0x228] ;  /* 0x00008a00ffee7b82 */ /* 0x000f300000000800 */
[----:B---3--:R-:W3:Y:S01]  /*dd110*/  LDC R236, c[0x0][0x22c] ;  /* 0x00008b00ffec7b82 */ /* 0x008ee20000000800 */
[----:B------:R-:W-:-:S04]  /*dd120*/  IMAD.WIDE R232, R0, 0x4, R6 ;  /* 0x0000000400e87825 */ /* 0x000fc800078e0206 */
[C---:B-1----:R-:W-:Y:S01]  /*dd130*/  IMAD.WIDE R198, R0.reuse, 0x4, R8 ;  /* 0x0000000400c67825 */ /* 0x042fe200078e0208 */
[----:B------:R-:W-:-:S03]  /*dd140*/  IADD3 R0, R0, R14, RZ ;  /* 0x0000000e00007210 */ /* 0x000fc60007ffe0ff */
[----:B------:R-:W-:Y:S01]  /*dd150*/  VIADD R16, R10, 0x109 ;  /* 0x000001090a107836 */ /* 0x000fe20000000000 */
[----:B------:R-:W1:Y:S01]  /*dd160*/  LDC R234, c[0x0][0x228] ;  /* 0x00008a00ffea7b82 */ /* 0x000e620000000800 */
[----:B------:R4:W-:Y:S04]  /*dd170*/  @P4 STG.E desc[UR60][R232.64], R247 ;  /* 0x000000f7e8004986 */ /* 0x0009e8000c10193c */
[----:B------:R4:W-:Y:S01]  /*dd180*/  @P2 STG.E desc[UR60][R198.64], R252 ;  /* 0x000000fcc6002986 */ /* 0x0009e2000c10193c */
[----:B------:R-:W-:-:S03]  /*dd190*/  ISETP.LT.AND P2, PT, R17, R197, !P5 ;  /* 0x000000c51100720c */ /* 0x000fc60006f41270 */
[----:B----4-:R-:W4:Y:S01]  /*dd1a0*/  LDL.LU R247, [R1+0x1a00] ;  /* 0x001a000001f77983 */ /* 0x010f220000300800 */
[----:B------:R-:W-:-:S03]  /*dd1b0*/  IMAD.WIDE R198, R0, 0x4, R2 ;  /* 0x0000000400c67825 */ /* 0x000fc600078e0202 */
[----:B------:R-:W4:Y:S04]  /*dd1c0*/  LDL.LU R252, [R1+0x1600] ;  /* 0x0016000001fc7983 */ /* 0x000f280000300800 */
[----:B------:R-:W3:Y:S04]  /*dd1d0*/  LDL.LU R197, [R1+0x20c] ;  /* 0x00020c0001c57983 */ /* 0x000ee80000300800 */
[----:B--2---:R2:W-:Y:S01]  /*dd1e0*/  @P6 STG.E desc[UR60][R198.64], R245 ;  /* 0x000000f5c6006986 */ /* 0x0045e2000c10193c */
[----:B------:R-:W-:-:S03]  /*dd1f0*/  ISETP.LT.AND P6, PT, R13, R239, !P3 ;  /* 0x000000ef0d00720c */ /* 0x000fc60005fc1270 */
[----:B------:R-:W4:Y:S01]  /*dd200*/  LDL.LU R239, [R1+0xa0c] ;  /* 0x000a0c0001ef7983 */ /* 0x000f220000300800 */
[----:B------:R-:W-:Y:S02]  /*dd210*/  ISETP.LT.AND P4, PT, R13, R237, !P5 ;  /* 0x000000ed0d00720c */ /* 0x000fe40006f81270 */
[----:B------:R-:W-:Y:S01]  /*dd220*/  ISETP.LT.AND P5, PT, R15, R235, !P5 ;  /* 0x000000eb0f00720c */ /* 0x000fe20006fa1270 */
[C---:B------:R-:W-:Y:S01]  /*dd230*/  IMAD.WIDE R232, R0.reuse, 0x4, R4 ;  /* 0x0000000400e87825 */ /* 0x040fe200078e0204 */
[----:B------:R-:W1:Y:S08]  /*dd240*/  LDC R235, c[0x0][0x228] ;  /* 0x00008a00ffeb7b82 */ /* 0x000e700000000800 */
[----:B------:R-:W1:Y:S08]  /*dd250*/  LDC R237, c[0x0][0x228] ;  /* 0x00008a00ffed7b82 */ /* 0x000e700000000800 */
[----:B--2---:R-:W2:Y:S01]  /*dd260*/  LDC R245, c[0x0][0x22c] ;  /* 0x00008b00fff57b82 */ /* 0x004ea20000000800 */
[----:B------:R-:W-:Y:S01]  /*dd270*/  IMAD.WIDE R198, R0, 0x4, R6 ;  /* 0x0000000400c67825 */ /* 0x000fe200078e0206 */
[----:B------:R3:W-:Y:S01]  /*dd280*/  @P4 STG.E desc[UR60][R232.64], R246 ;  /* 0x000000f6e8004986 */ /* 0x0007e2000c10193c */
[----:B------:R-:W-:-:S05]  /*dd290*/  ISETP.LT.AND P4, PT, R11, R244, !P3 ;  /* 0x000000f40b00720c */ /* 0x000fca0005f81270 */
[----:B------:R-:W2:Y:S01]  /*dd2a0*/  LDC R244, c[0x0][0x22c] ;  /* 0x00008b00fff47b82 */ /* 0x000ea20000000800 */
[C---:B---3--:R-:W-:Y:S01]  /*dd2b0*/  IMAD.WIDE R232, R0.reuse, 0x4, R8 ;  /* 0x0000000400e87825 */ /* 0x048fe200078e0208 */
[----:B------:R-:W-:Y:S01]  /*dd2c0*/  IADD3 R0, R0, R14, RZ ;  /* 0x0000000e00007210 */ /* 0x000fe20007ffe0ff */
[----:B------:R-:W3:Y:S04]  /*dd2d0*/  LDL.LU R246, [R1+0x1200] ;  /* 0x0012000001f67983 */ /* 0x000ee80000300800 */
[----:B----4-:R4:W-:Y:S04]  /*dd2e0*/  @P2 STG.E desc[UR60][R198.64], R239 ;  /* 0x000000efc6002986 */ /* 0x0109e8000c10193c */
[----:B------:R1:W-:Y:S01]  /*dd2f0*/  @P5 STG.E desc[UR60][R232.64], R197 ;  /* 0x000000c5e8005986 */ /* 0x0003e2000c10193c */
[----:B------:R-:W-:Y:S01]  /*dd300*/  ISETP.GE.AND P2, PT, R16, R236, PT ;  /* 0x000000ec1000720c */ /* 0x000fe20003f46270 */
[----:B----4-:R-:W-:-:S04]  /*dd310*/  IMAD.WIDE R198, R0, 0x4, R2 ;  /* 0x0000000400c67825 */ /* 0x010fc800078e0202 */
[----:B-1----:R-:W-:Y:S01]  /*dd320*/  IMAD.WIDE R232, R0, 0x4, R4 ;  /* 0x0000000400e87825 */ /* 0x002fe200078e0204 */
[----:B------:R-:W-:-:S03]  /*dd330*/  ISETP.LT.AND P5, PT, R17, R237, !P3 ;  /* 0x000000ed1100720c */ /* 0x000fc60005fa1270 */
[----:B------:R-:W-:Y:S01]  /*dd340*/  VIADD R16, R10, 0x10a ;  /* 0x0000010a0a107836 */ /* 0x000fe20000000000 */
[----:B------:R-:W1:Y:S01]  /*dd350*/  LDC R236, c[0x0][0x228] ;  /* 0x00008a00ffec7b82 */ /* 0x000e620000000800 */
[----:B------:R4:W-:Y:S01]  /*dd360*/  @P4 STG.E desc[UR60][R198.64], R247 ;  /* 0x000000f7c6004986 */ /* 0x0009e2000c10193c */
[----:B------:R-:W-:-:S03]  /*dd370*/  ISETP.LT.AND P4, PT, R13, R238, !P2 ;  /* 0x000000ee0d00720c */ /* 0x000fc60005781270 */
[----:B------:R2:W-:Y:S01]  /*dd380*/  @P6 STG.E desc[UR60][R232.64], R252 ;  /* 0x000000fce8006986 */ /* 0x0005e2000c10193c */
[----:B------:R-:W-:Y:S02]  /*dd390*/  ISETP.LT.AND P6, PT, R11, R235, !P2 ;  /* 0x000000eb0b00720c */ /* 0x000fe400057c1270 */
[----:B------:R-:W1:Y:S08]  /*dd3a0*/  LDC R197, c[0x0][0x228] ;  /* 0x00008a00ffc57b82 */ /* 0x000e700000000800 */
[----:B------:R-:W1:Y:S08]  /*dd3b0*/  LDC R237, c[0x0][0x228] ;  /* 0x00008a00ffed7b82 */ /* 0x000e700000000800 */
[----:B------:R-:W1:Y:S01]  /*dd3c0*/  LDC R239, c[0x0][0x228] ;  /* 0x00008a00ffef7b82 */ /* 0x000e620000000800 */
[----:B----4-:R-:W4:Y:S04]  /*dd3d0*/  LDL.LU R247, [R1+0xa10] ;  /* 0x000a100001f77983 */ /* 0x010f280000300800 */
[----:B------:R-:W4:Y:S04]  /*dd3e0*/  LDL.LU R238, [R1+0x610] ;  /* 0x0006100001ee7983 */ /* 0x000f280000300800 */
[----:B--2---:R-:W2:Y:S04]  /*dd3f0*/  LDL.LU R252, [R1+0x210] ;  /* 0x0002100001fc7983 */ /* 0x004ea80000300800 */
[----:B------:R-:W3:Y:S01]  /*dd400*/  LDL.LU R235, [R1+0x1df0] ;  /* 0x001df00001eb7983 */ /* 0x000ee20000300800 */
[----:B------:R-:W-:Y:S01]  /*dd410*/  IMAD.WIDE R232, R0, 0x4, R6 ;  /* 0x0000000400e87825 */ /* 0x000fe200078e0206 */
[----:B------:R-:W-:-:S03]  /*dd420*/  ISETP.LT.AND P3, PT, R15, R234, !P3 ;  /* 0x000000ea0f00720c */ /* 0x000fc60005f61270 */
[C---:B------:R-:W-:Y:S01]  /*dd430*/  IMAD.WIDE R198, R0.reuse, 0x4, R8 ;  /* 0x0000000400c67825 */ /* 0x040fe200078e0208 */
[----:B------:R-:W-:Y:S01]  /*dd440*/  IADD3 R0, R0, R14, RZ ;  /* 0x0000000e00007210 */ /* 0x000fe20007ffe0ff */
[----:B------:R-:W2:Y:S01]  /*dd450*/  LDC R234, c[0x0][0x228] ;  /* 0x00008a00ffea7b82 */ /* 0x000ea20000000800 */
[----:B---3--:R3:W-:Y:S01]  /*dd460*/  @P5 STG.E desc[UR60][R232.64], R235 ;  /* 0x000000ebe8005986 */ /* 0x0087e2000c10193c */
[----:B------:R-:W-:-:S03]  /*dd470*/  ISETP.GE.AND P5, PT, R16, R245, PT ;  /* 0x000000f51000720c */ /* 0x000fc60003fa6270 */
[----:B------:R-:W4:Y:S04]  /*dd480*/  LDL.LU R245, [R1+0xe10] ;  /* 0x000e100001f57983 */ /* 0x000f280000300800 */
[----:B------:R2:W-:Y:S01]  /*dd490*/  @P3 STG.E desc[UR60][R198.64], R246 ;  /* 0x000000f6c6003986 */ /* 0x0005e2000c10193c */
[----:B-1----:R-:W-:Y:S01]  /*dd4a0*/  ISETP.LT.AND P3, PT, R17, R236, !P2 ;  /* 0x000000ec1100720c */ /* 0x002fe20005761270 */
[----:B---3--:R-:W1:Y:S01]  /*dd4b0*/  LDC R235, c[0x0][0x228] ;  /* 0x00008a00ffeb7b82 */ /* 0x008e620000000800 */
[----:B--2---:R-:W-:-:S04]  /*dd4c0*/  IMAD.WIDE R198, R0, 0x4, R2 ;  /* 0x0000000400c67825 */ /* 0x004fc800078e0202 */
[----:B------:R-:W-:Y:S01]  /*dd4d0*/  IMAD.WIDE R232, R0, 0x4, R4 ;  /* 0x0000000400e87825 */ /* 0x000fe200078e0204 */
[----:B------:R-:W-:-:S03]  /*dd4e0*/  ISETP.LT.AND P2, PT, R15, R197, !P2 ;  /* 0x000000c50f00720c */ /* 0x000fc60005741270 */
[----:B------:R-:W-:Y:S01]  /*dd4f0*/  VIADD R16, R10, 0x10b ;  /* 0x0000010b0a107836 */ /* 0x000fe20000000000 */
[----:B------:R-:W2:Y:S01]  /*dd500*/  LDL.LU R246, [R1+0x1604] ;  /* 0x0016040001f67983 */ /* 0x000ea20000300800 */
[----:B------:R-:W3:Y:S08]  /*dd510*/  LDC R197, c[0x0][0x228] ;  /* 0x00008a00ffc57b82 */ /* 0x000ef00000000800 */
[----:B------:R-:W3:Y:S01]  /*dd520*/  LDC R236, c[0x0][0x228] ;  /* 0x00008a00ffec7b82 */ /* 0x000ee20000000800 */
[----:B----4-:R4:W-:Y:S04]  /*dd530*/  @P6 STG.E desc[UR60][R198.64], R245 ;  /* 0x000000f5c6006986 */ /* 0x0109e8000c10193c */
[----:B------:R1:W-:Y:S01]  /*dd540*/  @P4 STG.E desc[UR60][R232.64], R238 ;  /* 0x000000eee8004986 */ /* 0x0003e2000c10193c */
[----:B----4-:R-:W-:-:S03]  /*dd550*/  IMAD.WIDE R198, R0, 0x4, R6 ;  /* 0x0000000400c67825 */ /* 0x010fc600078e0206 */
[----:B------:R-:W4:Y:S01]  /*dd560*/  LDL.LU R245, [R1+0x1df4] ;  /* 0x001df40001f57983 */ /* 0x000f220000300800 */
[----:B------:R-:W-:Y:S01]  /*dd570*/  ISETP.LT.AND P6, PT, R13, R237, !P5 ;  /* 0x000000ed0d00720c */ /* 0x000fe20006fc1270 */
[----:B-1----:R-:W-:Y:S01]  /*dd580*/  IMAD.WIDE R232, R0, 0x4, R8 ;  /* 0x0000000400e87825 */ /* 0x002fe200078e0208 */
[----:B------:R-:W1:Y:S01]  /*dd590*/  LDC R238, c[0x0][0x22c] ;  /* 0x00008b00ffee7b82 */ /* 0x000e620000000800 */
[----:B------:R3:W-:Y:S01]  /*dd5a0*/  @P3 STG.E desc[UR60][R198.64], R247 ;  /* 0x000000f7c6003986 */ /* 0x0007e2000c10193c */
[----:B------:R-:W-:-:S03]  /*dd5b0*/  ISETP.GE.AND P3, PT, R16, R244, PT ;  /* 0x000000f41000720c */ /* 0x000fc60003f66270 */
[----:B------:R-:W2:Y:S04]  /*dd5c0*/  LDL.LU R16, [R1+0x1a04] ;  /* 0x001a040001107983 */ /* 0x000ea80000300800 */
[----:B------:R3:W-:Y:S01]  /*dd5d0*/  @P2 STG.E desc[UR60][R232.64], R252 ;  /* 0x000000fce8002986 */ /* 0x0007e2000c10193c */
[----:B------:R-:W-:Y:S02]  /*dd5e0*/  ISETP.LT.AND P4, PT, R11, R234, !P5 ;  /* 0x000000ea0b00720c */ /* 0x000fe40006f81270 */
[----:B------:R-:W-:Y:S02]  /*dd5f0*/  ISETP.LT.AND P2, PT, R17, R239, !P5 ;  /* 0x000000ef1100720c */ /* 0x000fe40006f41270 */
[----:B------:R-:W-:Y:S01]  /*dd600*/  ISETP.LT.AND P5, PT, R15, R235, !P5 ;  /* 0x000000eb0f00720c */ /* 0x000fe20006fa1270 */
[----:B------:R-:W1:Y:S01]  /*dd610*/  LDC R234, c[0x0][0x228] ;  /* 0x00008a00ffea7b82 */ /* 0x000e620000000800 */
[----:B------:R-:W-:-:S07]  /*dd620*/  IADD3 R0, R0, R14, RZ ;  /* 0x0000000e00007210 */ /* 0x000fce0007ffe0ff */
[----:B------:R-:W1:Y:S08]  /*dd630*/  LDC R237, c[0x0][0x228] ;  /* 0x00008a00ffed7b82 */ /* 0x000e700000000800 */
[----:B------:R-:W1:Y:S08]  /*dd640*/  LDC R239, c[0x0][0x228] ;  /* 0x00008a00ffef7b82 */ /* 0x000e700000000800 */
[----:B------:R-:W1:Y:S01]  /*dd650*/  LDC R244, c[0x0][0x228] ;  /* 0x00008a00fff47b82 */ /* 0x000e620000000800 */
[----:B---3--:R-:W3:Y:S04]  /*dd660*/  LDL.LU R247, [R1+0xe14] ;  /* 0x000e140001f77983 */ /* 0x008ee80000300800 */
[----:B------:R-:W3:Y:S04]  /*dd670*/  LDL.LU R252, [R1+0x614] ;  /* 0x0006140001fc7983 */ /* 0x000ee80000300800 */
[----:B------:R-:W3:Y:S01]  /*dd680*/  LDL.LU R235, [R1+0x1204] ;  /* 0x0012040001eb7983 */ /* 0x000ee20000300800 */
[----:B------:R-:W-:-:S04]  /*dd690*/  IMAD.WIDE R198, R0, 0x4, R2 ;  /* 0x0000000400c67825 */ /* 0x000fc800078e0202 */
[----:B------:R-:W-:Y:S01]  /*dd6a0*/  IMAD.WIDE R232, R0, 0x4, R4 ;  /* 0x0000000400e87825 */ /* 0x000fe200078e0204 */
[----:B--2---:R2:W-:Y:S04]  /*dd6b0*/  @P4 STG.E desc[UR60][R198.64], R16 ;  /* 0x00000010c6004986 */ /* 0x0045e8000c10193c */
[----:B------:R1:W-:Y:S01]  /*dd6c0*/  @P6 STG.E desc[UR60][R232.64], R246 ;  /* 0x000000f6e8006986 */ /* 0x0003e2000c10193c */
[----:B------:R-:W-:Y:S02]  /*dd6d0*/  ISETP.LT.AND P6, PT, R11, R197, !P3 ;  /* 0x000000c50b00720c */ /* 0x000fe40005fc1270 */
[----:B------:R-:W-:Y:S01]  /*dd6e0*/  ISETP.LT.AND P4, PT, R13, R236, !P3 ;  /* 0x000000ec0d00720c */ /* 0x000fe20005f81270 */
[----:B------:R-:W-:Y:S01]  /*dd6f0*/  VIADD R197, R10, 0x10c ;  /* 0x0000010c0ac57836 */ /* 0x000fe20000000000 */
[----:B------:R-:W3:Y:S01]  /*dd700*/  LDC R236, c[0x0][0x228] ;  /* 0x00008a00ffec7b82 */ /* 0x000ee20000000800 */
[----:B--2---:R-:W-:-:S04]  /*dd710*/  IMAD.WIDE R198, R0, 0x4, R6 ;  /* 0x0000000400c67825 */ /* 0x004fc800078e0206 */
[C---:B-1----:R-:W-:Y:S01]  /*dd720*/  IMAD.WIDE R232, R0.reuse, 0x4, R8 ;  /* 0x0000000400e87825 */ /* 0x042fe200078e0208 */
[----:B------:R-:W-:Y:S02]  /*dd730*/  IADD3 R16, R0, R14, RZ ;  /* 0x0000000e00107210 */ /* 0x000fe40007ffe0ff */
[----:B------:R-:W1:Y:S01]  /*dd740*/  LDC R246, c[0x0][0x22c] ;  /* 0x00008b00fff67b82 */ /* 0x000e620000000800 */
[----:B----4-:R2:W-:Y:S04]  /*dd750*/  @P2 STG.E desc[UR60][R198.64], R245 ;  /* 0x000000f5c6002986 */ /* 0x0105e8000c10193c */
[----:B---3--:R3:W-:Y:S01]  /*dd760*/  @P5 STG.E desc[UR60][R232.64], R235 ;  /* 0x000000ebe8005986 */ /* 0x0087e2000c10193c */
[----:B------:R-:W-:Y:S02]  /*dd770*/  ISETP.GE.AND P2, PT, R197, R238, PT ;  /* 0x000000eec500720c */ /* 0x000fe40003f46270 */
[----:B------:R-:W-:-:S02]  /*dd780*/  ISETP.LT.AND P5, PT, R17, R234, !P3 ;  /* 0x000000ea1100720c */ /* 0x000fc40005fa1270 */
[----:B------:R-:W-:Y:S01]  /*dd790*/  ISETP.LT.AND P3, PT, R15, R237, !P3 ;  /* 0x000000ed0f00720c */ /* 0x000fe20005f61270 */
[----:B------:R-:W4:Y:S04]  /*dd7a0*/  LDL.LU R234, [R1+0x1a08] ;  /* 0x001a080001ea7983 */ /* 0x000f280000300800 */
[----:B------:R-:W4:Y:S01]  /*dd7b0*/  LDL.LU R237, [R1+0xa14] ;  /* 0x000a140001ed7983 */ /* 0x000f220000300800 */
[----:B--2---:R-:W-:-:S04]  /*dd7c0*/  IMAD.WIDE R198, R16, 0x4, R2 ;  /* 0x0000000410c67825 */ /* 0x004fc800078e0202 */
[C---:B---3--:R-:W-:Y:S01]  /*dd7d0*/  IMAD.WIDE R232, R16.reuse, 0x4, R4 ;  /* 0x0000000410e87825 */ /* 0x048fe200078e0204 */
[----:B------:R-:W-:Y:S01]  /*dd7e0*/  IADD3 R0, R16, R14, RZ ;  /* 0x0000000e10007210 */ /* 0x000fe20007ffe0ff */
[----:B------:R-:W2:Y:S08]  /*dd7f0*/  LDC R245, c[0x0][0x228] ;  /* 0x00008a00fff57b82 */ /* 0x000eb00000000800 */
[----:B------:R-:W3:Y:S01]  /*dd800*/  LDC R235, c[0x0][0x228] ;  /* 0x00008a00ffeb7b82 */ /* 0x000ee20000000800 */
[----:B------:R1:W-:Y:S04]  /*dd810*/  @P6 STG.E desc[UR60][R198.64], R247 ;  /* 0x000000f7c6006986 */ /* 0x0003e8000c10193c */
[----:B------:R1:W-:Y:S01]  /*dd820*/  @P4 STG.E desc[UR60][R232.64], R252 ;  /* 0x000000fce8004986 */ /* 0x0003e2000c10193c */
[----:B------:R-:W-:Y:S01]  /*dd830*/  ISETP.LT.AND P4, PT, R11, R239, !P2 ;  /* 0x000000ef0b00720c */ /* 0x000fe20005781270 */
[----:B------:R-:W-:Y:S01]  /*dd840*/  VIADD R197, R10, 0x10d ;  /* 0x0000010d0ac57836 */ /* 0x000fe20000000000 */
[----:B------:R-:W3:Y:S01]  /*dd850*/  LDC R238, c[0x0][0x228] ;  /* 0x00008a00ffee7b82 */ /* 0x000ee20000000800 */
[----:B-1----:R-:W3:Y:S04]  /*dd860*/  LDL.LU R247, [R1+0x1df8] ;  /* 0x001df80001f77983 */ /* 0x002ee80000300800 */
[----:B------:R-:W3:Y:S04]  /*dd870*/  LDL.LU R252, [R1+0x1208] ;  /* 0x0012080001fc7983 */ /* 0x000ee80000300800 */
[----:B------:R-:W3:Y:S01]  /*dd880*/  LDL.LU R239, [R1+0x1608] ;  /* 0x0016080001ef7983 */ /* 0x000ee20000300800 */
[----:B------:R-:W-:-:S04]  /*dd890*/  IMAD.WIDE R232, R16, 0x4, R6 ;  /* 0x0000000410e87825 */ /* 0x000fc800078e0206 */
[----:B------:R-:W-:Y:S02]  /*dd8a0*/  IMAD.WIDE R198, R16, 0x4, R8 ;  /* 0x0000000410c67825 */ /* 0x000fe400078e0208 */
[----:B------:R-:W2:Y:S01]  /*dd8b0*/  LDL.LU R16, [R1+0x214] ;  /* 0x0002140001107983 */ /* 0x000ea20000300800 */
[----:B------:R-:W-:Y:S02]  /*dd8c0*/  ISETP.LT.AND P6, PT, R13, R244, !P2 ;  /* 0x000000f40d00720c */ /* 0x000fe400057c1270 */
[----:B------:R-:W1:Y:S01]  /*dd8d0*/  LDC R244, c[0x0][0x22c] ;  /* 0x00008b00fff47b82 */ /* 0x000e620000000800 */
[----:B----4-:R4:W-:Y:S02]  /*dd8e0*/  @P5 STG.E desc[UR60][R232.64], R237 ;  /* 0x000000ede8005986 */ /* 0x0109e4000c10193c */
[----:B----4-:R-:W-:-:S05]  /*dd8f0*/  IMAD.WIDE R232, R0, 0x4, R2 ;  /* 0x0000000400e87825 */ /* 0x010fca00078e0202 */
[----:B------:R-:W4:Y:S01]  /*dd900*/  LDC R237, c[0x0][0x228] ;  /* 0x00008a00ffed7b82 */ /* 0x000f220000000800 */
[----:B--2---:R2:W-:Y:S01]  /*dd910*/  @P3 STG.E desc[UR60][R198.64], R16 ;  /* 0x00000010c6003986 */ /* 0x0045e2000c10193c */
[----:B------:R-:W-:-:S03]  /*dd920*/  ISETP.LT.AND P3, PT, R17, R245, !P2 ;  /* 0x000000f51100720c */ /* 0x000fc60005761270 */
[----:B------:R1:W-:Y:S04]  /*dd930*/  @P4 STG.E desc[UR60][R232.64], R234 ;  /* 0x000000eae8004986 */ /* 0x0003e8000c10193c */
[----:B------:R-:W4:Y:S01]  /*dd940*/  LDL.LU R245, [R1+0xa18] ;  /* 0x000a180001f57983 */ /* 0x000f220000300800 */
[----:B--2---:R-:W-:-:S04]  /*dd950*/  IMAD.WIDE R198, R0, 0x4, R4 ;  /* 0x0000000400c67825 */ /* 0x004fc800078e0204 */
[----:B------:R-:W-:Y:S01]  /*dd960*/  VIADD R16, R10, 0x10e ;  /* 0x0000010e0a107836 */ /* 0x000fe20000000000 */
[----:B---3--:R-:W-:Y:S01]  /*dd970*/  ISETP.LT.AND P2, PT, R15, R235, !P2 ;  /* 0x000000eb0f00720c */ /* 0x008fe20005741270 */
[C---:B-1----:R-:W-:Y:S01]  /*dd980*/  IMAD.WIDE R232, R0.reuse, 0x4, R8 ;  /* 0x0000000400e87825 */ /* 0x042fe200078e0208 */
[----:B------:R-:W-:Y:S01]  /*dd990*/  ISETP.GE.AND P5, PT, R197, R246, PT ;  /* 0x000000f6c500720c */ /* 0x000fe20003fa6270 */
[----:B------:R1:W-:Y:S01]  /*dd9a0*/  @P6 STG.E desc[UR60][R198.64], R239 ;  /* 0x000000efc6006986 */ /* 0x0003e2000c10193c */
[----:B------:R-:W2:Y:S08]  /*dd9b0*/  LDC R197, c[0x0][0x228] ;  /* 0x00008a00ffc57b82 */ /* 0x000eb00000000800 */
[----:B------:R-:W3:Y:S08]  /*dd9c0*/  LDC R234, c[0x0][0x228] ;  /* 0x00008a00ffea7b82 */ /* 0x000ef00000000800 */
[----:B------:R-:W3:Y:S08]  /*dd9d0*/  LDC R235, c[0x0][0x228] ;  /* 0x00008a00ffeb7b82 */ /* 0x000ef00000000800 */
[----:B------:R-:W3:Y:S01]  /*dd9e0*/  LDC R246, c[0x0][0x228] ;  /* 0x00008a00fff67b82 */ /* 0x000ee20000000800 */
[C---:B-1----:R-:W-:Y:S01]  /*dd9f0*/  IMAD.WIDE R198, R0.reuse, 0x4, R6 ;  /* 0x0000000400c67825 */ /* 0x042fe200078e0206 */
[----:B------:R-:W-:-:S02]  /*dda00*/  IADD3 R0, R0, R14, RZ ;  /* 0x0000000e00007210 */ /* 0x000fc40007ffe0ff */
[----:B------:R-:W-:Y:S01]  /*dda10*/  ISETP.LT.AND P4, PT, R13, R236, !P5 ;  /* 0x000000ec0d00720c */ /* 0x000fe20006f81270 */
[----:B------:R-:W3:Y:S04]  /*dda20*/  LDL.LU R14, [R1+0x618] ;  /* 0x00061800010e7983 */ /* 0x000ee80000300800 */
[----:B------:R1:W-:Y:S01]  /*dda30*/  @P3 STG.E desc[UR60][R198.64], R247 ;  /* 0x000000f7c6003986 */ /* 0x0003e2000c10193c */
[----:B------:R-:W-:Y:S02]  /*dda40*/  ISETP.GE.AND P3, PT, R16, R244, PT ;  /* 0x000000f41000720c */ /* 0x000fe40003f66270 */
[----:B------:R-:W-:Y:S01]  /*dda50*/  ISETP.LT.AND P6, PT, R11, R238, !P5 ;  /* 0x000000ee0b00720c */ /* 0x000fe20006fc1270 */
[----:B------:R-:W3:Y:S08]  /*dda60*/  LDC R236, c[0x0][0x248] ;  /* 0x00009200ffec7b82 */ /* 0x000ef00000000800 */
[----:B------:R-:W3:Y:S01]  /*dda70*/  LDC R239, c[0x0][0x22c] ;  /* 0x00008b00ffef7b82 */ /* 0x000ee20000000800 */
[----:B-1----:R-:W3:Y:S04]  /*dda80*/  LDL.LU R247, [R1+0x1a0c] ;  /* 0x001a0c0001f77983 */ /* 0x002ee80000300800 */
[----:B------:R-:W3:Y:S04]  /*dda90*/  LDL.LU R16, [R1+0xe18] ;  /* 0x000e180001107983 */ /* 0x000ee80000300800 */
[----:B------:R1:W-:Y:S01]  /*ddaa0*/  @P2 STG.E desc[UR60][R232.64], R252 ;  /* 0x000000fce8002986 */ /* 0x0003e2000c10193c */
[----:B----4-:R-:W-:Y:S01]  /*ddab0*/  ISETP.LT.AND P2, PT, R17, R237, !P5 ;  /* 0x000000ed1100720c */ /* 0x010fe20006f41270 */
[----:B------:R-:W-:Y:S01]  /*ddac0*/  IMAD.WIDE R198, R0, 0x4, R2 ;  /* 0x0000000400c67825 */ /* 0x000fe200078e0202 */
[----:B------:R-:W4:Y:S08]  /*ddad0*/  LDC R238, c[0x0][0x228] ;  /* 0x00008a00ffee7b82 */ /* 0x000f300000000800 */
[----:B------:R-:W4:Y:S01]  /*ddae0*/  LDC R244, c[0x0][0x228] ;  /* 0x00008a00fff47b82 */ /* 0x000f220000000800 */
[----:B-1----:R-:W4:Y:S04]  /*ddaf0*/  LDL.LU R252, [R1+0x160c] ;  /* 0x00160c0001fc7983 */ /* 0x002f280000300800 */
[----:B------:R-:W4:Y:S01]  /*ddb00*/  LDL.LU R237, [R1+0x218] ;  /* 0x0002180001ed7983 */ /* 0x000f220000300800 */
[----:B--2---:R-:W-:-:S02]  /*ddb10*/  ISETP.LT.AND P5, PT, R15, R197, !P5 ;  /* 0x000000c50f00720c */ /* 0x004fc40006fa1270 */
[----:B------:R-:W1:Y:S01]  /*ddb20*/  LDC R197, c[0x0][0x228] ;  /* 0x00008a00ffc57b82 */ /* 0x000e620000000800 */
[----:B------:R-:W-:Y:S01]  /*ddb30*/  IMAD.WIDE R232, R0, 0x4, R4 ;  /* 0x0000000400e87825 */ /* 0x000fe200078e0204 */
[----:B---3--:R2:W-:Y:S01]  /*ddb40*/  @P6 STG.E desc[UR60][R198.64], R16 ;  /* 0x00000010c6006986 */ /* 0x0085e2000c10193c */
[----:B------:R-:W-:-:S05]  /*ddb50*/  ISETP.LT.AND P6, PT, R13, R234, !P3 ;  /* 0x000000ea0d00720c */ /* 0x000fca0005fc1270 */
[----:B------:R-:W3:Y:S01]  /*ddb60*/  LDC R234, c[0x0][0x248] ;  /* 0x00009200ffea7b82 */ /* 0x000ee20000000800 */
[----:B------:R1:W-:Y:S01]  /*ddb70*/  @P4 STG.E desc[UR60][R232.64], R14 ;  /* 0x0000000ee8004986 */ /* 0x0003e2000c10193c */
[----:B------:R-:W-:-:S06]  /*ddb80*/  ISETP.LT.AND P4, PT, R11, R235, !P3 ;  /* 0x000000eb0b00720c */ /* 0x000fcc0005f81270 */
[----:B------:R-:W3:Y:S01]  /*ddb90*/  LDC R235, c[0x0][0x228] ;  /* 0x00008a00ffeb7b82 */ /* 0x000ee20000000800 */
[----:B--2---:R-:W-:-:S04]  /*ddba0*/  IMAD.WIDE R198, R0, 0x4, R6 ;  /* 0x0000000400c67825 */ /* 0x004fc800078e0206 */
[----:B------:R-:W-:Y:S01]  /*ddbb0*/  VIADD R16, R10, 0x10f ;  /* 0x0000010f0a107836 */ /* 0x000fe20000000000 */
[C---:B-1----:R-:W-:Y:S01]  /*ddbc0*/  IADD3 R14, R0.reuse, R236, RZ ;  /* 0x000000ec000e7210 */ /* 0x042fe20007ffe0ff */
[----:B------:R-:W-:Y:S01]  /*ddbd0*/  IMAD.WIDE R232, R0, 0x4, R8 ;  /* 0x0000000400e87825 */ /* 0x000fe200078e0208 */
[----:B------:R1:W-:Y:S02]  /*ddbe0*/  @P2 STG.E desc[UR60][R198.64], R245 ;  /* 0x000000f5c6002986 */ /* 0x0003e4000c10193c */
[----:B------:R-:W-:Y:S01]  /*ddbf0*/  ISETP.GE.AND P2, PT, R16, R239, PT ;  /* 0x000000ef1000720c */ /* 0x000fe20003f46270 */
[----:B------:R-:W2:Y:S01]  /*ddc00*/  LDC R236, c[0x0][0x228] ;  /* 0x00008a00ffec7b82 */ /* 0x000ea20000000800 */
[----:B----4-:R4:W-:Y:S01]  /*ddc10*/  @P5 STG.E desc[UR60][R232.64], R237 ;  /* 0x000000ede8005986 */ /* 0x0109e2000c10193c */
[----:B------:R-:W-:Y:S02]  /*ddc20*/  ISETP.LT.AND P5, PT, R17, R238, !P3 ;  /* 0x000000ee1100720c */ /* 0x000fe40005fa1270 */
[----:B------:R-:W-:-:S04]  /*ddc30*/  ISETP.LT.AND P3, PT, R15, R244, !P3 ;  /* 0x000000f40f00720c */ /* 0x000fc80005f61270 */
[----:B------:R-:W2:Y:S01]  /*ddc40*/  LDC R238, c[0x0][0x248] ;  /* 0x00009200ffee7b82 */ /* 0x000ea20000000800 */
[C---:B-1----:R-:W-:Y:S01]  /*ddc50*/  IMAD.WIDE R198, R14.reuse, 0x4, R2 ;  /* 0x000000040ec67825 */ /* 0x042fe200078e0202 */
[----:B------:R-:W2:Y:S03]  /*ddc60*/  LDL.LU R244, [R1+0x1dfc] ;  /* 0x001dfc0001f47983 */ /* 0x000ea60000300800 */
[----:B---3--:R-:W-:-:S03]  /*ddc70*/  IMAD.IADD R0, R14, 0x1, R234 ;  /* 0x000000010e007824 */ /* 0x008fc600078e02ea */
[----:B------:R-:W1:Y:S01]  /*ddc80*/  LDC R245, c[0x0][0x22c] ;  /* 0x00008b00fff57b82 */ /* 0x000e620000000800 */
[----:B------:R3:W-:Y:S01]  /*ddc90*/  @P4 STG.E desc[UR60][R198.64], R247 ;  /* 0x000000f7c6004986 */ /* 0x0007e2000c10193c */
[----:B------:R-:W-:-:S06]  /*ddca0*/  IADD3 R16, R10, 0x110, RZ ;  /* 0x000001100a107810 */ /* 0x000fcc0007ffe0ff */
[----:B----4-:R-:W4:Y:S01]  /*ddcb0*/  LDC R237, c[0x0][0x228] ;  /* 0x00008a00ffed7b82 */ /* 0x010f220000000800 */
[----:B------:R-:W-:Y:S01]  /*ddcc0*/  IMAD.WIDE R232, R14, 0x4, R4 ;  /* 0x000000040ee87825 */ /* 0x000fe200078e0204 */
[----:B------:R-:W-:-:S06]  /*ddcd0*/  ISETP.LT.AND P4, PT, R13, R246, !P2 ;  /* 0x000000f60d00720c */ /* 0x000fcc0005781270 */
[----:B------:R-:W4:Y:S01]  /*ddce0*/  LDC R239, c[0x0][0x228] ;  /* 0x00008a00ffef7b82 */ /* 0x000f220000000800 */
[----:B------:R-:W4:Y:S04]  /*ddcf0*/  LDL.LU R246, [R1+0xa1c] ;  /* 0x000a1c0001f67983 */ /* 0x000f280000300800 */
[----:B------:R3:W-:Y:S01]  /*ddd00*/  @P6 STG.E desc[UR60][R232.64], R252 ;  /* 0x000000fce8006986 */ /* 0x0007e2000c10193c */
[----:B------:R-:W-:Y:S02]  /*ddd10*/  ISETP.LT.AND P6, PT, R11, R197, !P2 ;  /* 0x000000c50b00720c */ /* 0x000fe400057c1270 */
[----:B---3--:R-:W3:Y:S01]  /*ddd20*/  LDC R247, c[0x0][0x22c] ;  /* 0x00008b00fff77b82 */ /* 0x008ee20000000800 */
[C---:B------:R-:W-:Y:S01]  /*ddd30*/  IMAD.WIDE R198, R14.reuse, 0x4, R8 ;  /* 0x000000040ec67825 */ /* 0x040fe200078e0208 */
[----:B------:R-:W3:Y:S04]  /*ddd40*/  LDL.LU R252, [R1+0x21c] ;  /* 0x00021c0001fc7983 */ /* 0x000ee80000300800 */
[----:B------:R-:W4:Y:S04]  /*ddd50*/  LDL.LU R197, [R1+0xe1c] ;  /* 0x000e1c0001c57983 */ /* 0x000f280000300800 */
[----:B------:R-:W3:Y:S01]  /*ddd60*/  LDL.LU R234, [R1+0x120c] ;  /* 0x00120c0001ea7983 */ /* 0x000ee20000300800 */
[----:B------:R-:W-:-:S03]  /*ddd70*/  IMAD.WIDE R232, R14, 0x4, R6 ;  /* 0x000000040ee87825 */ /* 0x000fc600078e0206 */
[----:B------:R-:W4:Y:S04]  /*ddd80*/  LDL.LU R14, [R1+0x61c] ;  /* 0x00061c00010e7983 */ /* 0x000f280000300800 */
[----:B--2---:R2:W-:Y:S01]  /*ddd90*/  @P5 STG.E desc[UR60][R232.64], R244 ;  /* 0x000000f4e8005986 */ /* 0x0045e2000c10193c */
[----:B-1----:R-:W-:Y:S01]  /*ddda0*/  ISETP.GE.AND P5, PT, R16, R245, PT ;  /* 0x000000f51000720c */ /* 0x002fe20003fa6270 */
[----:B--2---:R-:W-:Y:S01]  /*dddb0*/  IMAD.WIDE R232, R0, 0x4, R2 ;  /* 0x0000000400e87825 */ /* 0x004fe200078e0202 */
[----:B------:R-:W1:Y:S01]  /*dddc0*/  LDC R244, c[0x0][0x228] ;  /* 0x00008a00fff47b82 */ /* 0x000e620000000800 */
[----:B---3--:R2:W-:Y:S04]  /*dddd0*/  @P3 STG.E desc[UR60][R198.64], R234 ;  /* 0x000000eac6003986 */ /* 0x0085e8000c10193c */
[----:B----4-:R3:W-:Y:S01]  /*ddde0*/  @P6 STG.E desc[UR60][R232.64], R197 ;  /* 0x000000c5e8006986 */ /* 0x0107e2000c10193c */
[----:B------:R-:W-:-:S02]  /*dddf0*/  VIADD R16, R10, 0x111 ;  /* 0x000001110a107836 */ /* 0x000fc40000000000 */
[----:B------:R-:W4:Y:S01]  /*dde00*/  LDC R245, c[0x0][0x228] ;  /* 0x00008a00fff57b82 */ /* 0x000f220000000800 */
[----:B--2---:R-:W-:-:S04]  /*dde10*/  IMAD.WIDE R198, R0, 0x4, R4 ;  /* 0x0000000400c67825 */ /* 0x004fc800078e0204 */
[----:B---3--:R-:W-:Y:S01]  /*dde20*/  IMAD.WIDE R232, R0, 0x4, R8 ;  /* 0x0000000400e87825 */ /* 0x008fe200078e0208 */
[----:B------:R-:W-:Y:S02]  /*dde30*/  ISETP.LT.AND P3, PT, R17, R235, !P2 ;  /* 0x000000eb1100720c */ /* 0x000fe40005761270 */
[----:B------:R-:W2:Y:S08]  /*dde40*/  LDC R234, c[0x0][0x228] ;  /* 0x00008a00ffea7b82 */ /* 0x000eb00000000800 */
[----:B------:R-:W3:Y:S01]  /*dde50*/  LDC R197, c[0x0][0x228] ;  /* 0x00008a00ffc57b82 */ /* 0x000ee20000000800 */
[----:B------:R1:W-:Y:S01]  /*dde60*/  @P4 STG.E desc[UR60][R198.64], R14 ;  /* 0x0000000ec6004986 */ /* 0x0003e2000c10193c */
[----:B------:R-:W-:-:S03]  /*dde70*/  ISETP.LT.AND P4, PT, R11, R236, !P5 ;  /* 0x000000ec0b00720c */ /* 0x000fc60006f81270 */
[----:B------:R-:W4:Y:S01]  /*dde80*/  LDL.LU R236, [R1+0x1610] ;  /* 0x0016100001ec7983 */ /* 0x000f220000300800 */
[----:B------:R-:W-:Y:S02]  /*dde90*/  ISETP.LT.AND P6, PT, R13, R239, !P5 ;  /* 0x000000ef0d00720c */ /* 0x000fe40006fc1270 */
[----:B------:R-:W-:Y:S02]  /*ddea0*/  ISETP.LT.AND P2, PT, R15, R237, !P2 ;  /* 0x000000ed0f00720c */ /* 0x000fe40005741270 */
[----:B------:R-:W3:Y:S01]  /*ddeb0*/  LDC R237, c[0x0][0x228] ;  /* 0x00008a00ffed7b82 */ /* 0x000ee20000000800 */
[----:B-1----:R-:W-:-:S07]  /*ddec0*/  IMAD.WIDE R198, R0, 0x4, R6 ;  /* 0x0000000400c67825 */ /* 0x002fce00078e0206 */
[----:B------:R-:W1:Y:S08]  /*dded0*/  LDC R235, c[0x0][0x248] ;  /* 0x00009200ffeb7b82 */ /* 0x000e700000000800 */
[----:B------:R-:W1:Y:S01]  /*ddee0*/  LDC R239, c[0x0][0x228] ;  /* 0x00008a00ffef7b82 */ /* 0x000e620000000800 */
[----:B------:R-:W-:Y:S02]  /*ddef0*/  IADD3 R14, R0, R238, RZ ;  /* 0x000000ee000e7210 */ /* 0x000fe40007ffe0ff */
[----:B------:R-:W3:Y:S04]  /*ddf00*/  LDL.LU R238, [R1+0x1e50] ;  /* 0x001e500001ee7983 */ /* 0x000ee80000300800 */
[----:B------:R-:W4:Y:S04]  /*ddf10*/  LDL.LU R0, [R1+0x1a10] ;  /* 0x001a100001007983 */ /* 0x000f280000300800 */
[----:B------:R2:W-:Y:S04]  /*ddf20*/  @P3 STG.E desc[UR60][R198.64], R246 ;  /* 0x000000f6c6003986 */ /* 0x0005e8000c10193c */
[----:B------:R2:W-:Y:S01]  /*ddf30*/  @P2 STG.E desc[UR60][R232.64], R252 ;  /* 0x000000fce8002986 */ /* 0x0005e2000c10193c */
[----:B------:R-:W-:-:S02]  /*ddf40*/  ISETP.GE.AND P3, PT, R16, R247, PT ;  /* 0x000000f71000720c */ /* 0x000fc40003f66270 */
[----:B------:R-:W-:Y:S01]  /*ddf50*/  ISETP.LT.AND P2, PT, R17, R244, !P5 ;  /* 0x000000f41100720c */ /* 0x000fe20006f41270 */
[----:B--2---:R-:W-:-:S04]  /*ddf60*/  IMAD.WIDE R198, R14, 0x4, R2 ;  /* 0x000000040ec67825 */ /* 0x004fc800078e0202 */
[----:B------:R-:W-:Y:S01]  /*ddf70*/  IMAD.WIDE R232, R14, 0x4, R4 ;  /* 0x000000040ee87825 */ /* 0x000fe200078e0204 */
[----:B------:R-:W2:Y:S01]  /*ddf80*/  LDL.LU R252, [R1+0x620] ;  /* 0x0006200001fc7983 */ /* 0x000ea20000300800 */
[----:B------:R-:W-:-:S03]  /*ddf90*/  ISETP.LT.AND P5, PT, R15, R234, !P5 ;  /* 0x000000ea0f00720c */ /* 0x000fc60006fa1270 */
[----:B------:R-:W2:Y:S01]  /*ddfa0*/  LDL.LU R234, [R1+0xe20] ;  /* 0x000e200001ea7983 */ /* 0x000ea20000300800 */
[----:B------:R-:W1:Y:S01]  /*ddfb0*/  LDC R246, c[0x0][0x22c] ;  /* 0x00008b00fff67b82 */ /* 0x000e620000000800 */
[----:B------:R-:W-:-:S07]  /*ddfc0*/  IADD3 R16, R10, 0x112, RZ ;  /* 0x000001120a107810 */ /* 0x000fce0007ffe0ff */
[----:B------:R-:W2:Y:S08]  /*ddfd0*/  LDC R244, c[0x0][0x228] ;  /* 0x00008a00fff47b82 */ /* 0x000eb00000000800 */
[----:B------:R-:W2:Y:S01]  /*ddfe0*/  LDC R247, c[0x0][0x22c] ;  /* 0x00008b00fff77b82 */ /* 0x000ea20000000800 */
[----:B----4-:R-:W-:Y:S04]  /*ddff0*/  @P4 STG.E desc[UR60][R198.64], R0 ;  /* 0x00000000c6004986 */ /* 0x010fe8000c10193c */
[----:B------:R4:W-:Y:S01]  /*de000*/  @P6 STG.E desc[UR60][R232.64], R236 ;  /* 0x000000ece8006986 */ /* 0x0009e2000c10193c */
[----:B---3--:R-:W-:-:S03]  /*de010*/  ISETP.LT.AND P6, PT, R13, R237, !P3 ;  /* 0x000000ed0d00720c */ /* 0x008fc60005fc1270 */
[----:B------:R-:W3:Y:S01]  /*de020*/  LDL.LU R237, [R1+0x1210] ;  /* 0x0012100001ed7983 */ /* 0x000ee20000300800 */
[----:B------:R-:W-:Y:S02]  /*de030*/  ISETP.LT.AND P4, PT, R11, R197, !P3 ;  /* 0x000000c50b00720c */ /* 0x000fe40005f81270 */
[----:B------:R-:W2:Y:S08]  /*de040*/  LDC R197, c[0x0][0x228] ;  /* 0x00008a00ffc57b82 */ /* 0x000eb00000000800 */
[----:B----4-:R-:W4:Y:S01]  /*de050*/  LDC R236, c[0x0][0x248] ;  /* 0x00009200ffec7b82 */ /* 0x010f220000000800 */
[----:B------:R-:W-:-:S04]  /*de060*/  IMAD.WIDE R198, R14, 0x4, R6 ;  /* 0x000000040ec67825 */ /* 0x000fc800078e0206 */
[C---:B-1----:R-:W-:Y:S02]  /*de070*/  IMAD.IADD R0, R14.reuse, 0x1, R235 ;  /* 0x000000010e007824 */ /* 0x042fe400078e02eb */
[----:B------:R-:W-:Y:S01]  /*de080*/  IMAD.WIDE R232, R14, 0x4, R8 ;  /* 0x000000040ee87825 */ /* 0x000fe200078e0208 */
[----:B------:R-:W1:Y:S01]  /*de090*/  LDC R235, c[0x0][0x228] ;  /* 0x00008a00ffeb7b82 */ /* 0x000e620000000800 */
[----:B------:R2:W-:Y:S01]  /*de0a0*/  @P2 STG.E desc[UR60][R198.64], R238 ;  /* 0x000000eec6002986 */ /* 0x0005e2000c10193c */
[----:B------:R-:W-:-:S03]  /*de0b0*/  ISETP.GE.AND P2, PT, R16, R246, PT ;  /* 0x000000f61000720c */ /* 0x000fc60003f46270 */
[----:B------:R-:W3:Y:S01]  /*de0c0*/  LDL.LU R246, [R1+0xa20] ;  /* 0x000a200001f67983 */ /* 0x000ee20000300800 */
[----:B--2---:R-:W-:-:S04]  /*de0d0*/  IMAD.WIDE R198, R0, 0x4, R2 ;  /* 0x0000000400c67825 */ /* 0x004fc800078e0202 */
[----:B----4-:R-:W-:Y:S01]  /*de0e0*/  IMAD.IADD R14, R0, 0x1, R236 ;  /* 0x00000001000e7824 */ /* 0x010fe200078e02ec */
[----:B------:R-:W2:Y:S01]  /*de0f0*/  LDC R238, c[0x0][0x228] ;  /* 0x00008a00ffee7b82 */ /* 0x000ea20000000800 */
[----:B---3--:R3:W-:Y:S04]  /*de100*/  @P5 STG.E desc[UR60][R232.64], R237 ;  /* 0x000000ede8005986 */ /* 0x0087e8000c10193c */
[----:B------:R4:W-:Y:S01]  /*de110*/  @P4 STG.E desc[UR60][R198.64], R234 ;  /* 0x000000eac6004986 */ /* 0x0009e2000c10193c */
[----:B------:R-:W-:-:S03]  /*de120*/  ISETP.LT.AND P4, PT, R13, R245, !P2 ;  /* 0x000000f50d00720c */ /* 0x000fc60005781270 */
[----:B------:R-:W2:Y:S01]  /*de130*/  LDL.LU R245, [R1+0x1e54] ;  /* 0x001e540001f57983 */ /* 0x000ea20000300800 */
[----:B------:R-:W-:Y:S01]  /*de140*/  IADD3 R16, R10, 0x113, RZ ;  /* 0x000001130a107810 */ /* 0x000fe20007ffe0ff */
[----:B---3--:R-:W3:Y:S01]  /*de150*/  LDC R237, c[0x0][0x248] ;  /* 0x00009200ffed7b82 */ /* 0x008ee20000000800 */
[----:B----4-:R-:W-:-:S04]  /*de160*/  IMAD.WIDE R198, R0, 0x4, R4 ;  /* 0x0000000400c67825 */ /* 0x010fc800078e0204 */
[----:B------:R-:W-:Y:S01]  /*de170*/  IMAD.WIDE R232, R0, 0x4, R8 ;  /* 0x0000000400e87825 */ /* 0x000fe200078e0208 */
[----:B------:R-:W-:Y:S02]  /*de180*/  ISETP.LT.AND P5, PT, R17, R239, !P3 ;  /* 0x000000ef1100720c */ /* 0x000fe40005fa1270 */
[----:B------:R-:W4:Y:S01]  /*de190*/  LDC R234, c[0x0][0x228] ;  /* 0x00008a00ffea7b82 */ /* 0x000f220000000800 */
[----:B------:R1:W-:Y:S01]  /*de1a0*/  @P6 STG.E desc[UR60][R198.64], R252 ;  /* 0x000000fcc6006986 */ /* 0x0003e2000c10193c */
[----:B------:R-:W-:-:S06]  /*de1b0*/  ISETP.LT.AND P6, PT, R11, R197, !P2 ;  /* 0x000000c50b00720c */ /* 0x000fcc00057c1270 */
[----:B------:R-:W3:Y:S01]  /*de1c0*/  LDC R239, c[0x0][0x228] ;  /* 0x00008a00ffef7b82 */ /* 0x000ee20000000800 */
[----:B-1----:R-:W3:Y:S04]  /*de1d0*/  LDL.LU R252, [R1+0x1214] ;  /* 0x0012140001fc7983 */ /* 0x002ee80000300800 */
[----:B------:R-:W4:Y:S01]  /*de1e0*/  LDL.LU R197, [R1+0x1a14] ;  /* 0x001a140001c57983 */ /* 0x000f220000300800 */
[----:B------:R-:W-:-:S03]  /*de1f0*/  IMAD.WIDE R198, R0, 0x4, R6 ;  /* 0x0000000400c67825 */ /* 0x000fc600078e0206 */
[----:B------:R-:W3:Y:S04]  /*de200*/  LDL.LU R236, [R1+0x1614] ;  /* 0x0016140001ec7983 */ /* 0x000ee80000300800 */
[----:B------:R-:W2:Y:S01]  /*de210*/  LDL.LU R0, [R1+0x220] ;  /* 0x0002200001007983 */ /* 0x000ea20000300800 */
[----:B------:R-:W-:-:S03]  /*de220*/  ISETP.LT.AND P3, PT, R15, R244, !P3 ;  /* 0x000000f40f00720c */ /* 0x000fc60005f61270 */
[----:B------:R1:W-:Y:S01]  /*de230*/  @P5 STG.E desc[UR60][R198.64], R246 ;  /* 0x000000f6c6005986 */ /* 0x0003e2000c10193c */
[----:B------:R-:W-:-:S03]  /*de240*/  ISETP.GE.AND P5, PT, R16, R247, PT ;  /* 0x000000f71000720c */ /* 0x000fc60003fa6270 */
[----:B------:R-:W3:Y:S01]  /*de250*/  LDL.LU R247, [R1+0x624] ;  /* 0x0006240001f77983 */ /* 0x000ee20000300800 */
[----:B------:R-:W3:Y:S01]  /*de260*/  LDC R244, c[0x0][0x22c] ;  /* 0x00008b00fff47b82 */ /* 0x000ee20000000800 */
[----:B-1----:R-:W-:-:S07]  /*de270*/  IMAD.WIDE R198, R14, 0x4, R2 ;  /* 0x000000040ec67825 */ /* 0x002fce00078e0202 */
[----:B------:R-:W1:Y:S01]  /*de280*/  LDC R246, c[0x0][0x228] ;  /* 0x00008a00fff67b82 */ /* 0x000e620000000800 */
[----:B--2---:R-:W-:Y:S01]  /*de290*/  @P3 STG.E desc[UR60][R232.64], R0 ;  /* 0x00000000e8003986 */ /* 0x004fe2000c10193c */
[----:B------:R-:W-:Y:S02]  /*de2a0*/  ISETP.LT.AND P3, PT, R17, R238, !P2 ;  /* 0x000000ee1100720c */ /* 0x000fe40005761270 */
[----:B------:R-:W-:Y:S01]  /*de2b0*/  ISETP.LT.AND P2, PT, R15, R235, !P2 ;  /* 0x000000eb0f00720c */ /* 0x000fe20005741270 */
[----:B----4-:R2:W-:Y:S04]  /*de2c0*/  @P6 STG.E desc[UR60][R198.64], R197 ;  /* 0x000000c5c6006986 */ /* 0x0105e8000c10193c */
[----:B------:R-:W4:Y:S01]  /*de2d0*/  LDL.LU R235, [R1+0xe24] ;  /* 0x000e240001eb7983 */ /* 0x000f220000300800 */
[----:B------:R-:W1:Y:S01]  /*de2e0*/  LDC R238, c[0x0][0x228] ;  /* 0x00008a00ffee7b82 */ /* 0x000e620000000800 */
[----:B------:R-:W-:-:S07]  /*de2f0*/  ISETP.LT.AND P6, PT, R13, R234, !P5 ;  /* 0x000000ea0d00720c */ /* 0x000fce0006fc1270 */
[----:B------:R-:W4:Y:S01]  /*de300*/  LDC R234, c[0x0][0x228] ;  /* 0x00008a00ffea7b82 */ /* 0x000f220000000800 */
[C---:B--2---:R-:W-:Y:S01]  /*de310*/  IMAD.WIDE R198, R14.reuse, 0x4, R4 ;  /* 0x000000040ec67825 */ /* 0x044fe200078e0204 */
[----:B---3--:R-:W-:-:S03]  /*de320*/  IADD3 R0, R14, R237, RZ ;  /* 0x000000ed0e007210 */ /* 0x008fc60007ffe0ff */
[----:B------:R-:W-:-:S03]  /*de330*/  VIADD R16, R10, 0x114 ;  /* 0x000001140a107836 */ /* 0x000fc60000000000 */
[----:B------:R-:W2:Y:S08]  /*de340*/  LDC R197, c[0x0][0x228] ;  /* 0x00008a00ffc57b82 */ /* 0x000eb00000000800 */
[----:B------:R-:W3:Y:S01]  /*de350*/  LDC R237, c[0x0][0x22c] ;  /* 0x00008b00ffed7b82 */ /* 0x000ee20000000800 */
[----:B------:R1:W-:Y:S01]  /*de360*/  @P4 STG.E desc[UR60][R198.64], R236 ;  /* 0x000000ecc6004986 */ /* 0x0003e2000c10193c */
[----:B------:R-:W-:Y:S01]  /*de370*/  ISETP.LT.AND P4, PT, R11, R239, !P5 ;  /* 0x000000ef0b00720c */ /* 0x000fe20006f81270 */
[----:B------:R-:W-:-:S05]  /*de380*/  IMAD.WIDE R232, R0, 0x4, R2 ;  /* 0x0000000400e87825 */ /* 0x000fca00078e0202 */
[----:B------:R-:W3:Y:S01]  /*de390*/  LDC R239, c[0x0][0x248] ;  /* 0x00009200ffef7b82 */ /* 0x000ee20000000800 */
[----:B-1----:R-:W-:-:S07]  /*de3a0*/  IMAD.WIDE R198, R14, 0x4, R6 ;  /* 0x000000040ec67825 */ /* 0x002fce00078e0206 */
[----:B------:R-:W1:Y:S01]  /*de3b0*/  LDC R236, c[0x0][0x248] ;  /* 0x00009200ffec7b82 */ /* 0x000e620000000800 */
[----:B------:R2:W-:Y:S01]  /*de3c0*/  @P3 STG.E desc[UR60][R198.64], R245 ;  /* 0x000000f5c6003986 */ /* 0x0005e2000c10193c */
[----:B------:R-:W-:-:S06]  /*de3d0*/  ISETP.GE.AND P3, PT, R16, R244, PT ;  /* 0x000000f41000720c */ /* 0x000fcc0003f66270 */
[----:B------:R-:W3:Y:S01]  /*de3e0*/  LDC R244, c[0x0][0x228] ;  /* 0x00008a00fff47b82 */ /* 0x000ee20000000800 */
[----:B--2---:R-:W-:-:S07]  /*de3f0*/  IMAD.WIDE R198, R14, 0x4, R8 ;  /* 0x000000040ec67825 */ /* 0x004fce00078e0208 */
[----:B------:R-:W2:Y:S01]  /*de400*/  LDC R245, c[0x0][0x228] ;  /* 0x00008a00fff57b82 */ /* 0x000ea20000000800 */
[----:B------:R1:W-:Y:S01]  /*de410*/  @P2 STG.E desc[UR60][R198.64], R252 ;  /* 0x000000fcc6002986 */ /* 0x0003e2000c10193c */
[----:B------:R-:W-:Y:S02]  /*de420*/  ISETP.LT.AND P2, PT, R17, R246, !P5 ;  /* 0x000000f61100720c */ /* 0x000fe40006f41270 */
[----:B------:R-:W-:Y:S01]  /*de430*/  ISETP.LT.AND P5, PT, R15, R238, !P5 ;  /* 0x000000ee0f00720c */ /* 0x000fe20006fa1270 */
[----:B-1----:R-:W-:Y:S01]  /*de440*/  IMAD.WIDE R198, R0, 0x4, R4 ;  /* 0x0000000400c67825 */ /* 0x002fe200078e0204 */
[----:B------:R-:W2:Y:S04]  /*de450*/  LDL.LU R252, [R1+0x1618] ;  /* 0x0016180001fc7983 */ /* 0x000ea80000300800 */
[----:B------:R-:W2:Y:S04]  /*de460*/  LDL.LU R246, [R1+0x1a18] ;  /* 0x001a180001f67983 */ /* 0x000ea80000300800 */
[----:B------:R-:W2:Y:S04]  /*de470*/  LDL.LU R238, [R1+0xa24] ;  /* 0x000a240001ee7983 */ /* 0x000ea80000300800 */
[----:B----4-:R1:W-:Y:S04]  /*de480*/  @P4 STG.E desc[UR60][R232.64], R235 ;  /* 0x000000ebe8004986 */ /* 0x0103e8000c10193c */
[----:B------:R4:W-:Y:S01]  /*de490*/  @P6 STG.E desc[UR60][R198.64], R247 ;  /* 0x000000f7c6006986 */ /* 0x0009e2000c10193c */
[----:B------:R-:W-:-:S03]  /*de4a0*/  ISETP.LT.AND P6, PT, R11, R234, !P3 ;  /* 0x000000ea0b00720c */ /* 0x000fc60005fc1270 */
[----:B------:R-:W2:Y:S01]  /*de4b0*/  LDL.LU R234, [R1+0x224] ;  /* 0x0002240001ea7983 */ /* 0x000ea20000300800 */
[----:B------:R-:W-:Y:S02]  /*de4c0*/  ISETP.LT.AND P4, PT, R13, R197, !P3 ;  /* 0x000000c50d00720c */ /* 0x000fe40005f81270 */
[----:B------:R-:W2:Y:S01]  /*de4d0*/  LDC R197, c[0x0][0x228] ;  /* 0x00008a00ffc57b82 */ /* 0x000ea20000000800 */
[----:B------:R-:W-:Y:S01]  /*de4e0*/  IADD3 R14, R0, R236, RZ ;  /* 0x000000ec000e7210 */ /* 0x000fe20007ffe0ff */
[----:B------:R-:W-:-:S06]  /*de4f0*/  VIADD R16, R10, 0x115 ;  /* 0x000001150a107836 */ /* 0x000fcc0000000000 */
[----:B-1----:R-:W1:Y:S08]  /*de500*/  LDC R235, c[0x0][0x228] ;  /* 0x00008a00ffeb7b82 */ /* 0x002e700000000800 */
[----:B------:R-:W1:Y:S01]  /*de510*/  LDC R236, c[0x0][0x228] ;  /* 0x00008a00ffec7b82 */ /* 0x000e620000000800 */
[----:B----4-:R-:W-:-:S04]  /*de520*/  IMAD.WIDE R198, R0, 0x4, R6 ;  /* 0x0000000400c67825 */ /* 0x010fc800078e0206 */
[----:B------:R-:W-:Y:S01]  /*de530*/  IMAD.WIDE R232, R0, 0x4, R8 ;  /* 0x0000000400e87825 */ /* 0x000fe200078e0208 */
[----:B---3--:R-:W-:Y:S02]  /*de540*/  IADD3 R0, R14, R239, RZ ;  /* 0x000000ef0e007210 */ /* 0x008fe40007ffe0ff */
[----:B------:R-:W3:Y:S08]  /*de550*/  LDC R247, c[0x0][0x22c] ;  /* 0x00008b00fff77b82 */ /* 0x000ef00000000800 */
[----:B------:R-:W4:Y:S01]  /*de560*/  LDC R239, c[0x0][0x228] ;  /* 0x00008a00ffef7b82 */ /* 0x000f220000000800 */
[----:B--2---:R2:W-:Y:S01]  /*de570*/  @P2 STG.E desc[UR60][R198.64], R238 ;  /* 0x000000eec6002986 */ /* 0x0045e2000c10193c */
[----:B------:R-:W-:-:S03]  /*de580*/  ISETP.GE.AND P2, PT, R16, R237, PT ;  /* 0x000000ed1000720c */ /* 0x000fc60003f46270 */
[----:B------:R-:W3:Y:S01]  /*de590*/  LDL.LU R237, [R1+0x1e58] ;  /* 0x001e580001ed7983 */ /* 0x000ee20000300800 */
[----:B--2---:R-:W-:Y:S02]  /*de5a0*/  IMAD.WIDE R198, R14, 0x4, R2 ;  /* 0x000000040ec67825 */ /* 0x004fe400078e0202 */
[----:B------:R-:W2:Y:S01]  /*de5b0*/  LDC R238, c[0x0][0x228] ;  /* 0x00008a00ffee7b82 */ /* 0x000ea20000000800 */
[----:B------:R1:W-:Y:S01]  /*de5c0*/  @P5 STG.E desc[UR60][R232.64], R234 ;  /* 0x000000eae8005986 */ /* 0x0003e2000c10193c */
[----:B------:R-:W-:Y:S02]  /*de5d0*/  ISETP.LT.AND P5, PT, R15, R245, !P3 ;  /* 0x000000f50f00720c */ /* 0x000fe40005fa1270 */
[----:B------:R-:W-:Y:S01]  /*de5e0*/  ISETP.LT.AND P3, PT, R17, R244, !P3 ;  /* 0x000000f41100720c */ /* 0x000fe20005f61270 */
[----:B------:R4:W-:Y:S04]  /*de5f0*/  @P6 STG.E desc[UR60][R198.64], R246 ;  /* 0x000000f6c6006986 */ /* 0x0009e8000c10193c */
[----:B------:R-:W2:Y:S01]  /*de600*/  LDL.LU R244, [R1+0x1218] ;  /* 0x0012180001f47983 */ /* 0x000ea20000300800 */
[----:B------:R-:W-:Y:S01]  /*de610*/  VIADD R16, R10, 0x116 ;  /* 0x000001160a107836 */ /* 0x000fe20000000000 */
[----:B------:R-:W2:Y:S08]  /*de620*/  LDC R245, c[0x0][0x228] ;  /* 0x00008a00fff57b82 */ /* 0x000eb00000000800 */
[----:B-1----:R-:W1:Y:S01]  /*de630*/  LDC R234, c[0x0][0x228] ;  /* 0x00008a00ffea7b82 */ /* 0x002e620000000800 */
[----:B------:R-:W-:-:S04]  /*de640*/  IMAD.WIDE R232, R14, 0x4, R4 ;  /* 0x000000040ee87825 */ /* 0x000fc800078e0204 */
[----:B----4-:R-:W-:-:S03]  /*de650*/  IMAD.WIDE R198, R14, 0x4, R6 ;  /* 0x000000040ec67825 */ /* 0x010fc600078e0206 */
[----:B------:R-:W4:Y:S01]  /*de660*/  LDC R246, c[0x0][0x22c] ;  /* 0x00008b00fff67b82 */ /* 0x000f220000000800 */
[----:B------:R1:W-:Y:S01]  /*de670*/  @P4 STG.E desc[UR60][R232.64], R252 ;  /* 0x000000fce8004986 */ /* 0x0003e2000c10193c */
[----:B------:R-:W-:-:S03]  /*de680*/  ISETP.LT.AND P4, PT, R11, R197, !P2 ;  /* 0x000000c50b00720c */ /* 0x000fc60005781270 */
[----:B-1----:R-:W4:Y:S04]  /*de690*/  LDL.LU R252, [R1+0x228] ;  /* 0x0002280001fc7983 */ /* 0x002f280000300800 */
[----:B------:R-:W4:Y:S01]  /*de6a0*/  LDL.LU R197, [R1+0xe28] ;  /* 0x000e280001c57983 */ /* 0x000f220000300800 */
[----:B------:R-:W-:-:S03]  /*de6b0*/  IMAD.WIDE R232, R14, 0x4, R8 ;  /* 0x000000040ee87825 */ /* 0x000fc600078e0208 */
[----:B------:R-:W4:Y:S01]  /*de6c0*/  LDL.LU R14, [R1+0x628] ;  /* 0x00062800010e7983 */ /* 0x000f220000300800 */
[----:B------:R-:W-:Y:S02]  /*de6d0*/  ISETP.LT.AND P6, PT, R13, R235, !P2 ;  /* 0x000000eb0d00720c */ /* 0x000fe400057c1270 */
[----:B------:R-:W1:Y:S01]  /*de6e0*/  LDC R235, c[0x0][0x248] ;  /* 0x00009200ffeb7b82 */ /* 0x000e620000000800 */
[----:B---3--:R3:W-:Y:S01]  /*de6f0*/  @P3 STG.E desc[UR60][R198.64], R237 ;  /* 0x000000edc6003986 */ /* 0x0087e2000c10193c */
[----:B------:R-:W-:Y:S01]  /*de700*/  ISETP.GE.AND P3, PT, R16, R247, PT ;  /* 0x000000f71000720c */ /* 0x000fe20003f66270 */
[----:B---3--:R-:W-:-:S05]  /*de710*/  IMAD.WIDE R198, R0, 0x4, R2 ;  /* 0x0000000400c67825 */ /* 0x008fca00078e0202 */
[----:B------:R-:W3:Y:S01]  /*de720*/  LDC R237, c[0x0][0x228] ;  /* 0x00008a00ffed7b82 */ /* 0x000ee20000000800 */
[----:B--2---:R2:W-:Y:S01]  /*de730*/  @P5 STG.E desc[UR60][R232.64], R244 ;  /* 0x000000f4e8005986 */ /* 0x0045e2000c10193c */
[----:B------:R-:W-:-:S03]  /*de740*/  ISETP.LT.AND P5, PT, R15, R236, !P2 ;  /* 0x000000ec0f00720c */ /* 0x000fc600057a1270 */
[----:B------:R-:W3:Y:S04]  /*de750*/  LDL.LU R236, [R1+0xa28] ;  /* 0x000a280001ec7983 */ /* 0x000ee80000300800 */
[----:B------:R-:W3:Y:S01]  /*de760*/  LDL.LU R247, [R1+0x121c] ;  /* 0x00121c0001f77983 */ /* 0x000ee20000300800 */
[----:B--2---:R-:W-:-:S04]  /*de770*/  IMAD.WIDE R232, R0, 0x4, R4 ;  /* 0x0000000400e87825 */ /* 0x004fc800078e0204 */
[----:B------:R-:W-:Y:S01]  /*de780*/  VIADD R16, R10, 0x117 ;  /* 0x000001170a107836 */ /* 0x000fe20000000000 */
[----:B------:R-:W2:Y:S01]  /*de790*/  LDC R244, c[0x0][0x228] ;  /* 0x00008a00fff47b82 */ /* 0x000ea20000000800 */
[----:B----4-:R4:W-:Y:S04]  /*de7a0*/  @P4 STG.E desc[UR60][R198.64], R197 ;  /* 0x000000c5c6004986 */ /* 0x0109e8000c10193c */
[----:B------:R1:W-:Y:S01]  /*de7b0*/  @P6 STG.E desc[UR60][R232.64], R14 ;  /* 0x0000000ee8006986 */ /* 0x0003e2000c10193c */
[C---:B----4-:R-:W-:Y:S01]  /*de7c0*/  IMAD.WIDE R198, R0.reuse, 0x4, R6 ;  /* 0x0000000400c67825 */ /* 0x050fe200078e0206 */
[----:B-1----:R-:W-:-:S03]  /*de7d0*/  IADD3 R14, R0, R235, RZ ;  /* 0x000000eb000e7210 */ /* 0x002fc60007ffe0ff */
[----:B------:R-:W-:Y:S01]  /*de7e0*/  IMAD.WIDE R232, R0, 0x4, R8 ;  /* 0x0000000400e87825 */ /* 0x000fe200078e0208 */
[----:B------:R-:W4:Y:S04]  /*de7f0*/  LDL.LU R235, [R1+0x1a1c] ;  /* 0x001a1c0001eb7983 */ /* 0x000f280000300800 */
[----:B------:R-:W2:Y:S01]  /*de800*/  LDL.LU R0, [R1+0x161c] ;  /* 0x00161c0001007983 */ /* 0x000ea20000300800 */
[----:B------:R-:W1:Y:S01]  /*de810*/  LDC R197, c[0x0][0x228] ;  /* 0x00008a00ffc57b82 */ /* 0x000e620000000800 */
[----:B------:R-:W-:Y:S02]  /*de820*/  ISETP.LT.AND P2, PT, R17, R238, !P2 ;  /* 0x000000ee1100720c */ /* 0x000fe40005741270 */
[----:B------:R-:W-:-:S05]  /*de830*/  ISETP.LT.AND P6, PT, R11, R234, !P3 ;  /* 0x000000ea0b00720c */ /* 0x000fca0005fc1270 */
[----:B------:R-:W1:Y:S01]  /*de840*/  LDC R234, c[0x0][0x248] ;  /* 0x00009200ffea7b82 */ /* 0x000e620000000800 */
[----:B------:R-:W-:-:S07]  /*de850*/  ISETP.LT.AND P4, PT, R13, R245, !P3 ;  /* 0x000000f50d00720c */ /* 0x000fce0005f81270 */
[----:B------:R-:W1:Y:S08]  /*de860*/  LDC R245, c[0x0][0x22c] ;  /* 0x00008b00fff57b82 */ /* 0x000e700000000800 */
[----:B------:R-:W1:Y:S01]  /*de870*/  LDC R238, c[0x0][0x228] ;  /* 0x00008a00ffee7b82 */ /* 0x000e620000000800 */
[----:B---3--:R3:W-:Y:S04]  /*de880*/  @P2 STG.E desc[UR60][R198.64], R236 ;  /* 0x000000ecc6002986 */ /* 0x0087e8000c10193c */
[----:B------:R1:W-:Y:S01]  /*de890*/  @P5 STG.E desc[UR60][R232.64], R252 ;  /* 0x000000fce8005986 */ /* 0x0003e2000c10193c */
[----:B------:R-:W-:Y:S01]  /*de8a0*/  ISETP.GE.AND P2, PT, R16, R246, PT ;  /* 0x000000f61000720c */ /* 0x000fe20003f46270 */
[----:B---3--:R-:W-:-:S04]  /*de8b0*/  IMAD.WIDE R198, R14, 0x4, R2 ;  /* 0x000000040ec67825 */ /* 0x008fc800078e0202 */
[----:B-1----:R-:W-:Y:S01]  /*de8c0*/  IMAD.WIDE R232, R14, 0x4, R4 ;  /* 0x000000040ee87825 */ /* 0x002fe200078e0204 */
[----:B------:R-:W3:Y:S04]  /*de8d0*/  LDL.LU R252, [R1+0x62c] ;  /* 0x00062c0001fc7983 */ /* 0x000ee80000300800 */
[----:B------:R-:W3:Y:S01]  /*de8e0*/  LDL.LU R246, [R1+0x22c] ;  /* 0x00022c0001f67983 */ /* 0x000ee20000300800 */
[----:B------:R-:W1:Y:S03]  /*de8f0*/  LDC R236, c[0x0][0x228] ;  /* 0x00008a00ffec7b82 */ /* 0x000e660000000800 */
[----:B----4-:R4:W-:Y:S04]  /*de900*/  @P6 STG.E desc[UR60][R198.64], R235 ;  /* 0x000000ebc6006986 */ /* 0x0109e8000c10193c */
[----:B--2---:R2:W-:Y:S01]  /*de910*/  @P4 STG.E desc[UR60][R232.64], R0 ;  /* 0x00000000e8004986 */ /* 0x0045e2000c10193c */
[----:B------:R-:W-:-:S03]  /*de920*/  ISETP.LT.AND P4, PT, R11, R197, !P2 ;  /* 0x000000c50b00720c */ /* 0x000fc60005781270 */
[----:B------:R-:W3:Y:S01]  /*de930*/  LDL.LU R197, [R1+0x1e5c] ;  /* 0x001e5c0001c57983 */ /* 0x000ee20000300800 */
[----:B------:R-:W-:Y:S01]  /*de940*/  ISETP.LT.AND P5, PT, R17, R237, !P3 ;  /* 0x000000ed1100720c */ /* 0x000fe20005fa1270 */
[----:B------:R-:W-:Y:S01]  /*de950*/  VIADD R16, R10, 0x118 ;  /* 0x000001180a107836 */ /* 0x000fe20000000000 */
[----:B----4-:R-:W4:Y:S01]  /*de960*/  LDC R235, c[0x0][0x228] ;  /* 0x00008a00ffeb7b82 */ /* 0x010f220000000800 */
[C---:B--2---:R-:W-:Y:S02]  /*de970*/  IADD3 R0, R14.reuse, R234, RZ ;  /* 0x000000ea0e007210 */ /* 0x044fe40007ffe0ff */
[----:B------:R-:W-:Y:S01]  /*de980*/  ISETP.LT.AND P6, PT, R13, R239, !P2 ;  /* 0x000000ef0d00720c */ /* 0x000fe200057c1270 */
[----:B------:R-:W2:Y:S04]  /*de990*/  LDL.LU R234, [R1+0xe2c] ;  /* 0x000e2c0001ea7983 */ /* 0x000ea80000300800 */
[----:B------:R-:W4:Y:S01]  /*de9a0*/  LDC R239, c[0x0][0x248] ;  /* 0x00009200ffef7b82 */ /* 0x000f220000000800 */
[----:B------:R-:W-:Y:S01]  /*de9b0*/  ISETP.LT.AND P3, PT, R15, R244, !P3 ;  /* 0x000000f40f00720c */ /* 0x000fe20005f61270 */
[----:B------:R-:W-:-:S04]  /*de9c0*/  IMAD.WIDE R232, R14, 0x4, R6 ;  /* 0x000000040ee87825 */ /* 0x000fc800078e0206 */
[----:B------:R-:W-:Y:S02]  /*de9d0*/  IMAD.WIDE R198, R14, 0x4, R8 ;  /* 0x000000040ec67825 */ /* 0x000fe400078e0208 */
[----:B------:R-:W4:Y:S08]  /*de9e0*/  LDC R237, c[0x0][0x228] ;  /* 0x00008a00ffed7b82 */ /* 0x000f300000000800 */
[----:B------:R-:W4:Y:S01]  /*de9f0*/  LDC R244, c[0x0][0x22c] ;  /* 0x00008b00fff47b82 */ /* 0x000f220000000800 */
[----:B---3--:R3:W-:Y:S01]  /*dea00*/  @P5 STG.E desc[UR60][R232.64], R197 ;  /* 0x000000c5e8005986 */ /* 0x0087e2000c10193c */
[----:B------:R-:W-:-:S03]  /*dea10*/  ISETP.GE.AND P5, PT, R16, R245, PT ;  /* 0x000000f51000720c */ /* 0x000fc60003fa6270 */
[----:B------:R1:W-:Y:S01]  /*dea20*/  @P3 STG.E desc[UR60][R198.64], R247 ;  /* 0x000000f7c6003986 */ /* 0x0003e2000c10193c */
[----:B------:R-:W-:Y:S02]  /*dea30*/  VIADD R14, R10, 0x119 ;  /* 0x000001190a0e7836 */ /* 0x000fe40000000000 */
[----:B------:R-:W4:Y:S01]  /*dea40*/  LDC R16, c[0x0][0x228] ;  /* 0x00008a00ff107b82 */ /* 0x000f220000000800 */
[----:B---3--:R-:W-:-:S04]  /*dea50*/  IMAD.WIDE R232, R0, 0x4, R2 ;  /* 0x0000000400e87825 */ /* 0x008fc800078e0202 */
[----:B-1----:R-:W-:Y:S01]  /*dea60*/  IMAD.WIDE R198, R0, 0x4, R4 ;  /* 0x0000000400c67825 */ /* 0x002fe200078e0204 */
[----:B------:R-:W3:Y:S04]  /*dea70*/  LDL.LU R247, [R1+0x1620] ;  /* 0x0016200001f77983 */ /* 0x000ee80000300800 */
[----:B--2---:R1:W-:Y:S01]  /*dea80*/  @P4 STG.E desc[UR60][R232.64], R234 ;  /* 0x000000eae8004986 */ /* 0x0043e2000c10193c */
[----:B------:R-:W-:-:S03]  /*dea90*/  ISETP.LT.AND P4, PT, R13, R238, !P5 ;  /* 0x000000ee0d00720c */ /* 0x000fc60006f81270 */
[----:B------:R-:W2:Y:S04]  /*deaa0*/  LDL.LU R238, [R1+0xa2c] ;  /* 0x000a2c0001ee7983 */ /* 0x000ea80000300800 */
[----:B------:R1:W-:Y:S04]  /*deab0*/  @P6 STG.E desc[UR60][R198.64], R252 ;  /* 0x000000fcc6006986 */ /* 0x0003e8000c10193c */
[----:B------:R-:W3:Y:S01]  /*deac0*/  LDL.LU R245, [R1+0x1e60] ;  /* 0x001e600001f57983 */ /* 0x000ee20000300800 */
[----:B------:R-:W2:Y:S01]  /*dead0*/  LDC R197, c[0x0][0x228] ;  /* 0x00008a00ffc57b82 */ /* 0x000ea20000000800 */
[----:B------:R-:W-:-:S07]  /*deae0*/  ISETP.LT.AND P3, PT, R17, R236, !P2 ;  /* 0x000000ec1100720c */ /* 0x000fce0005761270 */
[----:B------:R-:W2:Y:S01]  /*deaf0*/  LDC R236, c[0x0][0x228] ;  /* 0x00008a00ffec7b82 */ /* 0x000ea20000000800 */
[----:B-1----:R-:W-:-:S07]  /*deb00*/  IMAD.WIDE R232, R0, 0x4, R8 ;  /* 0x0000000400e87825 */ /* 0x002fce00078e0208 */
[----:B------:R-:W1:Y:S01]  /*deb10*/  LDC R234, c[0x0][0x228] ;  /* 0x00008a00ffea7b82 */ /* 0x000e620000000800 */
[C---:B------:R-:W-:Y:S01]  /*deb20*/  IMAD.WIDE R198, R0.reuse, 0x4, R6 ;  /* 0x0000000400c67825 */ /* 0x040fe200078e0206 */
[----:B------:R-:W3:Y:S01]  /*deb30*/  LDL.LU R252, [R1+0xe30] ;  /* 0x000e300001fc7983 */ /* 0x000ee20000300800 */
[----:B----4-:R-:W-:-:S03]  /*deb40*/  IADD3 R0, R0, R239, RZ ;  /* 0x000000ef00007210 */ /* 0x010fc60007ffe0ff */
[----:B------:R-:W4:Y:S01]  /*deb50*/  LDL.LU R239, [R1+0x1a20] ;  /* 0x001a200001ef7983 */ /* 0x000f220000300800 */
[----:B------:R-:W-:Y:S02]  /*deb60*/  ISETP.LT.AND P6, PT, R11, R235, !P5 ;  /* 0x000000eb0b00720c */ /* 0x000fe40006fc1270 */
[----:B------:R-:W1:Y:S01]  /*deb70*/  LDC R235, c[0x0][0x248] ;  /* 0x00009200ffeb7b82 */ /* 0x000e620000000800 */
[----:B------:R-:W-:-:S07]  /*deb80*/  ISETP.LT.AND P2, PT, R15, R237, !P2 ;  /* 0x000000ed0f00720c */ /* 0x000fce0005741270 */
[----:B------:R-:W3:Y:S01]  /*deb90*/  LDC R237, c[0x0][0x22c] ;  /* 0x00008b00ffed7b82 */ /* 0x000ee20000000800 */
[----:B--2---:R2:W-:Y:S05]  /*deba0*/  @P3 STG.E desc[UR60][R198.64], R238 ;  /* 0x000000eec6003986 */ /* 0x0045ea000c10193c */
[----:B------:R1:W-:Y:S01]  /*debb0*/  @P2 STG.E desc[UR60][R232.64], R246 ;  /* 0x000000f6e8002986 */ /* 0x0003e2000c10193c */
[----:B------:R-:W-:Y:S02]  /*debc0*/  ISETP.LT.AND P2, PT, R17, R197, !P5 ;  /* 0x000000c51100720c */ /* 0x000fe40006f41270 */
[----:B------:R-:W-:Y:S02]  /*debd0*/  ISETP.LT.AND P5, PT, R15, R236, !P5 ;  /* 0x000000ec0f00720c */ /* 0x000fe40006fa1270 */
[----:B------:R-:W-:Y:S01]  /*debe0*/  ISETP.GE.AND P3, PT, R14, R244, PT ;  /* 0x000000f40e00720c */ /* 0x000fe20003f66270 */
[----:B------:R-:W3:Y:S01]  /*debf0*/  LDL.LU R236, [R1+0x230] ;  /* 0x0002300001ec7983 */ /* 0x000ee20000300800 */
[----:B--2---:R-:W-:-:S04]  /*dec00*/  IMAD.WIDE R198, R0, 0x4, R2 ;  /* 0x0000000400c67825 */ /* 0x004fc800078e0202 */
[C---:B-1----:R-:W-:Y:S01]  /*dec10*/  IMAD.WIDE R232, R0.reuse, 0x4, R4 ;  /* 0x0000000400e87825 */ /* 0x042fe200078e0204 */
[----:B------:R-:W-:Y:S01]  /*dec20*/  IADD3 R14, R0, R235, RZ ;  /* 0x000000eb000e7210 */ /* 0x000fe20007ffe0ff */
[----:B------:R-:W1:Y:S08]  /*dec30*/  LDC R197, c[0x0][0x228] ;  /* 0x00008a00ffc57b82 */ /* 0x000e700000000800 */
[----:B------:R-:W2:Y:S01]  /*dec40*/  LDC R238, c[0x0][0x228] ;  /* 0x00008a00ffee7b82 */ /* 0x000ea20000000800 */
[----:B----4-:R4:W-:Y:S04]  /*dec50*/  @P6 STG.E desc[UR60][R198.64], R239 ;  /* 0x000000efc6006986 */ /* 0x0109e8000c10193c */
[----:B---3--:R3:W-:Y:S03]  /*dec60*/  @P4 STG.E desc[UR60][R232.64], R247 ;  /* 0x000000f7e8004986 */ /* 0x0087e6000c10193c */
[----:B------:R-:W1:Y:S08]  /*dec70*/  LDC R244, c[0x0][0x228] ;  /* 0x00008a00fff47b82 */ /* 0x000e700000000800 */
[----:B------:R-:W1:Y:S08]  /*dec80*/  LDC R246, c[0x0][0x228] ;  /* 0x00008a00fff67b82 */ /* 0x000e700000000800 */
[----:B----4-:R-:W4:Y:S01]  /*dec90*/  LDC R239, c[0x0][0x228] ;  /* 0x00008a00ffef7b82 */ /* 0x010f220000000800 */
[----:B---3--:R-:W3:Y:S04]  /*deca0*/  LDL.LU R247, [R1+0x120] ;  /* 0x0001200001f77983 */ /* 0x008ee80000300800 */
[----:B------:R-:W4:Y:S01]  /*decb0*/  LDL.LU R235, [R1+0x1220] ;  /* 0x0012200001eb7983 */ /* 0x000f220000300800 */
[----:B------:R-:W-:-:S02]  /*decc0*/  ISETP.LT.AND P4, PT, R11, R16, !P3 ;  /* 0x000000100b00720c */ /* 0x000fc40005f81270 */
[----:B------:R-:W-:Y:S01]  /*decd0*/  ISETP.LT.AND P6, PT, R13, R234, !P3 ;  /* 0x000000ea0d00720c */ /* 0x000fe20005fc1270 */
[----:B------:R-:W-:-:S04]  /*dece0*/  IMAD.WIDE R198, R0, 0x4, R6 ;  /* 0x0000000400c67825 */ /* 0x000fc800078e0206 */
[----:B------:R-:W-:-:S04]  /*decf0*/  IMAD.WIDE R232, R0, 0x4, R8 ;  /* 0x0000000400e87825 */ /* 0x000fc800078e0208 */
[----:B------:R-:W-:Y:S01]  /*ded00*/  VIADD R16, R10, 0x11a ;  /* 0x0000011a0a107836 */ /* 0x000fe20000000000 */
[----:B------:R-:W1:Y:S01]  /*ded10*/  LDC R234, c[0x0][0x248] ;  /* 0x00009200ffea7b82 */ /* 0x000e620000000800 */
[----:B------:R2:W-:Y:S04]  /*ded20*/  @P2 STG.E desc[UR60][R198.64], R245 ;  /* 0x000000f5c6002986 */ /* 0x0005e8000c10193c */
[----:B------:R2:W-:Y:S01]  /*ded30*/  @P5 STG.E desc[UR60][R232.64], R252 ;  /* 0x000000fce8005986 */ /* 0x0005e2000c10193c */
[----:B------:R-:W-:Y:S01]  /*ded40*/  ISETP.GE.AND P2, PT, R16, R237, PT ;  /* 0x000000ed1000720c */ /* 0x000fe20003f46270 */
[----:B--2---:R-:W-:-:S04]  /*ded50*/  IMAD.WIDE R198, R14, 0x4, R2 ;  /* 0x000000040ec67825 */ /* 0x004fc800078e0202 */
[C---:B------:R-:W-:Y:S01]  /*ded60*/  IMAD.WIDE R232, R14.reuse, 0x4, R4 ;  /* 0x000000040ee87825 */ /* 0x040fe200078e0204 */
[----:B------:R-:W2:Y:S01]  /*ded70*/  LDL.LU R252, [R1+0x1624] ;  /* 0x0016240001fc7983 */ /* 0x000ea20000300800 */
[----:B------:R-:W3:Y:S01]  /*ded80*/  LDC R245, c[0x0][0x22c] ;  /* 0x00008b00fff57b82 */ /* 0x000ee20000000800 */
[----:B------:R-:W-:Y:S01]  /*ded90*/  ISETP.LT.AND P5, PT, R17, R238, !P3 ;  /* 0x000000ee1100720c */ /* 0x000fe20005fa1270 */
[----:B-1----:R-:W-:Y:S01]  /*deda0*/  IMAD.IADD R0, R14, 0x1, R234 ;  /* 0x000000010e007824 */ /* 0x002fe200078e02ea */
[----:B------:R-:W-:-:S05]  /*dedb0*/  IADD3 R16, R10, 0x11b, RZ ;  /* 0x0000011b0a107810 */ /* 0x000fca0007ffe0ff */
[----:B------:R-:W1:Y:S01]  /*dedc0*/  LDC R237, c[0x0][0x228] ;  /* 0x00008a00ffed7b82 */ /* 0x000e620000000800 */
[----:B----4-:R4:W-:Y:S04]  /*dedd0*/  @P4 STG.E desc[UR60][R198.64], R235 ;  /* 0x000000ebc6004986 */ /* 0x0109e8000c10193c */
[----:B------:R1:W-:Y:S01]  /*dede0*/  @P6 STG.E desc[UR60][R232.64], R236 ;  /* 0x000000ece8006986 */ /* 0x0003e2000c10193c */
[----:B------:R-:W-:Y:S02]  /*dedf0*/  ISETP.LT.AND P6, PT, R11, R197, !P2 ;  /* 0x000000c50b00720c */ /* 0x000fe400057c1270 */
[----:B------:R-:W-:Y:S01]  /*dee00*/  ISETP.LT.AND P3, PT, R15, R244, !P3 ;  /* 0x000000f40f00720c */ /* 0x000fe20005f61270 */
[----:B------:R-:W2:Y:S01]  /*dee10*/  LDL.LU R197, [R1+0x1a24] ;  /* 0x001a240001c57983 */ /* 0x000ea20000300800 */
[----:B------:R-:W2:Y:S08]  /*dee20*/  LDC R238, c[0x0][0x228] ;  /* 0x00008a00ffee7b82 */ /* 0x000eb00000000800 */
[----:B----4-:R-:W4:Y:S01]  /*dee30*/  LDC R235, c[0x0][0x228] ;  /* 0x00008a00ffeb7b82 */ /* 0x010f220000000800 */
[----:B------:R-:W-:-:S07]  /*dee40*/  ISETP.LT.AND P4, PT, R13, R246, !P2 ;  /* 0x000000f60d00720c */ /* 0x000fce0005781270 */
[----:B-1----:R-:W1:Y:S08]  /*dee50*/  LDC R236, c[0x0][0x248] ;  /* 0x00009200ffec7b82 */ /* 0x002e700000000800 */
[----:B------:R-:W1:Y:S01]  /*dee60*/  LDC R246, c[0x0][0x22c] ;  /* 0x00008b00fff67b82 */ /* 0x000e620000000800 */
[----:B------:R-:W-:-:S04]  /*dee70*/  IMAD.WIDE R198, R14, 0x4, R6 ;  /* 0x000000040ec67825 */ /* 0x000fc800078e0206 */
[----:B------:R-:W-:-:S03]  /*dee80*/  IMAD.WIDE R232, R14, 0x4, R8 ;  /* 0x000000040ee87825 */ /* 0x000fc600078e0208 */
[----:B------:R-:W1:Y:S08]  /*dee90*/  LDC R244, c[0x0][0x228] ;  /* 0x00008a00fff47b82 */ /* 0x000e700000000800 */
[----:B------:R-:W1:Y:S01]  /*deea0*/  LDC R234, c[0x0][0x228] ;  /* 0x00008a00ffea7b82 */ /* 0x000e620000000800 */
[----:B---3--:R3:W-:Y:S04]  /*deeb0*/  @P5 STG.E desc[UR60][R198.64], R247 ;  /* 0x000000f7c6005986 */ /* 0x0087e8000c10193c */
[----:B------:R4:W-:Y:S01]  /*deec0*/  @P3 STG.E desc[UR60][R232.64], R240 ;  /* 0x000000f0e8003986 */ /* 0x0009e2000c10193c */
[----:B------:R-:W-:Y:S01]  /*deed0*/  ISETP.GE.AND P5, PT, R16, R245, PT ;  /* 0x000000f51000720c */ /* 0x000fe20003fa6270 */
[----:B---3--:R-:W-:-:S02]  /*deee0*/  IMAD.WIDE R198, R0, 0x4, R2 ;  /* 0x0000000400c67825 */ /* 0x008fc400078e0202 */
[----:B------:R-:W3:Y:S04]  /*deef0*/  LDL.LU R247, [R1+0x234] ;  /* 0x0002340001f77983 */ /* 0x000ee80000300800 */
[----:B------:R-:W3:Y:S04]  /*def00*/  LDL.LU R245, [R1+0x1e64] ;  /* 0x001e640001f57983 */ /* 0x000ee80000300800 */
[----:B----4-:R-:W4:Y:S04]  /*def10*/  LDL.LU R240, [R1+0xe34] ;  /* 0x000e340001f07983 */ /* 0x010f280000300800 */
[----:B--2---:R2:W-:Y:S02]  /*def20*/  @P6 STG.E desc[UR60][R198.64], R197 ;  /* 0x000000c5c6006986 */ /* 0x0045e4000c10193c */
[----:B--2---:R-:W-:Y:S01]  /*def30*/  IMAD.WIDE R198, R0, 0x4, R4 ;  /* 0x0000000400c67825 */ /* 0x004fe200078e0204 */
[----:B------:R-:W2:Y:S04]  /*def40*/  LDC R197, c[0x0][0x228] ;  /* 0x00008a00ffc57b82 */ /* 0x000ea80000000800 */
[----:B------:R1:W-:Y:S01]  /*def50*/  @P4 STG.E desc[UR60][R198.64], R252 ;  /* 0x000000fcc6004986 */ /* 0x0003e2000c10193c */
[----:B------:R-:W-:-:S03]  /*def60*/  ISETP.LT.AND P4, PT, R11, R235, !P5 ;  /* 0x000000eb0b00720c */ /* 0x000fc60006f81270 */
[----:B-1----:R-:W2:Y:S04]  /*def70*/  LDL.LU R252, [R1+0x124] ;  /* 0x0001240001fc7983 */ /* 0x002ea80000300800 */
[----:B------:R-:W2:Y:S01]  /*def80*/  LDL.LU R235, [R1+0x1224] ;  /* 0x0012240001eb7983 */ /* 0x000ea20000300800 */
[----:B------:R-:W-:Y:S02]  /*def90*/  ISETP.LT.AND P3, PT, R17, R237, !P2 ;  /* 0x000000ed1100720c */ /* 0x000fe40005761270 */
[----:B------:R-:W-:Y:S01]  /*defa0*/  ISETP.LT.AND P2, PT, R15, R238, !P2 ;  /* 0x000000ee0f00720c */ /* 0x000fe20005741270 */
[C---:B------:R-:W-:Y:S01]  /*defb0*/  IMAD.WIDE R198, R0.reuse, 0x4, R6 ;  /* 0x0000000400c67825 */ /* 0x040fe200078e0206 */
[----:B------:R-:W-:-:S03]  /*defc0*/  IADD3 R14, R0, R236, RZ ;  /* 0x000000ec000e7210 */ /* 0x000fc60007ffe0ff */
[----:B------:R-:W-:Y:S02]  /*defd0*/  VIADD R16, R10, 0x11c ;  /* 0x0000011c0a107836 */ /* 0x000fe40000000000 */
[----:B------:R-:W-:Y:S01]  /*defe0*/  IMAD.WIDE R232, R0, 0x4, R8 ;  /* 0x0000000400e87825 */ /* 0x000fe200078e0208 */
[----:B------:R-:W1:Y:S08]  /*deff0*/  LDC R238, c[0x0][0x228] ;  /* 0x00008a00ffee7b82 */ /* 0x000e700000000800 */
[----:B------:R-:W1:Y:S01]  /*df000*/  LDC R237, c[0x0][0x248] ;  /* 0x00009200ffed7b82 */ /* 0x000e620000000800 */
[----:B---3--:R3:W-:Y:S01]  /*df010*/  @P3 STG.E desc[UR60][R198.64], R245 ;  /* 0x000000f5c6003986 */ /* 0x0087e2000c10193c */
[----:B------:R-:W-:-:S03]  /*df020*/  ISETP.GE.AND P3, PT, R16, R246, PT ;  /* 0x000000f61000720c */ /* 0x000fc60003f66270 */
[----:B----4-:R4:W-:Y:S01]  /*df030*/  @P2 STG.E desc[UR60][R232.64], R240 ;  /* 0x000000f0e8002986 */ /* 0x0109e2000c10193c */
[----:B------:R-:W-:Y:S02]  /*df040*/  ISETP.LT.AND P6, PT, R13, R239, !P5 ;  /* 0x000000ef0d00720c */ /* 0x000fe40006fc1270 */
[----:B------:R-:W2:Y:S01]  /*df050*/  LDC R236, c[0x0][0x248] ;  /* 0x00009200ffec7b82 */ /* 0x000ea20000000800 */
[----:B---3--:R-:W-:-:S07]  /*df060*/  IMAD.WIDE R198, R14, 0x4, R2 ;  /* 0x000000040ec67825 */ /* 0x008fce00078e0202 */
[----:B------:R-:W3:Y:S01]  /*df070*/  LDC R245, c[0x0][0x22c] ;  /* 0x00008b00fff57b82 */ /* 0x000ee20000000800 */
[----:B------:R-:W-:-:S07]  /*df080*/  ISETP.LT.AND P2, PT, R17, R244, !P5 ;  /* 0x000000f41100720c */ /* 0x000fce0006f41270 */
[----:B------:R-:W3:Y:S08]  /*df090*/  LDC R239, c[0x0][0x228] ;  /* 0x00008a00ffef7b82 */ /* 0x000ef00000000800 */
[----:B------:R-:W3:Y:S08]  /*df0a0*/  LDC R244, c[0x0][0x228] ;  /* 0x00008a00fff47b82 */ /* 0x000ef00000000800 */
[----:B----4-:R-:W4:Y:S01]  /*df0b0*/  LDC R240, c[0x0][0x228] ;  /* 0x00008a00fff07b82 */ /* 0x010f220000000800 */
[----:B-1----:R-:W-:Y:S01]  /*df0c0*/  IMAD.IADD R16, R14, 0x1, R237 ;  /* 0x000000010e107824 */ /* 0x002fe200078e02ed */
[----:B------:R-:W-:-:S06]  /*df0d0*/  IADD3 R0, R10, 0x11d, RZ ;  /* 0x0000011d0a007810 */ /* 0x000fcc0007ffe0ff */
[----:B------:R-:W1:Y:S01]  /*df0e0*/  LDC R246, c[0x0][0x22c] ;  /* 0x00008b00fff67b82 */ /* 0x000e620000000800 */
[----:B--2---:R2:W-:Y:S01]  /*df0f0*/  @P4 STG.E desc[UR60][R198.64], R235 ;  /* 0x000000ebc6004986 */ /* 0x0045e2000c10193c */
[----:B------:R-:W-:-:S03]  /*df100*/  ISETP.LT.AND P4, PT, R11, R197, !P3 ;  /* 0x000000c50b00720c */ /* 0x000fc60005f81270 */
[----:B------:R-:W4:Y:S01]  /*df110*/  LDL.LU R197, [R1+0x1a28] ;  /* 0x001a280001c57983 */ /* 0x000f220000300800 */
[C---:B------:R-:W-:Y:S01]  /*df120*/  IMAD.WIDE R232, R14.reuse, 0x4, R4 ;  /* 0x000000040ee87825 */ /* 0x040fe200078e0204 */
[----:B------:R-:W-:Y:S01]  /*df130*/  ISETP.LT.AND P5, PT, R15, R234, !P5 ;  /* 0x000000ea0f00720c */ /* 0x000fe20006fa1270 */
[----:B------:R-:W1:Y:S08]  /*df140*/  LDC R237, c[0x0][0x228] ;  /* 0x00008a00ffed7b82 */ /* 0x000e700000000800 */
[----:B--2---:R-:W2:Y:S08]  /*df150*/  LDC R235, c[0x0][0x228] ;  /* 0x00008a00ffeb7b82 */ /* 0x004eb00000000800 */
[----:B------:R-:W1:Y:S01]  /*df160*/  LDC R234, c[0x0][0x228] ;  /* 0x00008a00ffea7b82 */ /* 0x000e620000000800 */
[----:B------:R3:W-:Y:S01]  /*df170*/  @P6 STG.E desc[UR60][R232.64], R247 ;  /* 0x000000f7e8006986 */ /* 0x0007e2000c10193c */
[----:B------:R-:W-:Y:S01]  /*df180*/  ISETP.LT.AND P6, PT, R13, R238, !P3 ;  /* 0x000000ee0d00720c */ /* 0x000fe20005fc1270 */
[----:B------:R-:W-:-:S02]  /*df190*/  IMAD.WIDE R198, R14, 0x4, R6 ;  /* 0x000000040ec67825 */ /* 0x000fc400078e0206 */
[----:B---3--:R-:W3:Y:S04]  /*df1a0*/  LDL.LU R247, [R1+0x1e68] ;  /* 0x001e680001f77983 */ /* 0x008ee80000300800 */
[----:B------:R-:W2:Y:S01]  /*df1b0*/  LDL.LU R238, [R1+0x1628] ;  /* 0x0016280001ee7983 */ /* 0x000ea20000300800 */
[----:B------:R-:W-:-:S03]  /*df1c0*/  IMAD.WIDE R232, R14, 0x4, R8 ;  /* 0x000000040ee87825 */ /* 0x000fc600078e0208 */
[----:B------:R4:W-:Y:S01]  /*df1d0*/  @P2 STG.E desc[UR60][R198.64], R252 ;  /* 0x000000fcc6002986 */ /* 0x0009e2000c10193c */
[----:B------:R-:W-:-:S03]  /*df1e0*/  ISETP.GE.AND P2, PT, R0, R245, PT ;  /* 0x000000f50000720c */ /* 0x000fc60003f46270 */
[----:B------:R4:W-:Y:S01]  /*df1f0*/  @P5 STG.E desc[UR60][R232.64], R241 ;  /* 0x000000f1e8005986 */ /* 0x0009e2000c10193c */
[----:B------:R-:W-:Y:S01]  /*df200*/  ISETP.LT.AND P5, PT, R17, R239, !P3 ;  /* 0x000000ef1100720c */ /* 0x000fe20005fa1270 */
[C---:B----4-:R-:W-:Y:S02]  /*df210*/  IMAD.WIDE R198, R16.reuse, 0x4, R2 ;  /* 0x0000000410c67825 */ /* 0x050fe400078e0202 */
[----:B------:R-:W4:Y:S04]  /*df220*/  LDL.LU R252, [R1+0x238] ;  /* 0x0002380001fc7983 */ /* 0x000f280000300800 */
[----:B------:R-:W4:Y:S01]  /*df230*/  LDL.LU R241, [R1+0x128] ;  /* 0x0001280001f17983 */ /* 0x000f220000300800 */
[----:B------:R-:W-:Y:S01]  /*df240*/  ISETP.LT.AND P3, PT, R15, R240, !P3 ;  /* 0x000000f00f00720c */ /* 0x000fe20005f61270 */
[C---:B------:R-:W-:Y:S01]  /*df250*/  IMAD.WIDE R232, R16.reuse, 0x4, R6 ;  /* 0x0000000410e87825 */ /* 0x040fe200078e0206 */
[----:B------:R-:W4:Y:S03]  /*df260*/  LDC R239, c[0x0][0x228] ;  /* 0x00008a00ffef7b82 */ /* 0x000f260000000800 */
[----:B------:R-:W-:Y:S01]  /*df270*/  IMAD.IADD R0, R16, 0x1, R236 ;  /* 0x0000000110007824 */ /* 0x000fe200078e02ec */
[----:B------:R-:W-:-:S04]  /*df280*/  IADD3 R14, R10, 0x11e, RZ ;  /* 0x0000011e0a0e7810 */ /* 0x000fc80007ffe0ff */
[----:B------:R-:W4:Y:S08]  /*df290*/  LDC R245, c[0x0][0x22c] ;  /* 0x00008b00fff57b82 */ /* 0x000f300000000800 */
[----:B------:R-:W4:Y:S01]  /*df2a0*/  LDC R236, c[0x0][0x228] ;  /* 0x00008a00ffec7b82 */ /* 0x000f220000000800 */
[----:B------:R1:W-:Y:S01]  /*df2b0*/  @P4 STG.E desc[UR60][R198.64], R197 ;  /* 0x000000c5c6004986 */ /* 0x0003e2000c10193c */
[----:B------:R-:W-:-:S03]  /*df2c0*/  ISETP.LT.AND P4, PT, R13, R244, !P2 ;  /* 0x000000f40d00720c */ /* 0x000fc60005781270 */
[----:B------:R-:W4:Y:S04]  /*df2d0*/  LDL.LU R244, [R1+0x1228] ;  /* 0x0012280001f47983 */ /* 0x000f280000300800 */
[----:B------:R-:W4:Y:S01]  /*df2e0*/  LDL.LU R240, [R1+0xe38] ;  /* 0x000e380001f07983 */ /* 0x000f220000300800 */
[----:B-1----:R-:W1:Y:S01]  /*df2f0*/  LDC R197, c[0x0][0x228] ;  /* 0x00008a00ffc57b82 */ /* 0x002e620000000800 */
[----:B------:R-:W-:-:S05]  /*df300*/  IMAD.WIDE R198, R16, 0x4, R4 ;  /* 0x0000000410c67825 */ /* 0x000fca00078e0204 */
[----:B--2---:R2:W-:Y:S01]  /*df310*/  @P6 STG.E desc[UR60][R198.64], R238 ;  /* 0x000000eec6006986 */ /* 0x0045e2000c10193c */
[----:B------:R-:W-:-:S03]  /*df320*/  ISETP.LT.AND P6, PT, R11, R235, !P2 ;  /* 0x000000eb0b00720c */ /* 0x000fc600057c1270 */
[----:B---3--:R3:W-:Y:S01]  /*df330*/  @P5 STG.E desc[UR60][R232.64], R247 ;  /* 0x000000f7e8005986 */ /* 0x0087e2000c10193c */
[----:B------:R-:W-:Y:S01]  /*df340*/  ISETP.GE.AND P5, PT, R14, R246, PT ;  /* 0x000000f60e00720c */ /* 0x000fe20003fa6270 */
[----:B------:R-:W1:Y:S08]  /*df350*/  LDC R235, c[0x0][0x228] ;  /* 0x00008a00ffeb7b82 */ /* 0x000e700000000800 */
[----:B------:R-:W1:Y:S08]  /*df360*/  LDC R246, c[0x0][0x228] ;  /* 0x00008a00fff67b82 */ /* 0x000e700000000800 */
[----:B--2---:R-:W2:Y:S01]  /*df370*/  LDC R238, c[0x0][0x248] ;  /* 0x00009200ffee7b82 */ /* 0x004ea20000000800 */
[----:B------:R-:W-:-:S04]  /*df380*/  IMAD.WIDE R198, R16, 0x4, R8 ;  /* 0x0000000410c67825 */ /* 0x000fc800078e0208 */
[----:B---3--:R-:W-:-:S03]  /*df390*/  IMAD.WIDE R232, R0, 0x4, R2 ;  /* 0x0000000400e87825 */ /* 0x008fc600078e0202 */
[----:B------:R-:W3:Y:S01]  /*df3a0*/  LDC R247, c[0x0][0x228] ;  /* 0x00008a00fff77b82 */ /* 0x000ee20000000800 */
[----:B----4-:R-:W-:Y:S04]  /*df3b0*/  @P3 STG.E desc[UR60][R198.64], R240 ;  /* 0x000000f0c6003986 */ /* 0x010fe8000c10193c */
[----:B------:R4:W-:Y:S01]  /*df3c0*/  @P6 STG.E desc[UR60][R232.64], R244 ;  /* 0x000000f4e8006986 */ /* 0x0009e2000c10193c */
[----:B-1----:R-:W-:Y:S02]  /*df3d0*/  ISETP.LT.AND P6, PT, R13, R197, !P5 ;  /* 0x000000c50d00720c */ /* 0x002fe40006fc1270 */
[----:B------:R-:W-:Y:S01]  /*df3e0*/  ISETP.LT.AND P3, PT, R17, R237, !P2 ;  /* 0x000000ed1100720c */ /* 0x000fe20005761270 */
[----:B------:R-:W3:Y:S01]  /*df3f0*/  LDL.LU R197, [R1+0x1a2c] ;  /* 0x001a2c0001c57983 */ /* 0x000ee20000300800 */
[----:B------:R-:W-:Y:S01]  /*df400*/  ISETP.LT.AND P2, PT, R15, R234, !P2 ;  /* 0x000000ea0f00720c */ /* 0x000fe20005741270 */
[----:B------:R-:W1:Y:S01]  /*df410*/  LDC R237, c[0x0][0x228] ;  /* 0x00008a00ffed7b82 */ /* 0x000e620000000800 */
[----:B--2---:R-:W-:Y:S01]  /*df420*/  IADD3 R14, R0, R238, RZ ;  /* 0x000000ee000e7210 */ /* 0x004fe20007ffe0ff */
[----:B------:R-:W-:-:S06]  /*df430*/  VIADD R16, R10, 0x11f ;  /* 0x0000011f0a107836 */ /* 0x000fcc0000000000 */
[----:B----4-:R-:W2:Y:S08]  /*df440*/  LDC R244, c[0x0][0x248] ;  /* 0x00009200fff47b82 */ /* 0x010eb00000000800 */
[----:B------:R-:W4:Y:S01]  /*df450*/  LDC R234, c[0x0][0x228] ;  /* 0x00008a00ffea7b82 */ /* 0x000f220000000800 */
[----:B------:R-:W-:-:S05]  /*df460*/  IMAD.WIDE R198, R0, 0x4, R4 ;  /* 0x0000000400c67825 */ /* 0x000fca00078e0204 */
[----:B------:R1:W-:Y:S01]  /*df470*/  @P4 STG.E desc[UR60][R198.64], R252 ;  /* 0x000000fcc6004986 */ /* 0x0003e2000c10193c */
[----:B------:R-:W-:Y:S01]  /*df480*/  ISETP.LT.AND P4, PT, R11, R239, !P5 ;  /* 0x000000ef0b00720c */ /* 0x000fe20006f81270 */
[C---:B-1----:R-:W-:Y:S02]  /*df490*/  IMAD.WIDE R198, R0.reuse, 0x4, R6 ;  /* 0x0000000400c67825 */ /* 0x042fe400078e0206 */
[----:B------:R-:W4:Y:S04]  /*df4a0*/  LDL.LU R252, [R1+0xe3c] ;  /* 0x000e3c0001fc7983 */ /* 0x000f280000300800 */
[----:B------:R-:W4:Y:S04]  /*df4b0*/  LDL.LU R239, [R1+0x162c] ;  /* 0x00162c0001ef7983 */ /* 0x000f280000300800 */
[----:B------:R1:W-:Y:S02]  /*df4c0*/  @P3 STG.E desc[UR60][R198.64], R241 ;  /* 0x000000f1c6003986 */ /* 0x0003e4000c10193c */
[----:B-1----:R-:W-:-:S04]  /*df4d0*/  IMAD.WIDE R198, R0, 0x4, R8 ;  /* 0x0000000400c67825 */ /* 0x002fc800078e0208 */
[----:B------:R-:W-:Y:S01]  /*df4e0*/  IMAD.WIDE R232, R14, 0x4, R2 ;  /* 0x000000040ee87825 */ /* 0x000fe200078e0202 */
[----:B------:R-:W1:Y:S01]  /*df4f0*/  LDC.64 R240, c[0x0][0x228] ;  /* 0x00008a00fff07b82 */ /* 0x000e620000000a00 */
[----:B------:R2:W-:Y:S04]  /*df500*/  @P2 STG.E desc[UR60][R198.64], R242 ;  /* 0x000000f2c6002986 */ /* 0x0005e8000c10193c */
[----:B--2---:R-:W2:Y:S01]  /*df510*/  LDL.LU R242, [R1+0x1e6c] ;  /* 0x001e6c0001f27983 */ /* 0x004ea20000300800 */
[----:B------:R-:W-:Y:S02]  /*df520*/  ISETP.GE.AND P3, PT, R16, R245, PT ;  /* 0x000000f51000720c */ /* 0x000fe40003f66270 */
[----:B---3--:R-:W-:Y:S02]  /*df530*/  ISETP.LT.AND P2, PT, R17, R247, !P5 ;  /* 0x000000f71100720c */ /* 0x008fe40006f41270 */
[----:B------:R-:W-:Y:S01]  /*df540*/  ISETP.LT.AND P5, PT, R15, R237, !P5 ;  /* 0x000000ed0f00720c */ /* 0x000fe20006fa1270 */
[----:B------:R-:W-:-:S04]  /*df550*/  IMAD.WIDE R198, R14, 0x4, R4 ;  /* 0x000000040ec67825 */ /* 0x000fc800078e0204 */
[----:B------:R-:W-:Y:S01]  /*df560*/  VIADD R16, R10, 0x120 ;  /* 0x000001200a107836 */ /* 0x000fe20000000000 */
[----:B------:R-:W3:Y:S01]  /*df570*/  LDC R245, c[0x0][0x228] ;  /* 0x00008a00fff57b82 */ /* 0x000ee20000000800 */
[----:B------:R-:W-:-:S07]  /*df580*/  IADD3 R0, R14, R244, RZ ;  /* 0x000000f40e007210 */ /* 0x000fce0007ffe0ff */
[----:B------:R-:W3:Y:S08]  /*df590*/  LDC R247, c[0x0][0x248] ;  /* 0x00009200fff77b82 */ /* 0x000ef00000000800 */
[----:B------:R-:W3:Y:S01]  /*df5a0*/  LDC R244, c[0x0][0x228] ;  /* 0x00008a00fff47b82 */ /* 0x000ee20000000800 */
[----:B------:R1:W-:Y:S01]  /*df5b0*/  @P4 STG.E desc[UR60][R232.64], R197 ;  /* 0x000000c5e8004986 */ /* 0x0003e2000c10193c */
[----:B------:R-:W-:-:S03]  /*df5c0*/  ISETP.LT.AND P4, PT, R13, R236, !P3 ;  /* 0x000000ec0d00720c */ /* 0x000fc60005f81270 */
[----:B------:R-:W3:Y:S04]  /*df5d0*/  LDL.LU R236, [R1+0x23c] ;  /* 0x00023c0001ec7983 */ /* 0x000ee80000300800 */
[----:B------:R-:W3:Y:S01]  /*df5e0*/  LDL.LU R237, [R1+0x122c] ;  /* 0x00122c0001ed7983 */ /* 0x000ee20000300800 */
[C---:B-1----:R-:W-:Y:S01]  /*df5f0*/  IMAD.WIDE R232, R14.reuse, 0x4, R8 ;  /* 0x000000040ee87825 */ /* 0x042fe200078e0208 */
[----:B------:R-:W1:Y:S02]  /*df600*/  LDC R197, c[0x0][0x228] ;  /* 0x00008a00ffc57b82 */ /* 0x000e640000000800 */
[----:B----4-:R4:W-:Y:S02]  /*df610*/  @P6 STG.E desc[UR60][R198.64], R239 ;  /* 0x000000efc6006986 */ /* 0x0109e4000c10193c */
[----:B----4-:R-:W-:-:S04]  /*df620*/  IMAD.WIDE R198, R14, 0x4, R6 ;  /* 0x000000040ec67825 */ /* 0x010fc800078e0206 */
[----:B------:R-:W4:Y:S01]  /*df630*/  LDC.64 R238, c[0x0][0x228] ;  /* 0x00008a00ffee7b82 */ /* 0x000f220000000a00 */
[----:B--2---:R2:W-:Y:S01]  /*df640*/  @P2 STG.E desc[UR60][R198.64], R242 ;  /* 0x000000f2c6002986 */ /* 0x0045e2000c10193c */
[----:B------:R-:W-:-:S03]  /*df650*/  ISETP.GE.AND P2, PT, R16, R241, PT ;  /* 0x000000f11000720c */ /* 0x000fc60003f46270 */
[----:B------:R-:W4:Y:S04]  /*df660*/  LDL.LU R241, [R1+0x12c] ;  /* 0x00012c0001f17983 */ /* 0x000f280000300800 */
[----:B------:R1:W-:Y:S01]  /*df670*/  @P5 STG.E desc[UR60][R232.64], R252 ;  /* 0x000000fce8005986 */ /* 0x0003e2000c10193c */
[----:B------:R-:W-:Y:S02]  /*df680*/  ISETP.LT.AND P5, PT, R15, R246, !P3 ;  /* 0x000000f60f00720c */ /* 0x000fe40005fa1270 */
[----:B------:R-:W-:Y:S01]  /*df690*/  ISETP.LT.AND P6, PT, R11, R235, !P3 ;  /* 0x000000eb0b00720c */ /* 0x000fe20005fc1270 */
[----:B------:R-:W-:Y:S01]  /*df6a0*/  VIADD R14, R10, 0x121 ;  /* 0x000001210a0e7836 */ /* 0x000fe20000000000 */
[----:B------:R-:W4:Y:S08]  /*df6b0*/  LDC R16, c[0x0][0x228] ;  /* 0x00008a00ff107b82 */ /* 0x000f300000000800 */
[----:B--2---:R-:W2:Y:S01]  /*df6c0*/  LDC R242, c[0x0][0x228] ;  /* 0x00008a00fff27b82 */ /* 0x004ea20000000800 */
[----:B-1----:R-:W2:Y:S04]  /*df6d0*/  LDL.LU R252, [R1+0x1230] ;  /* 0x0012300001fc7983 */ /* 0x002ea80000300800 */
[----:B------:R-:W2:Y:S01]  /*df6e0*/  LDL.LU R246, [R1+0x1630] ;  /* 0x0016300001f67983 */ /* 0x000ea20000300800 */
[----:B------:R-:W-:-:S04]  /*df6f0*/  IMAD.WIDE R198, R0, 0x4, R2 ;  /* 0x0000000400c67825 */ /* 0x000fc800078e0202 */
[----:B------:R-:W-:Y:S01]  /*df700*/  IMAD.WIDE R232, R0, 0x4, R4 ;  /* 0x0000000400e87825 */ /* 0x000fe200078e0204 */
[----:B---3--:R-:W-:Y:S01]  /*df710*/  ISETP.LT.AND P3, PT, R17, R245, !P3 ;  /* 0x000000f51100720c */ /* 0x008fe20005f61270 */
[----:B------:R-:W1:Y:S01]  /*df720*/  LDC R235, c[0x0][0x228] ;  /* 0x00008a00ffeb7b82 */ /* 0x000e620000000800 */
[----:B------:R-:W3:Y:S04]  /*df730*/  LDL.LU R245, [R1+0xe40] ;  /* 0x000e400001f57983 */ /* 0x000ee80000300800 */
[----:B------:R1:W-:Y:S04]  /*df740*/  @P6 STG.E desc[UR60][R198.64], R237 ;  /* 0x000000edc6006986 */ /* 0x0003e8000c10193c */
[----:B------:R1:W-:Y:S01]  /*df750*/  @P4 STG.E desc[UR60][R232.64], R236 ;  /* 0x000000ece8004986 */ /* 0x0003e2000c10193c */
[----:B------:R-:W-:-:S02]  /*df760*/  ISETP.LT.AND P4, PT, R11, R197, !P2 ;  /* 0x000000c50b00720c */ /* 0x000fc40005781270 */
[----:B------:R-:W4:Y:S01]  /*df770*/  LDC R197, c[0x0][0x248] ;  /* 0x00009200ffc57b82 */ /* 0x000f220000000800 */
[----:B------:R-:W-:Y:S01]  /*df780*/  ISETP.LT.AND P6, PT, R13, R234, !P2 ;  /* 0x000000ea0d00720c */ /* 0x000fe200057c1270 */
[----:B-1----:R-:W-:-:S04]  /*df790*/  IMAD.WIDE R198, R0, 0x4, R6 ;  /* 0x0000000400c67825 */ /* 0x002fc800078e0206 */
[C---:B------:R-:W-:Y:S01]  /*df7a0*/  IMAD.WIDE R232, R0.reuse, 0x4, R8 ;  /* 0x0000000400e87825 */ /* 0x040fe200078e0208 */
[----:B------:R-:W-:Y:S01]  /*df7b0*/  IADD3 R0, R0, R247, RZ ;  /* 0x000000f700007210 */ /* 0x000fe20007ffe0ff */
[----:B------:R-:W1:Y:S01]  /*df7c0*/  LDC.64 R236, c[0x0][0x228] ;  /* 0x00008a00ffec7b82 */ /* 0x000e620000000a00 */
[----:B------:R-:W3:Y:S04]  /*df7d0*/  LDL.LU R247, [R1+0x1a30] ;  /* 0x001a300001f77983 */ /* 0x000ee80000300800 */
[----:B----4-:R4:W-:Y:S04]  /*df7e0*/  @P3 STG.E desc[UR60][R198.64], R241 ;  /* 0x000000f1c6003986 */ /* 0x0109e8000c10193c */
[----:B------:R1:W-:Y:S01]  /*df7f0*/  @P5 STG.E desc[UR60][R232.64], R243 ;  /* 0x000000f3e8005986 */ /* 0x0003e2000c10193c */
[----:B------:R-:W-:-:S02]  /*df800*/  ISETP.GE.AND P3, PT, R14, R239, PT ;  /* 0x000000ef0e00720c */ /* 0x000fc40003f66270 */
[C---:B------:R-:W-:Y:S01]  /*df810*/  IADD3 R14, R0.reuse, R197, RZ ;  /* 0x000000c5000e7210 */ /* 0x040fe20007ffe0ff */
[----:B----4-:R-:W-:-:S04]  /*df820*/  IMAD.WIDE R198, R0, 0x4, R2 ;  /* 0x0000000400c67825 */ /* 0x010fc800078e0202 */
[----:B-1----:R-:W-:Y:S01]  /*df830*/  IMAD.WIDE R232, R0, 0x4, R4 ;  /* 0x0000000400e87825 */ /* 0x002fe200078e0204 */
[----:B------:R-:W1:Y:S01]  /*df840*/  LDC R241, c[0x0][0x228] ;  /* 0x00008a00fff17b82 */ /* 0x000e620000000800 */
[----:B--2---:R-:W-:-:S07]  /*df850*/  ISETP.LT.AND P5, PT, R15, R242, !P2 ;  /* 0x000000f20f00720c */ /* 0x004fce00057a1270 */
[----:B------:R-:W2:Y:S01]  /*df860*/  LDC R243, c[0x0][0x228] ;  /* 0x00008a00fff37b82 */ /* 0x000ea20000000800 */
[----:B------:R4:W-:Y:S04]  /*df870*/  @P4 STG.E desc[UR60][R198.64], R246 ;  /* 0x000000f6c6004986 */ /* 0x0009e8000c10193c */
[----:B------:R4:W-:Y:S03]  /*df880*/  @P6 STG.E desc[UR60][R232.64], R252 ;  /* 0x000000fce8006986 */ /* 0x0009e6000c10193c */
[----:B------:R-:W2:Y:S08]  /*df890*/  LDC R242, c[0x0][0x228] ;  /* 0x00008a00fff27b82 */ /* 0x000eb00000000800 */
[----:B------:R-:W2:Y:S01]  /*df8a0*/  LDC R239, c[0x0][0x228] ;  /* 0x00008a00ffef7b82 */ /* 0x000ea20000000800 */
[C---:B----4-:R-:W-:Y:S01]  /*df8b0*/  IMAD.WIDE R198, R0.reuse, 0x4, R6 ;  /* 0x0000000400c67825 */ /* 0x050fe200078e0206 */
[----:B------:R-:W4:Y:S04]  /*df8c0*/  LDL.LU R252, [R1+0x630] ;  /* 0x0006300001fc7983 */ /* 0x000f280000300800 */
[----:B------:R-:W4:Y:S01]  /*df8d0*/  LDL.LU R197, [R1+0xa30] ;  /* 0x000a300001c57983 */ /* 0x000f220000300800 */
[----:B------:R-:W-:Y:S01]  /*df8e0*/  IMAD.WIDE R232, R0, 0x4, R8 ;  /* 0x0000000400e87825 */ /* 0x000fe200078e0208 */
[----:B------:R-:W4:Y:S02]  /*df8f0*/  LDC R246, c[0x0][0x248] ;  /* 0x00009200fff67b82 */ /* 0x000f240000000800 */
[----:B------:R-:W4:Y:S01]  /*df900*/  LDL.LU R0, [R1+0x240] ;  /* 0x0002400001007983 */ /* 0x000f220000300800 */
[----:B------:R-:W-:-:S02]  /*df910*/  ISETP.LT.AND P2, PT, R17, R235, !P2 ;  /* 0x000000eb1100720c */ /* 0x000fc40005741270 */
[----:B------:R-:W-:Y:S02]  /*df920*/  ISETP.LT.AND P6, PT, R11, R16, !P3 ;  /* 0x000000100b00720c */ /* 0x000fe40005fc1270 */
[----:B------:R-:W-:Y:S01]  /*df930*/  ISETP.LT.AND P4, PT, R13, R244, !P3 ;  /* 0x000000f40d00720c */ /* 0x000fe20005f81270 */
[----:B------:R-:W-:Y:S01]  /*df940*/  VIADD R16, R10, 0x122 ;  /* 0x000001220a107836 */ /* 0x000fe20000000000 */
[----:B------:R-:W4:Y:S08]  /*df950*/  LDC.64 R234, c[0x0][0x228] ;  /* 0x00008a00ffea7b82 */ /* 0x000f300000000a00 */
[----:B------:R-:W4:Y:S01]  /*df960*/  LDC R244, c[0x0][0x228] ;  /* 0x00008a00fff47b82 */ /* 0x000f220000000800 */
[----:B---3--:R3:W-:Y:S04]  /*df970*/  @P2 STG.E desc[UR60][R198.64], R247 ;  /* 0x000000f7c6002986 */ /* 0x0087e8000c10193c */
[----:B------:R3:W-:Y:S01]  /*df980*/  @P5 STG.E desc[UR60][R232.64], R245 ;  /* 0x000000f5e8005986 */ /* 0x0007e2000c10193c */
[----:B------:R-:W-:-:S02]  /*df990*/  ISETP.GE.AND P2, PT, R16, R237, PT ;  /* 0x000000ed1000720c */ /* 0x000fc40003f46270 */
[----:B-1----:R-:W-:Y:S02]  /*df9a0*/  ISETP.LT.AND P5, PT, R17, R241, !P3 ;  /* 0x000000f11100720c */ /* 0x002fe40005fa1270 */
[----:B--2---:R-:W-:Y:S01]  /*df9b0*/  ISETP.LT.AND P3, PT, R15, R242, !P3 ;  /* 0x000000f20f00720c */ /* 0x004fe20005f61270 */
[----:B------:R-:W1:Y:S01]  /*df9c0*/  LDC R241, c[0x0][0x248] ;  /* 0x00009200fff17b82 */ /* 0x000e620000000800 */
[----:B---3--:R-:W-:-:S04]  /*df9d0*/  IMAD.WIDE R198, R14, 0x4, R2 ;  /* 0x000000040ec67825 */ /* 0x008fc800078e0202 */
[----:B------:R-:W-:Y:S01]  /*df9e0*/  IMAD.WIDE R232, R14, 0x4, R4 ;  /* 0x000000040ee87825 */ /* 0x000fe200078e0204 */
[----:B------:R-:W2:Y:S03]  /*df9f0*/  LDL.LU R247, [R1+0x1234] ;  /* 0x0012340001f77983 */ /* 0x000ea60000300800 */
[----:B------:R-:W-:Y:S01]  /*dfa00*/  VIADD R16, R10, 0x123 ;  /* 0x000001230a107836 */ /* 0x000fe20000000000 */
[----:B------:R-:W3:Y:S08]  /*dfa10*/  LDC R237, c[0x0][0x228] ;  /* 0x00008a00ffed7b82 */ /* 0x000ef00000000800 */
[----:B------:R-:W3:Y:S01]  /*dfa20*/  LDC R245, c[0x0][0x228] ;  /* 0x00008a00fff57b82 */ /* 0x000ee20000000800 */
[----:B----4-:R4:W-:Y:S01]  /*dfa30*/  @P6 STG.E desc[UR60][R198.64], R197 ;  /* 0x000000c5c6006986 */ /* 0x0109e2000c10193c */
[----:B------:R-:W-:-:S03]  /*dfa40*/  ISETP.LT.AND P6, PT, R13, R243, !P2 ;  /* 0x000000f30d00720c */ /* 0x000fc600057c1270 */
[----:B------:R1:W-:Y:S01]  /*dfa50*/  @P4 STG.E desc[UR60][R232.64], R0 ;  /* 0x00000000e8004986 */ /* 0x0003e2000c10193c */
[----:B------:R-:W-:-:S04]  /*dfa60*/  IMAD.WIDE R242, R14, 0x4, R6 ;  /* 0x000000040ef27825 */ /* 0x000fc800078e0206 */
[C---:B----4-:R-:W-:Y:S01]  /*dfa70*/  IMAD.WIDE R198, R14.reuse, 0x4, R8 ;  /* 0x000000040ec67825 */ /* 0x050fe200078e0208 */
[----:B------:R-:W4:Y:S01]  /*dfa80*/  LDC R197, c[0x0][0x228] ;  /* 0x00008a00ffc57b82 */ /* 0x000f220000000800 */
[----:B-1----:R-:W-:Y:S02]  /*dfa90*/  IADD3 R0, R14, R246, RZ ;  /* 0x000000f60e007210 */ /* 0x002fe40007ffe0ff */
[----:B------:R-:W-:Y:S01]  /*dfaa0*/  ISETP.LT.AND P4, PT, R11, R239, !P2 ;  /* 0x000000ef0b00720c */ /* 0x000fe20005781270 */
[----:B------:R-:W3:Y:S04]  /*dfab0*/  LDL.LU R14, [R1+0x1634] ;  /* 0x00163400010e7983 */ /* 0x000ee80000300800 */
[----:B------:R1:W-:Y:S04]  /*dfac0*/  @P5 STG.E desc[UR60][R242.64], R252 ;  /* 0x000000fcf2005986 */ /* 0x0003e8000c10193c */
[----:B------:R1:W-:Y:S01]  /*dfad0*/  @P3 STG.E desc[UR60][R198.64], R248 ;  /* 0x000000f8c6003986 */ /* 0x0003e2000c10193c */
[----:B------:R-:W-:Y:S01]  /*dfae0*/  ISETP.GE.AND P5, PT, R16, R235, PT ;  /* 0x000000eb1000720c */ /* 0x000fe20003fa6270 */
[----:B------:R-:W4:Y:S08]  /*dfaf0*/  LDC.64 R232, c[0x0][0x228] ;  /* 0x00008a00ffe87b82 */ /* 0x000f300000000a00 */
[----:B------:R-:W4:Y:S08]  /*dfb00*/  LDC R246, c[0x0][0x228] ;  /* 0x00008a00fff67b82 */ /* 0x000f300000000800 */
[----:B------:R-:W4:Y:S01]  /*dfb10*/  LDC R239, c[0x0][0x228] ;  /* 0x00008a00ffef7b82 */ /* 0x000f220000000800 */
[----:B-1----:R-:W-:-:S07]  /*dfb20*/  IMAD.WIDE R242, R0, 0x4, R2 ;  /* 0x0000000400f27825 */ /* 0x002fce00078e0202 */
[----:B------:R-:W1:Y:S01]  /*dfb30*/  LDC R235, c[0x0][0x228] ;  /* 0x00008a00ffeb7b82 */ /* 0x000e620000000800 */
[----:B------:R-:W4:Y:S01]  /*dfb40*/  LDL.LU R252, [R1+0x244] ;  /* 0x0002440001fc7983 */ /* 0x000f220000300800 */
[----:B------:R-:W-:-:S03]  /*dfb50*/  IMAD.WIDE R198, R0, 0x4, R4 ;  /* 0x0000000400c67825 */ /* 0x000fc600078e0204 */
[----:B------:R-:W4:Y:S04]  /*dfb60*/  LDL.LU R248, [R1+0x1a34] ;  /* 0x001a340001f87983 */ /* 0x000f280000300800 */
[----:B---3--:R3:W-:Y:S04]  /*dfb70*/  @P4 STG.E desc[UR60][R242.64], R14 ;  /* 0x0000000ef2004986 */ /* 0x0087e8000c10193c */
[----:B--2---:R2:W-:Y:S01]  /*dfb80*/  @P6 STG.E desc[UR60][R198.64], R247 ;  /* 0x000000f7c6006986 */ /* 0x0045e2000c10193c */
[----:B----4-:R-:W-:Y:S02]  /*dfb90*/  ISETP.LT.AND P6, PT, R11, R197, !P5 ;  /* 0x000000c50b00720c */ /* 0x010fe40006fc1270 */
[----:B---3--:R-:W-:Y:S01]  /*dfba0*/  IADD3 R14, R0, R241, RZ ;  /* 0x000000f1000e7210 */ /* 0x008fe20007ffe0ff */
[----:B--2---:R-:W2:Y:S04]  /*dfbb0*/  LDL.LU R247, [R1+0x634] ;  /* 0x0006340001f77983 */ /* 0x004ea80000300800 */
[----:B------:R-:W3:Y:S04]  /*dfbc0*/  LDL.LU R197, [R1+0xa34] ;  /* 0x000a340001c57983 */ /* 0x000ee80000300800 */
[----:B------:R-:W4:Y:S01]  /*dfbd0*/  LDL.LU R241, [R1+0xe44] ;  /* 0x000e440001f17983 */ /* 0x000f220000300800 */
[----:B------:R-:W-:-:S02]  /*dfbe0*/  ISETP.LT.AND P3, PT, R17, R237, !P2 ;  /* 0x000000ed1100720c */ /* 0x000fc40005761270 */
[----:B------:R-:W-:Y:S02]  /*dfbf0*/  ISETP.LT.AND P2, PT, R15, R244, !P2 ;  /* 0x000000f40f00720c */ /* 0x000fe40005741270 */
[----:B------:R-:W-:Y:S01]  /*dfc00*/  ISETP.LT.AND P4, PT, R13, R245, !P5 ;  /* 0x000000f50d00720c */ /* 0x000fe20006f81270 */
[----:B------:R-:W-:-:S04]  /*dfc10*/  IMAD.WIDE R244, R0, 0x4, R6 ;  /* 0x0000000400f47825 */ /* 0x000fc800078e0206 */
[----:B------:R-:W-:-:S04]  /*dfc20*/  IMAD.WIDE R242, R0, 0x4, R8 ;  /* 0x0000000400f27825 */ /* 0x000fc800078e0208 */
[----:B------:R-:W-:Y:S01]  /*dfc30*/  VIADD R16, R10, 0x124 ;  /* 0x000001240a107836 */ /* 0x000fe20000000000 */
[----:B------:R-:W1:Y:S08]  /*dfc40*/  LDC R237, c[0x0][0x248] ;  /* 0x00009200ffed7b82 */ /* 0x000e700000000800 */
[----:B------:R-:W2:Y:S01]  /*dfc50*/  LDC.64 R198, c[0x0][0x228] ;  /* 0x00008a00ffc67b82 */ /* 0x000ea20000000a00 */
[----:B------:R1:W-:Y:S01]  /*dfc60*/  @P3 STG.E desc[UR60][R244.64], R248 ;  /* 0x000000f8f4003986 */ /* 0x0003e2000c10193c */
[----:B------:R-:W-:Y:S01]  /*dfc70*/  ISETP.GE.AND P3, PT, R16, R233, PT ;  /* 0x000000e91000720c */ /* 0x000fe20003f66270 */
[----:B-1----:R-:W-:-:S05]  /*dfc80*/  IMAD.WIDE R244, R14, 0x4, R2 ;  /* 0x000000040ef47825 */ /* 0x002fca00078e0202 */
[----:B------:R-:W1:Y:S01]  /*dfc90*/  LDC R248, c[0x0][0x228] ;  /* 0x00008a00fff87b82 */ /* 0x000e620000000800 */
[----:B----4-:R-:W-:Y:S01]  /*dfca0*/  @P2 STG.E desc[UR60][R242.64], R241 ;  /* 0x000000f1f2002986 */ /* 0x010fe2000c10193c */
[----:B------:R-:W-:-:S03]  /*dfcb0*/  ISETP.LT.AND P2, PT, R17, R246, !P5 ;  /* 0x000000f61100720c */ /* 0x000fc60006f41270 */
[----:B---3--:R3:W-:Y:S01]  /*dfcc0*/  @P6 STG.E desc[UR60][R244.64], R197 ;  /* 0x000000c5f4006986 */ /* 0x0087e2000c10193c */
[----:B------:R-:W-:Y:S02]  /*dfcd0*/  ISETP.LT.AND P5, PT, R15, R239, !P5 ;  /* 0x000000ef0f00720c */ /* 0x000fe40006fa1270 */
[----:B------:R-:W4:Y:S01]  /*dfce0*/  LDC R246, c[0x0][0x228] ;  /* 0x00008a00fff67b82 */ /* 0x000f220000000800 */
[----:B------:R-:W4:Y:S01]  /*dfcf0*/  LDL.LU R239, [R1+0x1238] ;  /* 0x0012380001ef7983 */ /* 0x000f220000300800 */
[----:B------:R-:W-:Y:S01]  /*dfd00*/  IADD3 R0, R14, R237, RZ ;  /* 0x000000ed0e007210 */ /* 0x000fe20007ffe0ff */
[----:B------:R-:W-:-:S05]  /*dfd10*/  VIADD R16, R10, 0x125 ;  /* 0x000001250a107836 */ /* 0x000fca0000000000 */
[----:B------:R-:W4:Y:S08]  /*dfd20*/  LDC R233, c[0x0][0x248] ;  /* 0x00009200ffe97b82 */ /* 0x000f300000000800 */
[----:B---3--:R-:W3:Y:S01]  /*dfd30*/  LDC R197, c[0x0][0x228] ;  /* 0x00008a00ffc57b82 */ /* 0x008ee20000000800 */
[----:B------:R-:W-:Y:S01]  /*dfd40*/  IMAD.WIDE R242, R14, 0x4, R4 ;  /* 0x000000040ef27825 */ /* 0x000fe200078e0204 */
[----:B------:R-:W-:-:S03]  /*dfd50*/  ISETP.LT.AND P6, PT, R11, R240, !P3 ;  /* 0x000000f00b00720c */ /* 0x000fc60005fc1270 */
[----:B------:R-:W-:-:S03]  /*dfd60*/  IMAD.WIDE R244, R14, 0x4, R6 ;  /* 0x000000040ef47825 */ /* 0x000fc600078e0206 */
[----:B------:R-:W3:Y:S08]  /*dfd70*/  LDC.64 R240, c[0x0][0x228] ;  /* 0x00008a00fff07b82 */ /* 0x000ef00000000a00 */
[----:B------:R-:W3:Y:S01]  /*dfd80*/  LDC R237, c[0x0][0x228] ;  /* 0x00008a00ffed7b82 */ /* 0x000ee20000000800 */
[----:B------:R1:W-:Y:S01]  /*dfd90*/  @P4 STG.E desc[UR60][R242.64], R252 ;  /* 0x000000fcf2004986 */ /* 0x0003e2000c10193c */
[----:B------:R-:W-:-:S03]  /*dfda0*/  ISETP.LT.AND P4, PT, R13, R235, !P3 ;  /* 0x000000eb0d00720c */ /* 0x000fc60005f81270 */
[----:B-1----:R-:W3:Y:S04]  /*dfdb0*/  LDL.LU R252, [R1+0xe48] ;  /* 0x000e480001fc7983 */ /* 0x002ee80000300800 */
[----:B------:R-:W3:Y:S01]  /*dfdc0*/  LDL.LU R235, [R1+0x1638] ;  /* 0x0016380001eb7983 */ /* 0x000ee20000300800 */
[----:B------:R-:W-:-:S03]  /*dfdd0*/  IMAD.WIDE R242, R14, 0x4, R8 ;  /* 0x000000040ef27825 */ /* 0x000fc600078e0208 */
[----:B--2---:R1:W-:Y:S04]  /*dfde0*/  @P2 STG.E desc[UR60][R244.64], R247 ;  /* 0x000000f7f4002986 */ /* 0x0043e8000c10193c */
[----:B------:R2:W-:Y:S01]  /*dfdf0*/  @P5 STG.E desc[UR60][R242.64], R249 ;  /* 0x000000f9f2005986 */ /* 0x0005e2000c10193c */
[----:B------:R-:W-:Y:S02]  /*dfe00*/  ISETP.LT.AND P5, PT, R17, R248, !P3 ;  /* 0x000000f81100720c */ /* 0x000fe40005fa1270 */
[----:B----4-:R-:W-:Y:S02]  /*dfe10*/  ISETP.LT.AND P3, PT, R15, R246, !P3 ;  /* 0x000000f60f00720c */ /* 0x010fe40005f61270 */
[----:B------:R-:W-:Y:S02]  /*dfe20*/  ISETP.GE.AND P2, PT, R16, R199, PT ;  /* 0x000000c71000720c */ /* 0x000fe40003f46270 */
[----:B------:R-:W4:Y:S01]  /*dfe30*/  LDC R199, c[0x0][0x228] ;  /* 0x00008a00ffc77b82 */ /* 0x000f220000000800 */
[----:B------:R-:W-:-:S07]  /*dfe40*/  IADD3 R14, R0, R233, RZ ;  /* 0x000000e9000e7210 */ /* 0x000fce0007ffe0ff */
[----:B-1----:R-:W1:Y:S01]  /*dfe50*/  LDC R247, c[0x0][0x228] ;  /* 0x00008a00fff77b82 */ /* 0x002e620000000800 */
[C---:B------:R-:W-:Y:S01]  /*dfe60*/  IMAD.WIDE R244, R0.reuse, 0x4, R2 ;  /* 0x0000000400f47825 */ /* 0x040fe200078e0202 */
[----:B--2---:R-:W2:Y:S03]  /*dfe70*/  LDL.LU R249, [R1+0x248] ;  /* 0x0002480001f97983 */ /* 0x004ea60000300800 */
[----:B------:R-:W-:Y:S01]  /*dfe80*/  IMAD.WIDE R242, R0, 0x4, R4 ;  /* 0x0000000400f27825 */ /* 0x000fe200078e0204 */
[----:B------:R-:W4:Y:S04]  /*dfe90*/  LDL.LU R246, [R1+0x1a38] ;  /* 0x001a380001f67983 */ /* 0x000f280000300800 */
[----:B------:R-:W2:Y:S01]  /*dfea0*/  LDL.LU R248, [R1+0x638] ;  /* 0x0006380001f87983 */ /* 0x000ea20000300800 */
[----:B------:R-:W-:Y:S01]  /*dfeb0*/  VIADD R16, R10, 0x126 ;  /* 0x000001260a107836 */ /* 0x000fe20000000000 */
[----:B------:R-:W2:Y:S02]  /*dfec0*/  LDC R233, c[0x0][0x248] ;  /* 0x00009200ffe97b82 */ /* 0x000ea40000000800 */
[----:B---3--:R3:W-:Y:S04]  /*dfed0*/  @P6 STG.E desc[UR60][R244.64], R235 ;  /* 0x000000ebf4006986 */ /* 0x0087e8000c10193c */
[----:B------:R1:W-:Y:S01]  /*dfee0*/  @P4 STG.E desc[UR60][R242.64], R239 ;  /* 0x000000eff2004986 */ /* 0x0003e2000c10193c */
[----:B------:R-:W-:-:S03]  /*dfef0*/  ISETP.LT.AND P4, PT, R13, R197, !P2 ;  /* 0x000000c50d00720c */ /* 0x000fc60005781270 */
[----:B------:R-:W2:Y:S01]  /*dff00*/  LDL.LU R197, [R1+0xa38] ;  /* 0x000a380001c57983 */ /* 0x000ea20000300800 */
[----:B------:R-:W-:Y:S01]  /*dff10*/  ISETP.LT.AND P6, PT, R11, R238, !P2 ;  /* 0x000000ee0b00720c */ /* 0x000fe200057c1270 */
[----:B---3--:R-:W-:-:S04]  /*dff20*/  IMAD.WIDE R244, R0, 0x4, R6 ;  /* 0x0000000400f47825 */ /* 0x008fc800078e0206 */
[----:B-1----:R-:W-:Y:S01]  /*dff30*/  IMAD.WIDE R242, R0, 0x4, R8 ;  /* 0x0000000400f27825 */ /* 0x002fe200078e0208 */
[----:B------:R-:W1:Y:S08]  /*dff40*/  LDC R235, c[0x0][0x248] ;  /* 0x00009200ffeb7b82 */ /* 0x000e700000000800 */
[----:B------:R-:W3:Y:S01]  /*dff50*/  LDC.64 R238, c[0x0][0x228] ;  /* 0x00008a00ffee7b82 */ /* 0x000ee20000000a00 */
[----:B----4-:R4:W-:Y:S04]  /*dff60*/  @P5 STG.E desc[UR60][R244.64], R246 ;  /* 0x000000f6f4005986 */ /* 0x0109e8000c10193c */
[----:B------:R4:W-:Y:S01]  /*dff70*/  @P3 STG.E desc[UR60][R242.64], R252 ;  /* 0x000000fcf2003986 */ /* 0x0009e2000c10193c */
[----:B------:R-:W-:-:S02]  /*dff80*/  ISETP.GE.AND P5, PT, R16, R241, PT ;  /* 0x000000f11000720c */ /* 0x000fc40003fa6270 */
[----:B------:R-:W3:Y:S01]  /*dff90*/  LDC R241, c[0x0][0x228] ;  /* 0x00008a00fff17b82 */ /* 0x000ee20000000800 */
[----:B----4-:R-:W-:-:S04]  /*dffa0*/  IMAD.WIDE R244, R14, 0x4, R2 ;  /* 0x000000040ef47825 */ /* 0x010fc800078e0202 */
[C---:B------:R-:W-:Y:S01]  /*dffb0*/  IMAD.WIDE R242, R14.reuse, 0x4, R4 ;  /* 0x000000040ef27825 */ /* 0x040fe200078e0204 */
[----:B------:R-:W4:Y:S02]  /*dffc0*/  LDL.LU R252, [R1+0x123c] ;  /* 0x00123c0001fc7983 */ /* 0x000f240000300800 */
[----:B------:R-:W3:Y:S01]  /*dffd0*/  LDC R246, c[0x0][0x228] ;  /* 0x00008a00fff67b82 */ /* 0x000ee20000000800 */
[----:B------:R-:W-:Y:S02]  /*dffe0*/  ISETP.LT.AND P3, PT, R17, R247, !P2 ;  /* 0x000000f71100720c */ /* 0x000fe40005761270 */
[----:B------:R-:W-:Y:S02]  /*dfff0*/  ISETP.LT.AND P2, PT, R15, R237, !P2 ;  /* 0x000000ed0f00720c */ /* 0x000fe40005741270 */
[----:B-1----:R-:W-:Y:S01]  /*e0000*/  IADD3 R0, R14, R235, RZ ;  /* 0x000000eb0e007210 */ /* 0x002fe20007ffe0ff */
[----:B------:R-:W-:Y:S02]  /*e0010*/  VIADD R16, R10, 0x127 ;  /* 0x000001270a107836 */ /* 0x000fe40000000000 */
[----:B------:R-:W1:Y:S01]  /*e0020*/  LDC R247, c[0x0][0x228] ;  /* 0x00008a00fff77b82 */ /* 0x000e620000000800 */
[----:B--2---:R2:W-:Y:S04]  /*e0030*/  @P6 STG.E desc[UR60][R244.64], R197 ;  /* 0x000000c5f4006986 */ /* 0x0045e8000c10193c */
[----:B------:R3:W-:Y:S01]  /*e0040*/  @P4 STG.E desc[UR60][R242.64], R249 ;  /* 0x000000f9f2004986 */ /* 0x0007e2000c10193c */
[----:B------:R-:W-:-:S02]  /*e0050*/  ISETP.LT.AND P4, PT, R13, R199, !P5 ;  /* 0x000000c70d00720c */ /* 0x000fc40006f81270 */
[----:B--2---:R-:W2:Y:S01]  /*e0060*/  LDC R197, c[0x0][0x228] ;  /* 0x00008a00ffc57b82 */ /* 0x004ea20000000800 */
[----:B---3--:R-:W3:Y:S04]  /*e0070*/  LDL.LU R249, [R1+0xe4c] ;  /* 0x000e4c0001f97983 */ /* 0x008ee80000300800 */
[----:B------:R-:W4:Y:S01]  /*e0080*/  LDL.LU R199, [R1+0x163c] ;  /* 0x00163c0001c77983 */ /* 0x000f220000300800 */
[----:B------:R-:W-:-:S04]  /*e0090*/  IMAD.WIDE R244, R14, 0x4, R6 ;  /* 0x000000040ef47825 */ /* 0x000fc800078e0206 */
[----:B------:R-:W-:Y:S01]  /*e00a0*/  IMAD.WIDE R242, R14, 0x4, R8 ;  /* 0x000000040ef27825 */ /* 0x000fe200078e0208 */
[----:B------:R-:W-:Y:S02]  /*e00b0*/  ISETP.LT.AND P6, PT, R11, R236, !P5 ;  /* 0x000000ec0b00720c */ /* 0x000fe40006fc1270 */
[----:B------:R-:W1:Y:S01]  /*e00c0*/  LDC.64 R236, c[0x0][0x228] ;  /* 0x00008a00ffec7b82 */ /* 0x000e620000000a00 */
[----:B------:R2:W-:Y:S04]  /*e00d0*/  @P3 STG.E desc[UR60][R244.64], R248 ;  /* 0x000000f8f4003986 */ /* 0x0005e8000c10193c */
[----:B------:R2:W-:Y:S01]  /*e00e0*/  @P2 STG.E desc[UR60][R242.64], R250 ;  /* 0x000000faf2002986 */ /* 0x0005e2000c10193c */
[----:B------:R-:W-:Y:S02]  /*e00f0*/  ISETP.LT.AND P2, PT, R17, R246, !P5 ;  /* 0x000000f61100720c */ /* 0x000fe40006f41270 */
[----:B------:R-:W-:Y:S01]  /*e0100*/  ISETP.LT.AND P5, PT, R15, R241, !P5 ;  /* 0x000000f10f00720c */ /* 0x000fe20006fa1270 */
[----:B------:R-:W1:Y:S01]  /*e0110*/  LDC R246, c[0x0][0x228] ;  /* 0x00008a00fff67b82 */ /* 0x000e620000000800 */
[----:B--2---:R-:W2:Y:S04]  /*e0120*/  LDL.LU R248, [R1+0x24c] ;  /* 0x00024c0001f87983 */ /* 0x004ea80000300800 */
[----:B------:R-:W2:Y:S04]  /*e0130*/  LDL.LU R250, [R1+0xa3c] ;  /* 0x000a3c0001fa7983 */ /* 0x000ea80000300800 */
[----:B------:R-:W3:Y:S01]  /*e0140*/  LDL.LU R241, [R1+0x1a3c] ;  /* 0x001a3c0001f17983 */ /* 0x000ee20000300800 */
[----:B------:R-:W-:-:S04]  /*e0150*/  IMAD.WIDE R244, R0, 0x4, R2 ;  /* 0x0000000400f47825 */ /* 0x000fc800078e0202 */
[----:B------:R-:W-:Y:S01]  /*e0160*/  IMAD.WIDE R242, R0, 0x4, R4 ;  /* 0x0000000400f27825 */ /* 0x000fe200078e0204 */
[----:B------:R-:W-:Y:S02]  /*e0170*/  ISETP.GE.AND P3, PT, R16, R239, PT ;  /* 0x000000ef1000720c */ /* 0x000fe40003f66270 */
[----:B------:R-:W-:Y:S01]  /*e0180*/  IADD3 R14, R0, R233, RZ ;  /* 0x000000e9000e7210 */ /* 0x000fe20007ffe0ff */
[----:B----4-:R4:W-:Y:S04]  /*e0190*/  @P6 STG.E desc[UR60][R244.64], R199 ;  /* 0x000000c7f4006986 */ /* 0x0109e8000c10193c */
[----:B------:R1:W-:Y:S01]  /*e01a0*/  @P4 STG.E desc[UR60][R242.64], R252 ;  /* 0x000000fcf2004986 */ /* 0x0003e2000c10193c */
[----:B------:R-:W-:Y:S01]  /*e01b0*/  VIADD R16, R10, 0x128 ;  /* 0x000001280a107836 */ /* 0x000fe20000000000 */
[----:B------:R-:W2:Y:S08]  /*e01c0*/  LDC R239, c[0x0][0x248] ;  /* 0x00009200ffef7b82 */ /* 0x000eb00000000800 */
[----:B----4-:R-:W4:Y:S01]  /*e01d0*/  LDC R199, c[0x0][0x228] ;  /* 0x00008a00ffc77b82 */ /* 0x010f220000000800 */
[----:B-1----:R-:W4:Y:S01]  /*e01e0*/  LDL.LU R252, [R1+0x63c] ;  /* 0x00063c0001fc7983 */ /* 0x002f220000300800 */
[----:B------:R-:W-:-:S02]  /*e01f0*/  ISETP.LT.AND P6, PT, R11, R234, !P3 ;  /* 0x000000ea0b00720c */ /* 0x000fc40005fc1270 */
[----:B------:R-:W-:Y:S01]  /*e0200*/  ISETP.LT.AND P4, PT, R13, R197, !P3 ;  /* 0x000000c50d00720c */ /* 0x000fe20005f81270 */
[----:B------:R-:W-:-:S04]  /*e0210*/  IMAD.WIDE R244, R0, 0x4, R6 ;  /* 0x0000000400f47825 */ /* 0x000fc800078e0206 */
[----:B------:R-:W-:Y:S01]  /*e0220*/  IMAD.WIDE R242, R0, 0x4, R8 ;  /* 0x0000000400f27825 */ /* 0x000fe200078e0208 */
[----:B------:R-:W1:Y:S08]  /*e0230*/  LDC.64 R234, c[0x0][0x228] ;  /* 0x00008a00ffea7b82 */ /* 0x000e700000000a00 */
[----:B------:R-:W1:Y:S01]  /*e0240*/  LDC R197, c[0x0][0x228] ;  /* 0x00008a00ffc57b82 */ /* 0x000e620000000800 */
[----:B---3--:R3:W-:Y:S04]  /*e0250*/  @P2 STG.E desc[UR60][R244.64], R241 ;  /* 0x000000f1f4002986 */ /* 0x0087e8000c10193c */
[----:B------:R2:W-:Y:S01]  /*e0260*/  @P5 STG.E desc[UR60][R242.64], R249 ;  /* 0x000000f9f2005986 */ /* 0x0005e2000c10193c */
[----:B------:R-:W-:-:S02]  /*e0270*/  ISETP.GE.AND P2, PT, R16, R237, PT ;  /* 0x000000ed1000720c */ /* 0x000fc40003f46270 */
[----:B------:R-:W-:Y:S01]  /*e0280*/  ISETP.LT.AND P5, PT, R17, R247, !P3 ;  /* 0x000000f71100720c */ /* 0x000fe20005fa1270 */
[----:B---3--:R-:W-:-:S04]  /*e0290*/  IMAD.WIDE R244, R14, 0x4, R2 ;  /* 0x000000040ef47825 */ /* 0x008fc800078e0202 */
[----:B--2---:R-:W-:Y:S01]  /*e02a0*/  IMAD.WIDE R242, R14, 0x4, R4 ;  /* 0x000000040ef27825 */ /* 0x004fe200078e0204 */
[----:B------:R-:W2:Y:S04]  /*e02b0*/  LDL.LU R249, [R1+0x1240] ;  /* 0x0012400001f97983 */ /* 0x000ea80000300800 */
[----:B------:R-:W-:Y:S04]  /*e02c0*/  @P6 STG.E desc[UR60][R244.64], R250 ;  /* 0x000000faf4006986 */ /* 0x000fe8000c10193c */
[----:B------:R3:W-:Y:S01]  /*e02d0*/  @P4 STG.E desc[UR60][R242.64], R248 ;  /* 0x000000f8f2004986 */ /* 0x0007e2000c10193c */
[----:B----4-:R-:W-:-:S02]  /*e02e0*/  ISETP.LT.AND P4, PT, R13, R199, !P2 ;  /* 0x000000c70d00720c */ /* 0x010fc40005781270 */
[----:B------:R-:W-:Y:S02]  /*e02f0*/  ISETP.LT.AND P3, PT, R15, R246, !P3 ;  /* 0x000000f60f00720c */ /* 0x000fe40005f61270 */
[----:B------:R-:W-:Y:S01]  /*e0300*/  ISETP.LT.AND P6, PT, R11, R232, !P2 ;  /* 0x000000e80b00720c */ /* 0x000fe200057c1270 */
[----:B------:R-:W4:Y:S08]  /*e0310*/  LDC R241, c[0x0][0x228] ;  /* 0x00008a00fff17b82 */ /* 0x000f300000000800 */
[----:B------:R-:W4:Y:S08]  /*e0320*/  LDC R247, c[0x0][0x228] ;  /* 0x00008a00fff77b82 */ /* 0x000f300000000800 */
[----:B------:R-:W4:Y:S01]  /*e0330*/  LDC R237, c[0x0][0x248] ;  /* 0x00009200ffed7b82 */ /* 0x000f220000000800 */
[----:B---3--:R-:W3:Y:S04]  /*e0340*/  LDL.LU R248, [R1+0x1a40] ;  /* 0x001a400001f87983 */ /* 0x008ee80000300800 */
[----:B------:R-:W3:Y:S04]  /*e0350*/  LDL.LU R250, [R1+0xe50] ;  /* 0x000e500001fa7983 */ /* 0x000ee80000300800 */
[----:B------:R-:W2:Y:S01]  /*e0360*/  LDL.LU R199, [R1+0x1640] ;  /* 0x0016400001c77983 */ /* 0x000ea20000300800 */
[----:B------:R-:W-:-:S04]  /*e0370*/  IMAD.WIDE R232, R14, 0x4, R6 ;  /* 0x000000040ee87825 */ /* 0x000fc800078e0206 */
[----:B------:R-:W-:-:S04]  /*e0380*/  IMAD.WIDE R244, R14, 0x4, R8 ;  /* 0x000000040ef47825 */ /* 0x000fc800078e0208 */
[----:B------:R-:W-:Y:S01]  /*e0390*/  VIADD R16, R10, 0x129 ;  /* 0x000001290a107836 */ /* 0x000fe20000000000 */
[----:B------:R-:W3:Y:S01]  /*e03a0*/  LDC.64 R242, c[0x0][0x228] ;  /* 0x00008a00fff27b82 */ /* 0x000ee20000000a00 */
[----:B------:R-:W-:-:S07]  /*e03b0*/  IADD3 R0, R14, R239, RZ ;  /* 0x000000ef0e007210 */ /* 0x000fce0007ffe0ff */
[----:B------:R-:W3:Y:S08]  /*e03c0*/  LDC R246, c[0x0][0x228] ;  /* 0x00008a00fff67b82 */ /* 0x000ef00000000800 */
[----:B------:R-:W3:Y:S01]  /*e03d0*/  LDC R239, c[0x0][0x248] ;  /* 0x00009200ffef7b82 */ /* 0x000ee20000000800 */
[----:B------:R1:W-:Y:S04]  /*e03e0*/  @P5 STG.E desc[UR60][R232.64], R252 ;  /* 0x000000fce8005986 */ /* 0x0003e8000c10193c */
[----:B------:R4:W-:Y:S04]  /*e03f0*/  @P3 STG.E desc[UR60][R244.64], R251 ;  /* 0x000000fbf4003986 */ /* 0x0009e8000c10193c */
[----:B-1----:R-:W3:Y:S04]  /*e0400*/  LDL.LU R252, [R1+0x640] ;  /* 0x0006400001fc7983 */ /* 0x002ee80000300800 */
[----:B----4-:R-:W4:Y:S01]  /*e0410*/  LDL.LU R251, [R1+0xa40] ;  /* 0x000a400001fb7983 */ /* 0x010f220000300800 */
[----:B------:R-:W-:-:S02]  /*e0420*/  ISETP.GE.AND P5, PT, R16, R235, PT ;  /* 0x000000eb1000720c */ /* 0x000fc40003fa6270 */
[----:B------:R-:W1:Y:S01]  /*e0430*/  LDC R235, c[0x0][0x228] ;  /* 0x00008a00ffeb7b82 */ /* 0x000e620000000800 */
[----:B------:R-:W-:Y:S01]  /*e0440*/  IMAD.WIDE R232, R0, 0x4, R2 ;  /* 0x0000000400e87825 */ /* 0x000fe200078e0202 */
[----:B------:R-:W-:-:S03]  /*e0450*/  ISETP.LT.AND P3, PT, R17, R241, !P2 ;  /* 0x000000f11100720c */ /* 0x000fc60005761270 */
[C---:B------:R-:W-:Y:S01]  /*e0460*/  IMAD.WIDE R244, R0.reuse, 0x4, R4 ;  /* 0x0000000400f47825 */ /* 0x040fe200078e0204 */
[----:B------:R-:W-:Y:S02]  /*e0470*/  ISETP.LT.AND P2, PT, R15, R247, !P2 ;  /* 0x000000f70f00720c */ /* 0x000fe40005741270 */
[----:B------:R-:W-:Y:S01]  /*e0480*/  IADD3 R14, R0, R237, RZ ;  /* 0x000000ed000e7210 */ /* 0x000fe20007ffe0ff */
[----:B------:R-:W-:Y:S01]  /*e0490*/  VIADD R16, R10, 0x12a ;  /* 0x0000012a0a107836 */ /* 0x000fe20000000000 */
[----:B------:R-:W1:Y:S08]  /*e04a0*/  LDC R241, c[0x0][0x228] ;  /* 0x00008a00fff17b82 */ /* 0x000e700000000800 */
[----:B------:R-:W1:Y:S08]  /*e04b0*/  LDC R247, c[0x0][0x228] ;  /* 0x00008a00fff77b82 */ /* 0x000e700000000800 */
[----:B------:R-:W1:Y:S01]  /*e04c0*/  LDC R237, c[0x0][0x248] ;  /* 0x00009200ffed7b82 */ /* 0x000e620000000800 */
[----:B--2---:R2:W-:Y:S01]  /*e04d0*/  @P6 STG.E desc[UR60][R232.64], R199 ;  /* 0x000000c7e8006986 */ /* 0x0045e2000c10193c */
[----:B------:R-:W-:-:S03]  /*e04e0*/  ISETP.LT.AND P6, PT, R11, R198, !P5 ;  /* 0x000000c60b00720c */ /* 0x000fc60006fc1270 */
[----:B------:R1:W-:Y:S01]  /*e04f0*/  @P4 STG.E desc[UR60][R244.64], R249 ;  /* 0x000000f9f4004986 */ /* 0x0003e2000c10193c */
[----:B------:R-:W-:Y:S02]  /*e0500*/  ISETP.LT.AND P4, PT, R13, R197, !P5 ;  /* 0x000000c50d00720c */ /* 0x000fe40006f81270 */
[----:B------:R-:W4:Y:S08]  /*e0510*/  LDC R197, c[0x0][0x228] ;  /* 0x00008a00ffc57b82 */ /* 0x000f300000000800 */
[----:B--2---:R-:W2:Y:S01]  /*e0520*/  LDC.64 R198, c[0x0][0x228] ;  /* 0x00008a00ffc67b82 */ /* 0x004ea20000000a00 */
[----:B------:R-:W-:-:S04]  /*e0530*/  IMAD.WIDE R232, R0, 0x4, R6 ;  /* 0x0000000400e87825 */ /* 0x000fc800078e0206 */
[----:B-1----:R-:W-:Y:S01]  /*e0540*/  IMAD.WIDE R244, R0, 0x4, R8 ;  /* 0x0000000400f47825 */ /* 0x002fe200078e0208 */
[----:B------:R-:W2:Y:S04]  /*e0550*/  LDL.LU R249, [R1+0x250] ;  /* 0x0002500001f97983 */ /* 0x000ea80000300800 */
[----:B---3--:R1:W-:Y:S04]  /*e0560*/  @P3 STG.E desc[UR60][R232.64], R248 ;  /* 0x000000f8e8003986 */ /* 0x0083e8000c10193c */
[----:B------:R3:W-:Y:S01]  /*e0570*/  @P2 STG.E desc[UR60][R244.64], R250 ;  /* 0x000000faf4002986 */ /* 0x0007e2000c10193c */
[----:B------:R-:W-:-:S03]  /*e0580*/  ISETP.GE.AND P3, PT, R16, R243, PT ;  /* 0x000000f31000720c */ /* 0x000fc60003f66270 */
[----:B------:R-:W2:Y:S01]  /*e0590*/  LDL.LU R243, [R1+0x650] ;  /* 0x0006500001f37983 */ /* 0x000ea20000300800 */
[----:B-1----:R-:W-:-:S04]  /*e05a0*/  IMAD.WIDE R232, R14, 0x4, R2 ;  /* 0x000000040ee87825 */ /* 0x002fc800078e0202 */
[----:B---3--:R-:W-:Y:S01]  /*e05b0*/  IMAD.WIDE R244, R14, 0x4, R4 ;  /* 0x000000040ef47825 */ /* 0x008fe200078e0204 */
[----:B------:R-:W3:Y:S01]  /*e05c0*/  LDL.LU R250, [R1+0x1244] ;  /* 0x0012440001fa7983 */ /* 0x000ee20000300800 */
[----:B------:R-:W1:Y:S03]  /*e05d0*/  LDC R248, c[0x0][0x228] ;  /* 0x00008a00fff87b82 */ /* 0x000e660000000800 */
[----:B----4-:R4:W-:Y:S04]  /*e05e0*/  @P6 STG.E desc[UR60][R232.64], R251 ;  /* 0x000000fbe8006986 */ /* 0x0109e8000c10193c */
[----:B------:R1:W-:Y:S01]  /*e05f0*/  @P4 STG.E desc[UR60][R244.64], R252 ;  /* 0x000000fcf4004986 */ /* 0x0003e2000c10193c */
[----:B------:R-:W-:-:S03]  /*e0600*/  ISETP.LT.AND P4, PT, R13, R235, !P3 ;  /* 0x000000eb0d00720c */ /* 0x000fc60005f81270 */
[----:B----4-:R-:W4:Y:S04]  /*e0610*/  LDL.LU R251, [R1+0x1a44] ;  /* 0x001a440001fb7983 */ /* 0x010f280000300800 */
[----:B-1----:R-:W4:Y:S04]  /*e0620*/  LDL.LU R252, [R1+0xe54] ;  /* 0x000e540001fc7983 */ /* 0x002f280000300800 */
[----:B------:R-:W3:Y:S01]  /*e0630*/  LDL.LU R235, [R1+0x1644] ;  /* 0x0016440001eb7983 */ /* 0x000ee20000300800 */
[----:B------:R-:W-:Y:S02]  /*e0640*/  ISETP.LT.AND P2, PT, R17, R246, !P5 ;  /* 0x000000f61100720c */ /* 0x000fe40006f41270 */
[----:B------:R-:W-:-:S02]  /*e0650*/  ISETP.LT.AND P5, PT, R15, R241, !P5 ;  /* 0x000000f10f00720c */ /* 0x000fc40006fa1270 */
[----:B------:R-:W-:Y:S01]  /*e0660*/  ISETP.LT.AND P6, PT, R11, R240, !P3 ;  /* 0x000000f00b00720c */ /* 0x000fe20005fc1270 */
[C---:B------:R-:W-:Y:S01]  /*e0670*/  IMAD.WIDE R244, R14.reuse, 0x4, R6 ;  /* 0x000000040ef47825 */ /* 0x040fe200078e0206 */
[----:B------:R-:W-:-:S03]  /*e0680*/  IADD3 R0, R14, R239, RZ ;  /* 0x000000ef0e007210 */ /* 0x000fc60007ffe0ff */
[----:B------:R-:W-:-:S04]  /*e0690*/  IMAD.WIDE R240, R14, 0x4, R8 ;  /* 0x000000040ef07825 */ /* 0x000fc800078e0208 */
[----:B------:R-:W-:Y:S01]  /*e06a0*/  VIADD R16, R10, 0x12b ;  /* 0x0000012b0a107836 */ /* 0x000fe20000000000 */
[----:B------:R-:W1:Y:S08]  /*e06b0*/  LDC R246, c[0x0][0x228] ;  /* 0x00008a00fff67b82 */ /* 0x000e700000000800 */
[----:B------:R-:W1:Y:S01]  /*e06c0*/  LDC.64 R232, c[0x0][0x228] ;  /* 0x00008a00ffe87b82 */ /* 0x000e620000000a00 */
[----:B--2---:R2:W-:Y:S04]  /*e06d0*/  @P2 STG.E desc[UR60][R244.64], R243 ;  /* 0x000000f3f4002986 */ /* 0x0045e8000c10193c */
[----:B------:R1:W-:Y:S01]  /*e06e0*/  @P5 STG.E desc[UR60][R240.64], R249 ;  /* 0x000000f9f0005986 */ /* 0x0003e2000c10193c */
[----:B------:R-:W-:-:S02]  /*e06f0*/  ISETP.GE.AND P2, PT, R16, R199, PT ;  /* 0x000000c71000720c */ /* 0x000fc40003f46270 */
[----:B------:R-:W-:Y:S01]  /*e0700*/  ISETP.LT.AND P5, PT, R17, R248, !P3 ;  /* 0x000000f81100720c */ /* 0x000fe20005fa1270 */
[----:B--2---:R-:W-:-:S04]  /*e0710*/  IMAD.WIDE R244, R0, 0x4, R2 ;  /* 0x0000000400f47825 */ /* 0x004fc800078e0202 */
[C---:B-1----:R-:W-:Y:S01]  /*e0720*/  IMAD.WIDE R240, R0.reuse, 0x4, R4 ;  /* 0x0000000400f07825 */ /* 0x042fe200078e0204 */
[----:B------:R-:W2:Y:S04]  /*e0730*/  LDL.LU R249, [R1+0x644] ;  /* 0x0006440001f97983 */ /* 0x000ea80000300800 */
[----:B------:R-:W2:Y:S01]  /*e0740*/  LDL.LU R248, [R1+0x654] ;  /* 0x0006540001f87983 */ /* 0x000ea20000300800 */
[----:B------:R-:W-:Y:S01]  /*e0750*/  ISETP.LT.AND P3, PT, R15, R247, !P3 ;  /* 0x000000f70f00720c */ /* 0x000fe20005f61270 */
[----:B------:R-:W1:Y:S08]  /*e0760*/  LDC R243, c[0x0][0x228] ;  /* 0x00008a00fff37b82 */ /* 0x000e700000000800 */
[----:B------:R-:W2:Y:S01]  /*e0770*/  LDC R247, c[0x0][0x228] ;  /* 0x00008a00fff77b82 */ /* 0x000ea20000000800 */
[----:B------:R-:W-:Y:S01]  /*e0780*/  IADD3 R14, R0, R237, RZ ;  /* 0x000000ed000e7210 */ /* 0x000fe20007ffe0ff */
[----:B------:R-:W-:-:S06]  /*e0790*/  VIADD R16, R10, 0x12c ;  /* 0x0000012c0a107836 */ /* 0x000fcc0000000000 */
[----:B------:R-:W2:Y:S01]  /*e07a0*/  LDC R199, c[0x0][0x228] ;  /* 0x00008a00ffc77b82 */ /* 0x000ea20000000800 */
[----:B---3--:R3:W-:Y:S04]  /*e07b0*/  @P6 STG.E desc[UR60][R244.64], R235 ;  /* 0x000000ebf4006986 */ /* 0x0087e8000c10193c */
[----:B------:R1:W-:Y:S01]  /*e07c0*/  @P4 STG.E desc[UR60][R240.64], R250 ;  /* 0x000000faf0004986 */ /* 0x0003e2000c10193c */
[----:B------:R-:W-:Y:S02]  /*e07d0*/  ISETP.LT.AND P4, PT, R13, R197, !P2 ;  /* 0x000000c50d00720c */ /* 0x000fe40005781270 */
[----:B---3--:R-:W3:Y:S01]  /*e07e0*/  LDC R235, c[0x0][0x248] ;  /* 0x00009200ffeb7b82 */ /* 0x008ee20000000800 */
[----:B-1----:R-:W2:Y:S04]  /*e07f0*/  LDL.LU R250, [R1+0x254] ;  /* 0x0002540001fa7983 */ /* 0x002ea80000300800 */
[----:B------:R-:W2:Y:S01]  /*e0800*/  LDL.LU R197, [R1+0xa44] ;  /* 0x000a440001c57983 */ /* 0x000ea20000300800 */
[----:B------:R-:W-:-:S04]  /*e0810*/  IMAD.WIDE R244, R0, 0x4, R6 ;  /* 0x0000000400f47825 */ /* 0x000fc800078e0206 */
[----:B------:R-:W-:Y:S01]  /*e0820*/  IMAD.WIDE R240, R0, 0x4, R8 ;  /* 0x0000000400f07825 */ /* 0x000fe200078e0208 */
[----:B----4-:R1:W-:Y:S04]  /*e0830*/  @P5 STG.E desc[UR60][R244.64], R251 ;  /* 0x000000fbf4005986 */ /* 0x0103e8000c10193c */
[----:B------:R4:W-:Y:S04]  /*e0840*/  @P3 STG.E desc[UR60][R240.64], R252 ;  /* 0x000000fcf0003986 */ /* 0x0009e8000c10193c */
[----:B-1----:R-:W2:Y:S04]  /*e0850*/  LDL.LU R251, [R1+0x1648] ;  /* 0x0016480001fb7983 */ /* 0x002ea80000300800 */
[----:B----4-:R-:W4:Y:S01]  /*e0860*/  LDL.LU R252, [R1+0x1248] ;  /* 0x0012480001fc7983 */ /* 0x010f220000300800 */
[----:B------:R-:W-:-:S02]  /*e0870*/  ISETP.LT.AND P6, PT, R11, R238, !P2 ;  /* 0x000000ee0b00720c */ /* 0x000fc400057c1270 */
[----:B------:R-:W-:Y:S02]  /*e0880*/  ISETP.LT.AND P3, PT, R17, R246, !P2 ;  /* 0x000000f61100720c */ /* 0x000fe40005761270 */
[----:B------:R-:W-:Y:S01]  /*e0890*/  ISETP.LT.AND P2, PT, R15, R243, !P2 ;  /* 0x000000f30f00720c */ /* 0x000fe20005741270 */
[----:B------:R-:W-:-:S04]  /*e08a0*/  IMAD.WIDE R244, R14, 0x4, R2 ;  /* 0x000000040ef47825 */ /* 0x000fc800078e0202 */
[----:B------:R-:W-:Y:S01]  /*e08b0*/  IMAD.WIDE R240, R14, 0x4, R4 ;  /* 0x000000040ef07825 */ /* 0x000fe200078e0204 */
[----:B------:R-:W-:Y:S02]  /*e08c0*/  ISETP.GE.AND P5, PT, R16, R233, PT ;  /* 0x000000e91000720c */ /* 0x000fe40003fa6270 */
[C---:B---3--:R-:W-:Y:S01]  /*e08d0*/  IADD3 R0, R14.reuse, R235, RZ ;  /* 0x000000eb0e007210 */ /* 0x048fe20007ffe0ff */
[----:B------:R-:W1:Y:S08]  /*e08e0*/  LDC R233, c[0x0][0x228] ;  /* 0x00008a00ffe97b82 */ /* 0x000e700000000800 */
[----:B------:R-:W3:Y:S08]  /*e08f0*/  LDC.64 R238, c[0x0][0x228] ;  /* 0x00008a00ffee7b82 */ /* 0x000ef00000000a00 */
[----:B------:R-:W3:Y:S08]  /*e0900*/  LDC R243, c[0x0][0x248] ;  /* 0x00009200fff37b82 */ /* 0x000ef00000000800 */
[----:B------:R-:W3:Y:S01]  /*e0910*/  LDC R246, c[0x0][0x228] ;  /* 0x00008a00fff67b82 */ /* 0x000ee20000000800 */
[----:B--2---:R2:W-:Y:S04]  /*e0920*/  @P6 STG.E desc[UR60][R244.64], R197 ;  /* 0x000000c5f4006986 */ /* 0x0045e8000c10193c */
[----:B------:R1:W-:Y:S01]  /*e0930*/  @P4 STG.E desc[UR60][R240.64], R249 ;  /* 0x000000f9f0004986 */ /* 0x0003e2000c10193c */
[----:B--2---:R-:W-:-:S04]  /*e0940*/  IMAD.WIDE R244, R14, 0x4, R6 ;  /* 0x000000040ef47825 */ /* 0x004fc800078e0206 */
[----:B-1----:R-:W-:Y:S01]  /*e0950*/  IMAD.WIDE R240, R14, 0x4, R8 ;  /* 0x000000040ef07825 */ /* 0x002fe200078e0208 */
[----:B------:R-:W2:Y:S04]  /*e0960*/  LDL.LU R249, [R1+0xe58] ;  /* 0x000e580001f97983 */ /* 0x000ea80000300800 */
[----:B------:R1:W-:Y:S04]  /*e0970*/  @P3 STG.E desc[UR60][R244.64], R248 ;  /* 0x000000f8f4003986 */ /* 0x0003e8000c10193c */
[----:B------:R3:W-:Y:S01]  /*e0980*/  @P2 STG.E desc[UR60][R240.64], R250 ;  /* 0x000000faf0002986 */ /* 0x0007e2000c10193c */
[----:B------:R-:W-:Y:S01]  /*e0990*/  ISETP.LT.AND P2, PT, R17, R247, !P5 ;  /* 0x000000f71100720c */ /* 0x000fe20006f41270 */
[----:B------:R-:W4:Y:S02]  /*e09a0*/  LDC R197, c[0x0][0x228] ;  /* 0x00008a00ffc57b82 */ /* 0x000f240000000800 */
[----:B-1----:R-:W2:Y:S04]  /*e09b0*/  LDL.LU R248, [R1+0xa48] ;  /* 0x000a480001f87983 */ /* 0x002ea80000300800 */
[----:B---3--:R-:W3:Y:S04]  /*e09c0*/  LDL.LU R250, [R1+0x648] ;  /* 0x0006480001fa7983 */ /* 0x008ee80000300800 */
[----:B------:R-:W2:Y:S01]  /*e09d0*/  LDL.LU R247, [R1+0x1a48] ;  /* 0x001a480001f77983 */ /* 0x000ea20000300800 */
[----:B------:R-:W-:-:S02]  /*e09e0*/  ISETP.LT.AND P6, PT, R11, R236, !P5 ;  /* 0x000000ec0b00720c */ /* 0x000fc40006fc1270 */
[----:B------:R-:W-:Y:S01]  /*e09f0*/  ISETP.LT.AND P4, PT, R13, R199, !P5 ;  /* 0x000000c70d00720c */ /* 0x000fe20006f81270 */
[----:B------:R-:W-:-:S04]  /*e0a00*/  IMAD.WIDE R244, R0, 0x4, R2 ;  /* 0x0000000400f47825 */ /* 0x000fc800078e0202 */
[----:B------:R-:W-:Y:S01]  /*e0a10*/  IMAD.WIDE R240, R0, 0x4, R4 ;  /* 0x0000000400f07825 */ /* 0x000fe200078e0204 */
[----:B------:R-:W1:Y:S03]  /*e0a20*/  LDC.64 R236, c[0x0][0x228] ;  /* 0x00008a00ffec7b82 */ /* 0x000e660000000a00 */
[----:B------:R-:W-:-:S05]  /*e0a30*/  VIADD R16, R10, 0x12d ;  /* 0x0000012d0a107836 */ /* 0x000fca0000000000 */
[----:B------:R-:W3:Y:S01]  /*e0a40*/  LDC R199, c[0x0][0x228] ;  /* 0x00008a00ffc77b82 */ /* 0x000ee20000000800 */
[----:B------:R4:W-:Y:S04]  /*e0a50*/  @P6 STG.E desc[UR60][R244.64], R251 ;  /* 0x000000fbf4006986 */ /* 0x0009e8000c10193c */
[----:B----4-:R4:W-:Y:S04]  /*e0a60*/  @P4 STG.E desc[UR60][R240.64], R252 ;  /* 0x000000fcf0004986 */ /* 0x0109e8000c10193c */
[----:B------:R-:W3:Y:S04]  /*e0a70*/  LDL.LU R251, [R1+0x658] ;  /* 0x0006580001fb7983 */ /* 0x000ee80000300800 */
[----:B----4-:R-:W4:Y:S01]  /*e0a80*/  LDL.LU R252, [R1+0x258] ;  /* 0x0002580001fc7983 */ /* 0x010f220000300800 */
[----:B------:R-:W-:-:S02]  /*e0a90*/  ISETP.LT.AND P5, PT, R15, R233, !P5 ;  /* 0x000000e90f00720c */ /* 0x000fc40006fa1270 */
[----:B------:R-:W-:Y:S01]  /*e0aa0*/  ISETP.GE.AND P3, PT, R16, R239, PT ;  /* 0x000000ef1000720c */ /* 0x000fe20003f66270 */
[C---:B------:R-:W-:Y:S01]  /*e0ab0*/  IMAD.WIDE R244, R0.reuse, 0x4, R6 ;  /* 0x0000000400f47825 */ /* 0x040fe200078e0206 */
[----:B------:R-:W-:-:S03]  /*e0ac0*/  IADD3 R14, R0, R243, RZ ;  /* 0x000000f3000e7210 */ /* 0x000fc60007ffe0ff */
[----:B------:R-:W-:Y:S01]  /*e0ad0*/  IMAD.WIDE R240, R0, 0x4, R8 ;  /* 0x0000000400f07825 */ /* 0x000fe200078e0208 */
[----:B------:R-:W-:Y:S02]  /*e0ae0*/  ISETP.LT.AND P6, PT, R11, R234, !P3 ;  /* 0x000000ea0b00720c */ /* 0x000fe40005fc1270 */
[----:B------:R-:W-:Y:S01]  /*e0af0*/  ISETP.LT.AND P4, PT, R13, R197, !P3 ;  /* 0x000000c50d00720c */ /* 0x000fe20005f81270 */
[----:B------:R-:W-:Y:S01]  /*e0b00*/  VIADD R16, R10, 0x12e ;  /* 0x0000012e0a107836 */ /* 0x000fe20000000000 */
[----:B------:R-:W3:Y:S08]  /*e0b10*/  LDC R239, c[0x0][0x228] ;  /* 0x00008a00ffef7b82 */ /* 0x000ef00000000800 */
[----:B------:R-:W3:Y:S08]  /*e0b20*/  LDC R233, c[0x0][0x248] ;  /* 0x00009200ffe97b82 */ /* 0x000ef00000000800 */
[----:B------:R-:W4:Y:S08]  /*e0b30*/  LDC.64 R234, c[0x0][0x228] ;  /* 0x00008a00ffea7b82 */ /* 0x000f300000000a00 */
[----:B------:R-:W4:Y:S01]  /*e0b40*/  LDC R197, c[0x0][0x228] ;  /* 0x00008a00ffc57b82 */ /* 0x000f220000000800 */
[----:B--2---:R2:W-:Y:S04]  /*e0b50*/  @P2 STG.E desc[UR60][R244.64], R247 ;  /* 0x000000f7f4002986 */ /* 0x0045e8000c10193c */
[----:B------:R2:W-:Y:S01]  /*e0b60*/  @P5 STG.E desc[UR60][R240.64], R249 ;  /* 0x000000f9f0005986 */ /* 0x0005e2000c10193c */
[----:B-1----:R-:W-:Y:S01]  /*e0b70*/  ISETP.GE.AND P2, PT, R16, R237, PT ;  /* 0x000000ed1000720c */ /* 0x002fe20003f46270 */
[----:B--2---:R-:W-:-:S04]  /*e0b80*/  IMAD.WIDE R244, R14, 0x4, R2 ;  /* 0x000000040ef47825 */ /* 0x004fc800078e0202 */
[----:B------:R-:W-:Y:S01]  /*e0b90*/  IMAD.WIDE R240, R14, 0x4, R4 ;  /* 0x000000040ef07825 */ /* 0x000fe200078e0204 */
[----:B------:R-:W2:Y:S04]  /*e0ba0*/  LDL.LU R249, [R1+0x124c] ;  /* 0x00124c0001f97983 */ /* 0x000ea80000300800 */
[----:B------:R1:W-:Y:S04]  /*e0bb0*/  @P6 STG.E desc[UR60][R244.64], R248 ;  /* 0x000000f8f4006986 */ /* 0x0003e8000c10193c */
[----:B---3--:R3:W-:Y:S01]  /*e0bc0*/  @P4 STG.E desc[UR60][R240.64], R250 ;  /* 0x000000faf0004986 */ /* 0x0087e2000c10193c */
[----:B------:R-:W-:-:S02]  /*e0bd0*/  ISETP.LT.AND P4, PT, R13, R199, !P2 ;  /* 0x000000c70d00720c */ /* 0x000fc40005781270 */
[----:B------:R-:W-:Y:S01]  /*e0be0*/  ISETP.LT.AND P5, PT, R17, R246, !P3 ;  /* 0x000000f61100720c */ /* 0x000fe20005fa1270 */
[----:B------:R-:W4:Y:S01]  /*e0bf0*/  LDC R247, c[0x0][0x228] ;  /* 0x00008a00fff77b82 */ /* 0x000f220000000800 */
[----:B------:R-:W-:Y:S01]  /*e0c00*/  IADD3 R0, R14, R233, RZ ;  /* 0x000000e90e007210 */ /* 0x000fe20007ffe0ff */
[----:B------:R-:W-:-:S06]  /*e0c10*/  VIADD R16, R10, 0x12f ;  /* 0x0000012f0a107836 */ /* 0x000fcc0000000000 */
[----:B------:R-:W4:Y:S01]  /*e0c20*/  LDC R237, c[0x0][0x248] ;  /* 0x00009200ffed7b82 */ /* 0x000f220000000800 */
[----:B-1----:R-:W2:Y:S04]  /*e0c30*/  LDL.LU R248, [R1+0x1a4c] ;  /* 0x001a4c0001f87983 */ /* 0x002ea80000300800 */
[----:B---3--:R-:W3:Y:S04]  /*e0c40*/  LDL.LU R250, [R1+0xe5c] ;  /* 0x000e5c0001fa7983 */ /* 0x008ee80000300800 */
[----:B------:R-:W2:Y:S01]  /*e0c50*/  LDL.LU R199, [R1+0x164c] ;  /* 0x00164c0001c77983 */ /* 0x000ea20000300800 */
[----:B------:R-:W-:-:S02]  /*e0c60*/  ISETP.LT.AND P3, PT, R15, R239, !P3 ;  /* 0x000000ef0f00720c */ /* 0x000fc40005f61270 */
[----:B------:R-:W-:Y:S01]  /*e0c70*/  ISETP.LT.AND P6, PT, R11, R242, !P2 ;  /* 0x000000f20b00720c */ /* 0x000fe200057c1270 */
[----:B------:R-:W-:-:S04]  /*e0c80*/  IMAD.WIDE R244, R14, 0x4, R6 ;  /* 0x000000040ef47825 */ /* 0x000fc800078e0206 */
[----:B------:R-:W-:Y:S01]  /*e0c90*/  IMAD.WIDE R242, R14, 0x4, R8 ;  /* 0x000000040ef27825 */ /* 0x000fe200078e0208 */
[----:B------:R-:W1:Y:S08]  /*e0ca0*/  LDC R246, c[0x0][0x228] ;  /* 0x00008a00fff67b82 */ /* 0x000e700000000800 */
[----:B------:R-:W2:Y:S08]  /*e0cb0*/  LDC.64 R240, c[0x0][0x228] ;  /* 0x00008a00fff07b82 */ /* 0x000eb00000000a00 */
[----:B------:R-:W3:Y:S01]  /*e0cc0*/  LDC R239, c[0x0][0x228] ;  /* 0x00008a00ffef7b82 */ /* 0x000ee20000000800 */
[----:B------:R4:W-:Y:S07]  /*e0cd0*/  @P5 STG.E desc[UR60][R244.64], R251 ;  /* 0x000000fbf4005986 */ /* 0x0009ee000c10193c */
[----:B------:R-:W3:Y:S01]  /*e0ce0*/  LDC R233, c[0x0][0x228] ;  /* 0x00008a00ffe97b82 */ /* 0x000ee20000000800 */
[----:B----4-:R4:W-:Y:S04]  /*e0cf0*/  @P3 STG.E desc[UR60][R242.64], R252 ;  /* 0x000000fcf2003986 */ /* 0x0109e8000c10193c */
[----:B------:R-:W3:Y:S04]  /*e0d00*/  LDL.LU R251, [R1+0xa4c] ;  /* 0x000a4c0001fb7983 */ /* 0x000ee80000300800 */
[----:B----4-:R-:W4:Y:S01]  /*e0d10*/  LDL.LU R252, [R1+0x64c] ;  /* 0x00064c0001fc7983 */ /* 0x010f220000300800 */
[----:B------:R-:W-:Y:S01]  /*e0d20*/  ISETP.LT.AND P3, PT, R17, R247, !P2 ;  /* 0x000000f71100720c */ /* 0x000fe20005761270 */
[----:B------:R-:W-:-:S04]  /*e0d30*/  IMAD.WIDE R244, R0, 0x4, R2 ;  /* 0x0000000400f47825 */ /* 0x000fc800078e0202 */
[----:B------:R-:W-:Y:S01]  /*e0d40*/  IMAD.WIDE R242, R0, 0x4, R4 ;  /* 0x0000000400f27825 */ /* 0x000fe200078e0204 */
[----:B------:R-:W-:Y:S02]  /*e0d50*/  ISETP.GE.AND P5, PT, R16, R235, PT ;  /* 0x000000eb1000720c */ /* 0x000fe40003fa6270 */
[----:B-1----:R-:W-:Y:S01]  /*e0d60*/  ISETP.LT.AND P2, PT, R15, R246, !P2 ;  /* 0x000000f60f00720c */ /* 0x002fe20005741270 */
[----:B------:R-:W-:Y:S01]  /*e0d70*/  VIADD R16, R10, 0x130 ;  /* 0x000001300a107836 */ /* 0x000fe20000000000 */
[C---:B------:R-:W-:Y:S01]  /*e0d80*/  IADD3 R14, R0.reuse, R237, RZ ;  /* 0x000000ed000e7210 */ /* 0x040fe20007ffe0ff */
[----:B------:R-:W1:Y:S08]  /*e0d90*/  LDC R247, c[0x0][0x228] ;  /* 0x00008a00fff77b82 */ /* 0x000e700000000800 */
[----:B------:R-:W1:Y:S08]  /*e0da0*/  LDC R235, c[0x0][0x248] ;  /* 0x00009200ffeb7b82 */ /* 0x000e700000000800 */
[----:B------:R-:W1:Y:S08]  /*e0db0*/  LDC R246, c[0x0][0x228] ;  /* 0x00008a00fff67b82 */ /* 0x000e700000000800 */
[----:B------:R-:W1:Y:S01]  /*e0dc0*/  LDC R237, c[0x0][0x248] ;  /* 0x00009200ffed7b82 */ /* 0x000e620000000800 */
[----:B--2---:R2:W-:Y:S04]  /*e0dd0*/  @P6 STG.E desc[UR60][R244.64], R199 ;  /* 0x000000c7f4006986 */ /* 0x0045e8000c10193c */
[----:B------:R1:W-:Y:S01]  /*e0de0*/  @P4 STG.E desc[UR60][R242.64], R249 ;  /* 0x000000f9f2004986 */ /* 0x0003e2000c10193c */
[----:B--2---:R-:W-:-:S03]  /*e0df0*/  IMAD.WIDE R244, R0, 0x4, R6 ;  /* 0x0000000400f47825 */ /* 0x004fc600078e0206 */
[----:B-1----:R-:W2:Y:S01]  /*e0e00*/  LDL.LU R249, [R1+0x25c] ;  /* 0x00025c0001f97983 */ /* 0x002ea20000300800 */
[----:B------:R-:W-:-:S03]  /*e0e10*/  IMAD.WIDE R242, R0, 0x4, R8 ;  /* 0x0000000400f27825 */ /* 0x000fc600078e0208 */
[----:B------:R1:W-:Y:S01]  /*e0e20*/  @P3 STG.E desc[UR60][R244.64], R248 ;  /* 0x000000f8f4003986 */ /* 0x0003e2000c10193c */
[----:B------:R-:W-:-:S03]  /*e0e30*/  ISETP.GE.AND P3, PT, R16, R241, PT ;  /* 0x000000f11000720c */ /* 0x000fc60003f66270 */
[----:B---3--:R3:W-:Y:S04]  /*e0e40*/  @P2 STG.E desc[UR60][R242.64], R250 ;  /* 0x000000faf2002986 */ /* 0x0087e8000c10193c */
[----:B-1----:R-:W2:Y:S04]  /*e0e50*/  LDL.LU R248, [R1+0x1a50] ;  /* 0x001a500001f87983 */ /* 0x002ea80000300800 */
[----:B------:R-:W2:Y:S04]  /*e0e60*/  LDL.LU R241, [R1+0x65c] ;  /* 0x00065c0001f17983 */ /* 0x000ea80000300800 */
[----:B---3--:R-:W3:Y:S01]  /*e0e70*/  LDL.LU R250, [R1+0x1650] ;  /* 0x0016500001fa7983 */ /* 0x008ee20000300800 */
[----:B------:R-:W-:-:S02]  /*e0e80*/  ISETP.LT.AND P6, PT, R11, R198, !P5 ;  /* 0x000000c60b00720c */ /* 0x000fc40006fc1270 */
[----:B------:R-:W-:Y:S01]  /*e0e90*/  ISETP.LT.AND P4, PT, R13, R197, !P5 ;  /* 0x000000c50d00720c */ /* 0x000fe20006f81270 */
[----:B------:R-:W-:-:S04]  /*e0ea0*/  IMAD.WIDE R244, R14, 0x4, R2 ;  /* 0x000000040ef47825 */ /* 0x000fc800078e0202 */
[----:B------:R-:W-:Y:S01]  /*e0eb0*/  IMAD.WIDE R242, R14, 0x4, R4 ;  /* 0x000000040ef27825 */ /* 0x000fe200078e0204 */
[----:B------:R-:W1:Y:S08]  /*e0ec0*/  LDC.64 R198, c[0x0][0x228] ;  /* 0x00008a00ffc67b82 */ /* 0x000e700000000a00 */
[----:B------:R-:W3:Y:S01]  /*e0ed0*/  LDC R197, c[0x0][0x228] ;  /* 0x00008a00ffc57b82 */ /* 0x000ee20000000800 */
[----:B------:R4:W-:Y:S04]  /*e0ee0*/  @P6 STG.E desc[UR60][R244.64], R251 ;  /* 0x000000fbf4006986 */ /* 0x0009e8000c10193c */
[----:B----4-:R4:W-:Y:S04]  /*e0ef0*/  @P4 STG.E desc[UR60][R242.64], R252 ;  /* 0x000000fcf2004986 */ /* 0x0109e8000c10193c */
[----:B------:R-:W3:Y:S04]  /*e0f00*/  LDL.LU R251, [R1+0x1e70] ;  /* 0x001e700001fb7983 */ /* 0x000ee80000300800 */
[----:B----4-:R-:W4:Y:S01]  /*e0f10*/  LDL.LU R252, [R1+0x1250] ;  /* 0x0012500001fc7983 */ /* 0x010f220000300800 */
[----:B------:R-:W-:-:S02]  /*e0f20*/  ISETP.LT.AND P2, PT, R17, R239, !P5 ;  /* 0x000000ef1100720c */ /* 0x000fc40006f41270 */
[----:B------:R-:W-:Y:S02]  /*e0f30*/  ISETP.LT.AND P5, PT, R15, R247, !P5 ;  /* 0x000000f70f00720c */ /* 0x000fe40006fa1270 */
[----:B------:R-:W-:Y:S02]  /*e0f40*/  ISETP.LT.AND P6, PT, R11, R232, !P3 ;  /* 0x000000e80b00720c */ /* 0x000fe40005fc1270 */
[----:B------:R-:W-:Y:S01]  /*e0f50*/  ISETP.LT.AND P4, PT, R13, R233, !P3 ;  /* 0x000000e90d00720c */ /* 0x000fe20005f81270 */
[C---:B------:R-:W-:Y:S01]  /*e0f60*/  IMAD.WIDE R232, R14.reuse, 0x4, R6 ;  /* 0x000000040ee87825 */ /* 0x040fe200078e0206 */
[----:B------:R-:W-:-:S03]  /*e0f70*/  IADD3 R0, R14, R235, RZ ;  /* 0x000000eb0e007210 */ /* 0x000fc60007ffe0ff */
[----:B------:R-:W-:-:S04]  /*e0f80*/  IMAD.WIDE R244, R14, 0x4, R8 ;  /* 0x000000040ef47825 */ /* 0x000fc800078e0208 */
[----:B------:R-:W-:Y:S01]  /*e0f90*/  VIADD R16, R10, 0x131 ;  /* 0x000001310a107836 */ /* 0x000fe20000000000 */
[----:B------:R-:W3:Y:S08]  /*e0fa0*/  LDC R239, c[0x0][0x228] ;  /* 0x00008a00ffef7b82 */ /* 0x000ef00000000800 */
[----:B------:R-:W4:Y:S08]  /*e0fb0*/  LDC.64 R242, c[0x0][0x228] ;  /* 0x00008a00fff27b82 */ /* 0x000f300000000a00 */
[----:B------:R-:W4:Y:S01]  /*e0fc0*/  LDC R247, c[0x0][0x228] ;  /* 0x00008a00fff77b82 */ /* 0x000f220000000800 */
[----:B--2---:R2:W-:Y:S04]  /*e0fd0*/  @P2 STG.E desc[UR60][R232.64], R241 ;  /* 0x000000f1e8002986 */ /* 0x0045e8000c10193c */
[----:B------:R2:W-:Y:S01]  /*e0fe0*/  @P5 STG.E desc[UR60][R244.64], R249 ;  /* 0x000000f9f4005986 */ /* 0x0005e2000c10193c */
[----:B-1----:R-:W-:-:S02]  /*e0ff0*/  ISETP.GE.AND P2, PT, R16, R199, PT ;  /* 0x000000c71000720c */ /* 0x002fc40003f46270 */
[----:B------:R-:W1:Y:S01]  /*e1000*/  LDC R235, c[0x0][0x248] ;  /* 0x00009200ffeb7b82 */ /* 0x000e620000000800 */
[----:B--2---:R-:W-:-:S04]  /*e1010*/  IMAD.WIDE R232, R0, 0x4, R2 ;  /* 0x0000000400e87825 */ /* 0x004fc800078e0202 */
[----:B------:R-:W-:Y:S01]  /*e1020*/  IMAD.WIDE R244, R0, 0x4, R4 ;  /* 0x0000000400f47825 */ /* 0x000fe200078e0204 */
[----:B------:R-:W2:Y:S04]  /*e1030*/  LDL.LU R249, [R1+0x660] ;  /* 0x0006600001f97983 */ /* 0x000ea80000300800 */
[----:B------:R4:W-:Y:S04]  /*e1040*/  @P6 STG.E desc[UR60][R232.64], R248 ;  /* 0x000000f8e8006986 */ /* 0x0009e8000c10193c */
[----:B---3--:R3:W-:Y:S01]  /*e1050*/  @P4 STG.E desc[UR60][R244.64], R250 ;  /* 0x000000faf4004986 */ /* 0x0087e2000c10193c */
[----:B------:R-:W-:-:S02]  /*e1060*/  ISETP.LT.AND P4, PT, R13, R197, !P2 ;  /* 0x000000c50d00720c */ /* 0x000fc40005781270 */
[----:B------:R-:W-:Y:S01]  /*e1070*/  ISETP.LT.AND P5, PT, R17, R246, !P3 ;  /* 0x000000f61100720c */ /* 0x000fe20005fa1270 */
[----:B------:R-:W1:Y:S01]  /*e1080*/  LDC R241, c[0x0][0x228] ;  /* 0x00008a00fff17b82 */ /* 0x000e620000000800 */
[----:B------:R-:W-:-:S07]  /*e1090*/  VIADD R16, R10, 0x132 ;  /* 0x000001320a107836 */ /* 0x000fce0000000000 */
[----:B------:R-:W2:Y:S01]  /*e10a0*/  LDC R199, c[0x0][0x228] ;  /* 0x00008a00ffc77b82 */ /* 0x000ea20000000800 */
[----:B----4-:R-:W4:Y:S04]  /*e10b0*/  LDL.LU R248, [R1+0xa50] ;  /* 0x000a500001f87983 */ /* 0x010f280000300800 */
[----:B---3--:R-:W3:Y:S04]  /*e10c0*/  LDL.LU R250, [R1+0x260] ;  /* 0x0002600001fa7983 */ /* 0x008ee80000300800 */
[----:B------:R-:W2:Y:S01]  /*e10d0*/  LDL.LU R197, [R1+0xe60] ;  /* 0x000e600001c57983 */ /* 0x000ea20000300800 */
[----:B------:R-:W-:-:S02]  /*e10e0*/  ISETP.LT.AND P3, PT, R15, R239, !P3 ;  /* 0x000000ef0f00720c */ /* 0x000fc40005f61270 */
[----:B------:R-:W-:Y:S01]  /*e10f0*/  ISETP.LT.AND P6, PT, R11, R238, !P2 ;  /* 0x000000ee0b00720c */ /* 0x000fe200057c1270 */
[----:B------:R-:W-:-:S04]  /*e1100*/  IMAD.WIDE R238, R0, 0x4, R6 ;  /* 0x0000000400ee7825 */ /* 0x000fc800078e0206 */
[C---:B------:R-:W-:Y:S01]  /*e1110*/  IMAD.WIDE R244, R0.reuse, 0x4, R8 ;  /* 0x0000000400f47825 */ /* 0x040fe200078e0208 */
[----:B------:R-:W3:Y:S01]  /*e1120*/  LDC R246, c[0x0][0x228] ;  /* 0x00008a00fff67b82 */ /* 0x000ee20000000800 */
[----:B------:R-:W-:-:S07]  /*e1130*/  IADD3 R14, R0, R237, RZ ;  /* 0x000000ed000e7210 */ /* 0x000fce0007ffe0ff */
[----:B------:R-:W3:Y:S01]  /*e1140*/  LDC.64 R232, c[0x0][0x228] ;  /* 0x00008a00ffe87b82 */ /* 0x000ee20000000a00 */
[----:B------:R1:W-:Y:S04]  /*e1150*/  @P5 STG.E desc[UR60][R238.64], R251 ;  /* 0x000000fbee005986 */ /* 0x0003e8000c10193c */
[----:B------:R1:W-:Y:S04]  /*e1160*/  @P3 STG.E desc[UR60][R244.64], R252 ;  /* 0x000000fcf4003986 */ /* 0x0003e8000c10193c */
[----:B-1----:R-:W3:Y:S04]  /*e1170*/  LDL.LU R251, [R1+0x1a54] ;  /* 0x001a540001fb7983 */ /* 0x002ee80000300800 */
[----:B------:R-:W3:Y:S01]  /*e1180*/  LDL.LU R252, [R1+0x1654] ;  /* 0x0016540001fc7983 */ /* 0x000ee20000300800 */
[----:B------:R-:W-:-:S02]  /*e1190*/  ISETP.GE.AND P5, PT, R16, R243, PT ;  /* 0x000000f31000720c */ /* 0x000fc40003fa6270 */
[----:B------:R-:W1:Y:S01]  /*e11a0*/  LDC R243, c[0x0][0x228] ;  /* 0x00008a00fff37b82 */ /* 0x000e620000000800 */
[----:B------:R-:W-:Y:S01]  /*e11b0*/  ISETP.LT.AND P3, PT, R17, R247, !P2 ;  /* 0x000000f71100720c */ /* 0x000fe20005761270 */
[----:B------:R-:W-:Y:S01]  /*e11c0*/  IMAD.WIDE R238, R14, 0x4, R2 ;  /* 0x000000040eee7825 */ /* 0x000fe200078e0202 */
[----:B------:R-:W-:-:S03]  /*e11d0*/  ISETP.LT.AND P2, PT, R15, R241, !P2 ;  /* 0x000000f10f00720c */ /* 0x000fc60005741270 */
[C---:B------:R-:W-:Y:S01]  /*e11e0*/  IMAD.WIDE R244, R14.reuse, 0x4, R4 ;  /* 0x000000040ef47825 */ /* 0x040fe200078e0204 */
[----:B------:R-:W-:Y:S01]  /*e11f0*/  IADD3 R0, R14, R235, RZ ;  /* 0x000000eb0e007210 */ /* 0x000fe20007ffe0ff */
[----:B------:R-:W1:Y:S02]  /*e1200*/  LDC R241, c[0x0][0x248] ;  /* 0x00009200fff17b82 */ /* 0x000e640000000800 */
[----:B------:R-:W-:-:S06]  /*e1210*/  VIADD R16, R10, 0x133 ;  /* 0x000001330a107836 */ /* 0x000fcc0000000000 */
[----:B------:R-:W1:Y:S01]  /*e1220*/  LDC R247, c[0x0][0x228] ;  /* 0x00008a00fff77b82 */ /* 0x000e620000000800 */
[----:B--2---:R2:W-:Y:S04]  /*e1230*/  @P6 STG.E desc[UR60][R238.64], R197 ;  /* 0x000000c5ee006986 */ /* 0x0045e8000c10193c */
[----:B------:R1:W-:Y:S01]  /*e1240*/  @P4 STG.E desc[UR60][R244.64], R249 ;  /* 0x000000f9f4004986 */ /* 0x0003e2000c10193c */
[----:B------:R-:W-:Y:S02]  /*e1250*/  ISETP.LT.AND P6, PT, R11, R236, !P5 ;  /* 0x000000ec0b00720c */ /* 0x000fe40006fc1270 */
[----:B------:R-:W-:Y:S01]  /*e1260*/  ISETP.LT.AND P4, PT, R13, R199, !P5 ;  /* 0x000000c70d00720c */ /* 0x000fe20006f81270 */
[----:B------:R-:W3:Y:S08]  /*e1270*/  LDC.64 R236, c[0x0][0x228] ;  /* 0x00008a00ffec7b82 */ /* 0x000ef00000000a00 */
[----:B------:R-:W3:Y:S08]  /*e1280*/  LDC R199, c[0x0][0x228] ;  /* 0x00008a00ffc77b82 */ /* 0x000ef00000000800 */
[----:B--2---:R-:W2:Y:S01]  /*e1290*/  LDC R197, c[0x0][0x228] ;  /* 0x00008a00ffc57b82 */ /* 0x004ea20000000800 */
[----:B------:R-:W-:-:S04]  /*e12a0*/  IMAD.WIDE R238, R14, 0x4, R8 ;  /* 0x000000040eee7825 */ /* 0x000fc800078e0208 */
[----:B-1----:R-:W-:Y:S01]  /*e12b0*/  IMAD.WIDE R244, R14, 0x4, R6 ;  /* 0x000000040ef47825 */ /* 0x002fe200078e0206 */
[----:B------:R-:W2:Y:S04]  /*e12c0*/  LDL.LU R249, [R1+0x1254] ;  /* 0x0012540001f97983 */ /* 0x000ea80000300800 */
[----:B----4-:R1:W-:Y:S04]  /*e12d0*/  @P3 STG.E desc[UR60][R244.64], R248 ;  /* 0x000000f8f4003986 */ /* 0x0103e8000c10193c */
[----:B---3--:R3:W-:Y:S01]  /*e12e0*/  @P2 STG.E desc[UR60][R238.64], R250 ;  /* 0x000000faee002986 */ /* 0x0087e2000c10193c */
[----:B------:R-:W-:-:S02]  /*e12f0*/  ISETP.LT.AND P2, PT, R17, R246, !P5 ;  /* 0x000000f61100720c */ /* 0x000fc40006f41270 */
[----:B------:R-:W-:Y:S01]  /*e1300*/  ISETP.LT.AND P5, PT, R15, R243, !P5 ;  /* 0x000000f30f00720c */ /* 0x000fe20006fa1270 */
[----:B------:R-:W4:Y:S01]  /*e1310*/  LDC R246, c[0x0][0x228] ;  /* 0x00008a00fff67b82 */ /* 0x000f220000000800 */
[----:B-1----:R-:W4:Y:S04]  /*e1320*/  LDL.LU R248, [R1+0xe64] ;  /* 0x000e640001f87983 */ /* 0x002f280000300800 */
[----:B---3--:R-:W3:Y:S04]  /*e1330*/  LDL.LU R250, [R1+0x664] ;  /* 0x0006640001fa7983 */ /* 0x008ee80000300800 */
[----:B------:R-:W4:Y:S01]  /*e1340*/  LDL.LU R243, [R1+0x1e74] ;  /* 0x001e740001f37983 */ /* 0x000f220000300800 */
[----:B------:R-:W-:-:S04]  /*e1350*/  IMAD.WIDE R244, R0, 0x4, R2 ;  /* 0x0000000400f47825 */ /* 0x000fc800078e0202 */
[----:B------:R-:W-:Y:S01]  /*e1360*/  IMAD.WIDE R238, R0, 0x4, R4 ;  /* 0x0000000400ee7825 */ /* 0x000fe200078e0204 */
[----:B------:R1:W-:Y:S04]  /*e1370*/  @P6 STG.E desc[UR60][R244.64], R251 ;  /* 0x000000fbf4006986 */ /* 0x0003e8000c10193c */
[----:B------:R1:W-:Y:S04]  /*e1380*/  @P4 STG.E desc[UR60][R238.64], R252 ;  /* 0x000000fcee004986 */ /* 0x0003e8000c10193c */
[----:B-1----:R-:W3:Y:S04]  /*e1390*/  LDL.LU R251, [R1+0xa54] ;  /* 0x000a540001fb7983 */ /* 0x002ee80000300800 */
[----:B------:R-:W3:Y:S01]  /*e13a0*/  LDL.LU R252, [R1+0x264] ;  /* 0x0002640001fc7983 */ /* 0x000ee20000300800 */
[----:B------:R-:W-:Y:S01]  /*e13b0*/  ISETP.GE.AND P3, PT, R16, R233, PT ;  /* 0x000000e91000720c */ /* 0x000fe20003f66270 */
[C---:B------:R-:W-:Y:S01]  /*e13c0*/  IMAD.WIDE R244, R0.reuse, 0x4, R6 ;  /* 0x0000000400f47825 */ /* 0x040fe200078e0206 */
[----:B------:R-:W-:-:S03]  /*e13d0*/  IADD3 R14, R0, R241, RZ ;  /* 0x000000f1000e7210 */ /* 0x000fc60007ffe0ff */
[----:B------:R-:W-:Y:S01]  /*e13e0*/  IMAD.WIDE R238, R0, 0x4, R8 ;  /* 0x0000000400ee7825 */ /* 0x000fe200078e0208 */
[----:B------:R-:W-:Y:S02]  /*e13f0*/  ISETP.LT.AND P6, PT, R11, R234, !P3 ;  /* 0x000000ea0b00720c */ /* 0x000fe40005fc1270 */
[----:B--2---:R-:W-:Y:S01]  /*e1400*/  ISETP.LT.AND P4, PT, R13, R197, !P3 ;  /* 0x000000c50d00720c */ /* 0x004fe20005f81270 */
[----:B------:R-:W-:Y:S01]  /*e1410*/  VIADD R16, R10, 0x134 ;  /* 0x000001340a107836 */ /* 0x000fe20000000000 */
[----:B------:R-:W1:Y:S08]  /*e1420*/  LDC R233, c[0x0][0x248] ;  /* 0x00009200ffe97b82 */ /* 0x000e700000000800 */
[----:B------:R-:W2:Y:S08]  /*e1430*/  LDC.64 R234, c[0x0][0x228] ;  /* 0x00008a00ffea7b82 */ /* 0x000eb00000000a00 */
[----:B------:R-:W2:Y:S01]  /*e1440*/  LDC R197, c[0x0][0x228] ;  /* 0x00008a00ffc57b82 */ /* 0x000ea20000000800 */
[----:B----4-:R4:W-:Y:S04]  /*e1450*/  @P2 STG.E desc[UR60][R244.64], R243 ;  /* 0x000000f3f4002986 */ /* 0x0109e8000c10193c */
[----:B------:R1:W-:Y:S01]  /*e1460*/  @P5 STG.E desc[UR60][R238.64], R249 ;  /* 0x000000f9ee005986 */ /* 0x0003e2000c10193c */
[----:B------:R-:W-:-:S02]  /*e1470*/  ISETP.GE.AND P2, PT, R16, R237, PT ;  /* 0x000000ed1000720c */ /* 0x000fc40003f46270 */
[----:B------:R-:W-:Y:S01]  /*e1480*/  ISETP.LT.AND P5, PT, R17, R247, !P3 ;  /* 0x000000f71100720c */ /* 0x000fe20005fa1270 */
[----:B----4-:R-:W-:-:S04]  /*e1490*/  IMAD.WIDE R244, R14, 0x4, R2 ;  /* 0x000000040ef47825 */ /* 0x010fc800078e0202 */
[----:B-1----:R-:W-:Y:S01]  /*e14a0*/  IMAD.WIDE R238, R14, 0x4, R4 ;  /* 0x000000040eee7825 */ /* 0x002fe200078e0204 */
[----:B------:R-:W4:Y:S04]  /*e14b0*/  LDL.LU R249, [R1+0x1658] ;  /* 0x0016580001f97983 */ /* 0x000f280000300800 */
[----:B------:R1:W-:Y:S04]  /*e14c0*/  @P6 STG.E desc[UR60][R244.64], R248 ;  /* 0x000000f8f4006986 */ /* 0x0003e8000c10193c */
[----:B---3--:R3:W-:Y:S01]  /*e14d0*/  @P4 STG.E desc[UR60][R238.64], R250 ;  /* 0x000000faee004986 */ /* 0x0087e2000c10193c */
[----:B------:R-:W-:-:S02]  /*e14e0*/  ISETP.LT.AND P4, PT, R13, R199, !P2 ;  /* 0x000000c70d00720c */ /* 0x000fc40005781270 */
[----:B------:R-:W-:Y:S01]  /*e14f0*/  ISETP.LT.AND P3, PT, R15, R246, !P3 ;  /* 0x000000f60f00720c */ /* 0x000fe20005f61270 */
[----:B------:R-:W2:Y:S08]  /*e1500*/  LDC R243, c[0x0][0x228] ;  /* 0x00008a00fff37b82 */ /* 0x000eb00000000800 */
[----:B------:R-:W2:Y:S08]  /*e1510*/  LDC R247, c[0x0][0x228] ;  /* 0x00008a00fff77b82 */ /* 0x000eb00000000800 */
[----:B------:R-:W2:Y:S01]  /*e1520*/  LDC R237, c[0x0][0x248] ;  /* 0x00009200ffed7b82 */ /* 0x000ea20000000800 */
[----:B-1----:R-:W4:Y:S04]  /*e1530*/  LDL.LU R248, [R1+0x1e78] ;  /* 0x001e780001f87983 */ /* 0x002f280000300800 */
[----:B---3--:R-:W3:Y:S04]  /*e1540*/  LDL.LU R250, [R1+0x1258] ;  /* 0x0012580001fa7983 */ /* 0x008ee80000300800 */
[----:B------:R-:W4:Y:S01]  /*e1550*/  LDL.LU R199, [R1+0x1a58] ;  /* 0x001a580001c77983 */ /* 0x000f220000300800 */
[----:B------:R-:W-:Y:S01]  /*e1560*/  ISETP.LT.AND P6, PT, R11, R240, !P2 ;  /* 0x000000f00b00720c */ /* 0x000fe200057c1270 */
[----:B------:R-:W-:-:S04]  /*e1570*/  IMAD.WIDE R244, R14, 0x4, R6 ;  /* 0x000000040ef47825 */ /* 0x000fc800078e0206 */
[C---:B------:R-:W-:Y:S01]  /*e1580*/  IMAD.WIDE R240, R14.reuse, 0x4, R8 ;  /* 0x000000040ef07825 */ /* 0x040fe200078e0208 */
[----:B------:R-:W1:Y:S01]  /*e1590*/  LDC.64 R238, c[0x0][0x228] ;  /* 0x00008a00ffee7b82 */ /* 0x000e620000000a00 */
[----:B------:R-:W-:Y:S02]  /*e15a0*/  IADD3 R0, R14, R233, RZ ;  /* 0x000000e90e007210 */ /* 0x000fe40007ffe0ff */
[----:B------:R-:W-:Y:S01]  /*e15b0*/  VIADD R16, R10, 0x135 ;  /* 0x000001350a107836 */ /* 0x000fe20000000000 */
[----:B------:R2:W-:Y:S04]  /*e15c0*/  @P5 STG.E desc[UR60][R244.64], R251 ;  /* 0x000000fbf4005986 */ /* 0x0005e8000c10193c */
[----:B------:R2:W-:Y:S01]  /*e15d0*/  @P3 STG.E desc[UR60][R240.64], R252 ;  /* 0x000000fcf0003986 */ /* 0x0005e2000c10193c */
[----:B------:R-:W1:Y:S08]  /*e15e0*/  LDC R233, c[0x0][0x228] ;  /* 0x00008a00ffe97b82 */ /* 0x000e700000000800 */
[----:B------:R-:W1:Y:S01]  /*e15f0*/  LDC R246, c[0x0][0x228] ;  /* 0x00008a00fff67b82 */ /* 0x000e620000000800 */
[----:B--2---:R-:W2:Y:S04]  /*e1600*/  LDL.LU R251, [R1+0xe68] ;  /* 0x000e680001fb7983 */ /* 0x004ea80000300800 */
[----:B------:R-:W2:Y:S01]  /*e1610*/  LDL.LU R252, [R1+0x668] ;  /* 0x0006680001fc7983 */ /* 0x000ea20000300800 */
[----:B------:R-:W-:Y:S01]  /*e1620*/  IMAD.WIDE R244, R0, 0x4, R2 ;  /* 0x0000000400f47825 */ /* 0x000fe200078e0202 */
[----:B------:R-:W-:-:S03]  /*e1630*/  ISETP.LT.AND P3, PT, R17, R243, !P2 ;  /* 0x000000f31100720c */ /* 0x000fc60005761270 */
[----:B------:R-:W-:Y:S01]  /*e1640*/  IMAD.WIDE R240, R0, 0x4, R4 ;  /* 0x0000000400f07825 */ /* 0x000fe200078e0204 */
[----:B------:R-:W-:Y:S02]  /*e1650*/  ISETP.LT.AND P2, PT, R15, R247, !P2 ;  /* 0x000000f70f00720c */ /* 0x000fe40005741270 */
[----:B------:R-:W-:Y:S02]  /*e1660*/  ISETP.GE.AND P5, PT, R16, R235, PT ;  /* 0x000000eb1000720c */ /* 0x000fe40003fa6270 */
[----:B------:R-:W-:Y:S01]  /*e1670*/  IADD3 R14, R0, R237, RZ ;  /* 0x000000ed000e7210 */ /* 0x000fe20007ffe0ff */
[----:B------:R-:W-:Y:S01]  /*e1680*/  VIADD R16, R10, 0x136 ;  /* 0x000001360a107836 */ /* 0x000fe20000000000 */
[----:B------:R-:W2:Y:S08]  /*e1690*/  LDC R243, c[0x0][0x228] ;  /* 0x00008a00fff37b82 */ /* 0x000eb00000000800 */
[----:B------:R-:W2:Y:S08]  /*e16a0*/  LDC R235, c[0x0][0x248] ;  /* 0x00009200ffeb7b82 */ /* 0x000eb00000000800 */
[----:B------:R-:W2:Y:S08]  /*e16b0*/  LDC R247, c[0x0][0x228] ;  /* 0x00008a00fff77b82 */ /* 0x000eb00000000800 */
[----:B------:R-:W2:Y:S01]  /*e16c0*/  LDC R237, c[0x0][0x248] ;  /* 0x00009200ffed7b82 */ /* 0x000ea20000000800 */
[----:B----4-:R4:W-:Y:S01]  /*e16d0*/  @P6 STG.E desc[UR60][R244.64], R199 ;  /* 0x000000c7f4006986 */ /* 0x0109e2000c10193c */
[----:B------:R-:W-:-:S03]  /*e16e0*/  ISETP.LT.AND P6, PT, R11, R198, !P5 ;  /* 0x000000c60b00720c */ /* 0x000fc60006fc1270 */
[----:B------:R1:W-:Y:S01]  /*e16f0*/  @P4 STG.E desc[UR60][R240.64], R249 ;  /* 0x000000f9f0004986 */ /* 0x0003e2000c10193c */
[----:B------:R-:W-:Y:S02]  /*e1700*/  ISETP.LT.AND P4, PT, R13, R197, !P5 ;  /* 0x000000c50d00720c */ /* 0x000fe40006f81270 */
[----:B------:R-:W2:Y:S08]  /*e1710*/  LDC R197, c[0x0][0x228] ;  /* 0x00008a00ffc57b82 */ /* 0x000eb00000000800 */
[----:B----4-:R-:W4:Y:S01]  /*e1720*/  LDC.64 R198, c[0x0][0x228] ;  /* 0x00008a00ffc67b82 */ /* 0x010f220000000a00 */
[----:B------:R-:W-:-:S04]  /*e1730*/  IMAD.WIDE R244, R0, 0x4, R6 ;  /* 0x0000000400f47825 */ /* 0x000fc800078e0206 */
[----:B-1----:R-:W-:Y:S01]  /*e1740*/  IMAD.WIDE R240, R0, 0x4, R8 ;  /* 0x0000000400f07825 */ /* 0x002fe200078e0208 */
[----:B------:R-:W4:Y:S04]  /*e1750*/  LDL.LU R249, [R1+0x268] ;  /* 0x0002680001f97983 */ /* 0x000f280000300800 */
[----:B------:R1:W-:Y:S04]  /*e1760*/  @P3 STG.E desc[UR60][R244.64], R248 ;  /* 0x000000f8f4003986 */ /* 0x0003e8000c10193c */
[----:B---3--:R3:W-:Y:S01]  /*e1770*/  @P2 STG.E desc[UR60][R240.64], R250 ;  /* 0x000000faf0002986 */ /* 0x0087e2000c10193c */
[----:B------:R-:W-:-:S03]  /*e1780*/  ISETP.GE.AND P3, PT, R16, R239, PT ;  /* 0x000000ef1000720c */ /* 0x000fc60003f66270 */
[----:B------:R-:W4:Y:S01]  /*e1790*/  LDL.LU R239, [R1+0xa58] ;  /* 0x000a580001ef7983 */ /* 0x000f220000300800 */
[----:B-1----:R-:W-:-:S04]  /*e17a0*/  IMAD.WIDE R244, R14, 0x4, R2 ;  /* 0x000000040ef47825 */ /* 0x002fc800078e0202 */
[----:B---3--:R-:W-:Y:S01]  /*e17b0*/  IMAD.WIDE R240, R14, 0x4, R4 ;  /* 0x000000040ef07825 */ /* 0x008fe200078e0204 */
[----:B------:R-:W3:Y:S04]  /*e17c0*/  LDL.LU R250, [R1+0x165c] ;  /* 0x00165c0001fa7983 */ /* 0x000ee80000300800 */
[----:B--2---:R1:W-:Y:S04]  /*e17d0*/  @P6 STG.E desc[UR60][R244.64], R251 ;  /* 0x000000fbf4006986 */ /* 0x0043e8000c10193c */
[----:B------:R2:W-:Y:S01]  /*e17e0*/  @P4 STG.E desc[UR60][R240.64], R252 ;  /* 0x000000fcf0004986 */ /* 0x0005e2000c10193c */
[----:B------:R-:W-:Y:S01]  /*e17f0*/  ISETP.LT.AND P4, PT, R13, R233, !P3 ;  /* 0x000000e90d00720c */ /* 0x000fe20005f81270 */
[----:B------:R-:W4:Y:S02]  /*e1800*/  LDC R248, c[0x0][0x228] ;  /* 0x00008a00fff87b82 */ /* 0x000f240000000800 */
[----:B-1----:R-:W3:Y:S04]  /*e1810*/  LDL.LU R251, [R1+0x1e7c] ;  /* 0x001e7c0001fb7983 */ /* 0x002ee80000300800 */
[----:B--2---:R-:W2:Y:S04]  /*e1820*/  LDL.LU R252, [R1+0x125c] ;  /* 0x00125c0001fc7983 */ /* 0x004ea80000300800 */
[----:B------:R-:W3:Y:S01]  /*e1830*/  LDL.LU R233, [R1+0x1a5c] ;  /* 0x001a5c0001e97983 */ /* 0x000ee20000300800 */
[----:B------:R-:W-:-:S02]  /*e1840*/  ISETP.LT.AND P2, PT, R17, R246, !P5 ;  /* 0x000000f61100720c */ /* 0x000fc40006f41270 */
[----:B------:R-:W-:Y:S02]  /*e1850*/  ISETP.LT.AND P5, PT, R15, R243, !P5 ;  /* 0x000000f30f00720c */ /* 0x000fe40006fa1270 */
[----:B------:R-:W-:Y:S01]  /*e1860*/  ISETP.LT.AND P6, PT, R11, R242, !P3 ;  /* 0x000000f20b00720c */ /* 0x000fe20005fc1270 */
[C---:B------:R-:W-:Y:S01]  /*e1870*/  IMAD.WIDE R244, R14.reuse, 0x4, R6 ;  /* 0x000000040ef47825 */ /* 0x040fe200078e0206 */
[----:B------:R-:W-:-:S03]  /*e1880*/  IADD3 R0, R14, R235, RZ ;  /* 0x000000eb0e007210 */ /* 0x000fc60007ffe0ff */
[----:B------:R-:W-:-:S04]  /*e1890*/  IMAD.WIDE R242, R14, 0x4, R8 ;  /* 0x000000040ef27825 */ /* 0x000fc800078e0208 */
[----:B------:R-:W-:Y:S01]  /*e18a0*/  VIADD R16, R10, 0x137 ;  /* 0x000001370a107836 */ /* 0x000fe20000000000 */
[----:B------:R-:W1:Y:S08]  /*e18b0*/  LDC R246, c[0x0][0x228] ;  /* 0x00008a00fff67b82 */ /* 0x000e700000000800 */
[----:B------:R-:W1:Y:S01]  /*e18c0*/  LDC.64 R240, c[0x0][0x228] ;  /* 0x00008a00fff07b82 */ /* 0x000e620000000a00 */
[----:B----4-:R4:W-:Y:S04]  /*e18d0*/  @P2 STG.E desc[UR60][R244.64], R239 ;  /* 0x000000eff4002986 */ /* 0x0109e8000c10193c */
[----:B------:R1:W-:Y:S01]  /*e18e0*/  @P5 STG.E desc[UR60][R242.64], R249 ;  /* 0x000000f9f2005986 */ /* 0x0003e2000c10193c */
[----:B------:R-:W-:-:S02]  /*e18f0*/  ISETP.GE.AND P2, PT, R16, R199, PT ;  /* 0x000000c71000720c */ /* 0x000fc40003f46270 */
[----:B------:R-:W-:Y:S02]  /*e1900*/  ISETP.LT.AND P5, PT, R17, R248, !P3 ;  /* 0x000000f81100720c */ /* 0x000fe40005fa1270 */
[----:B------:R-:W-:Y:S01]  /*e1910*/  ISETP.LT.AND P3, PT, R15, R247, !P3 ;  /* 0x000000f70f00720c */ /* 0x000fe20005f61270 */
[----:B------:R-:W2:Y:S08]  /*e1920*/  LDC R199, c[0x0][0x228] ;  /* 0x00008a00ffc77b82 */ /* 0x000eb00000000800 */
[----:B----4-:R-:W4:Y:S08]  /*e1930*/  LDC R239, c[0x0][0x228] ;  /* 0x00008a00ffef7b82 */ /* 0x010f300000000800 */
[----:B------:R-:W4:Y:S08]  /*e1940*/  LDC R248, c[0x0][0x228] ;  /* 0x00008a00fff87b82 */ /* 0x000f300000000800 */
[----:B------:R-:W4:Y:S01]  /*e1950*/  LDC R235, c[0x0][0x248] ;  /* 0x00009200ffeb7b82 */ /* 0x000f220000000800 */
[----:B------:R-:W-:-:S04]  /*e1960*/  IMAD.WIDE R244, R0, 0x4, R2 ;  /* 0x0000000400f47825 */ /* 0x000fc800078e0202 */
[----:B-1----:R-:W-:Y:S01]  /*e1970*/  IMAD.WIDE R242, R0, 0x4, R4 ;  /* 0x0000000400f27825 */ /* 0x002fe200078e0204 */
[----:B------:R-:W4:Y:S04]  /*e1980*/  LDL.LU R249, [R1+0x66c] ;  /* 0x00066c0001f97983 */ /* 0x000f280000300800 */
[----:B------:R-:W4:Y:S04]  /*e1990*/  LDL.LU R247, [R1+0xa5c] ;  /* 0x000a5c0001f77983 */ /* 0x000f280000300800 */
[----:B---3--:R-:W-:Y:S04]  /*e19a0*/  @P6 STG.E desc[UR60][R244.64], R233 ;  /* 0x000000e9f4006986 */ /* 0x008fe8000c10193c */
[----:B------:R1:W-:Y:S01]  /*e19b0*/  @P4 STG.E desc[UR60][R242.64], R250 ;  /* 0x000000faf2004986 */ /* 0x0003e2000c10193c */
[----:B------:R-:W-:-:S03]  /*e19c0*/  ISETP.LT.AND P4, PT, R13, R197, !P2 ;  /* 0x000000c50d00720c */ /* 0x000fc60005781270 */
[----:B-1----:R-:W3:Y:S04]  /*e19d0*/  LDL.LU R250, [R1+0x26c] ;  /* 0x00026c0001fa7983 */ /* 0x002ee80000300800 */
[----:B------:R-:W3:Y:S01]  /*e19e0*/  LDL.LU R197, [R1+0xe6c] ;  /* 0x000e6c0001c57983 */ /* 0x000ee20000300800 */
[----:B------:R-:W-:-:S05]  /*e19f0*/  IMAD.WIDE R244, R0, 0x4, R6 ;  /* 0x0000000400f47825 */ /* 0x000fca00078e0206 */
[----:B------:R1:W-:Y:S04]  /*e1a00*/  @P5 STG.E desc[UR60][R244.64], R251 ;  /* 0x000000fbf4005986 */ /* 0x0003e8000c10193c */
[----:B-1----:R-:W3:Y:S01]  /*e1a10*/  LDL.LU R251, [R1+0x1a60] ;  /* 0x001a600001fb7983 */ /* 0x002ee20000300800 */
[----:B------:R-:W-:-:S05]  /*e1a20*/  IMAD.WIDE R242, R0, 0x4, R8 ;  /* 0x0000000400f27825 */ /* 0x000fca00078e0208 */
[----:B--2---:R1:W-:Y:S04]  /*e1a30*/  @P3 STG.E desc[UR60][R242.64], R252 ;  /* 0x000000fcf2003986 */ /* 0x0043e8000c10193c */
[----:B-1----:R-:W2:Y:S01]  /*e1a40*/  LDL.LU R252, [R1+0x1660] ;  /* 0x0016600001fc7983 */ /* 0x002ea20000300800 */
[----:B------:R-:W-:Y:S02]  /*e1a50*/  ISETP.LT.AND P3, PT, R17, R246, !P2 ;  /* 0x000000f61100720c */ /* 0x000fe40005761270 */
[----:B------:R-:W-:Y:S01]  /*e1a60*/  ISETP.LT.AND P6, PT, R11, R232, !P2 ;  /* 0x000000e80b00720c */ /* 0x000fe200057c1270 */
[----:B------:R-:W1:Y:S01]  /*e1a70*/  LDC R246, c[0x0][0x228] ;  /* 0x00008a00fff67b82 */ /* 0x000e620000000800 */
[----:B------:R-:W-:Y:S01]  /*e1a80*/  IADD3 R14, R0, R237, RZ ;  /* 0x000000ed000e7210 */ /* 0x000fe20007ffe0ff */
[----:B------:R-:W-:Y:S01]  /*e1a90*/  VIADD R16, R10, 0x138 ;  /* 0x000001380a107836 */ /* 0x000fe20000000000 */
[----:B----4-:R-:W-:-:S05]  /*e1aa0*/  ISETP.LT.AND P2, PT, R15, R239, !P2 ;  /* 0x000000ef0f00720c */ /* 0x010fca0005741270 */
[----:B------:R-:W4:Y:S01]  /*e1ab0*/  LDC.64 R232, c[0x0][0x228] ;  /* 0x00008a00ffe87b82 */ /* 0x000f220000000a00 */
[C---:B------:R-:W-:Y:S01]  /*e1ac0*/  IADD3 R0, R14.reuse, R235, RZ ;  /* 0x000000eb0e007210 */ /* 0x040fe20007ffe0ff */
[----:B------:R-:W-:Y:S01]  /*e1ad0*/  IMAD.WIDE R244, R14, 0x4, R2 ;  /* 0x000000040ef47825 */ /* 0x000fe200078e0202 */
[----:B------:R-:W-:-:S03]  /*e1ae0*/  ISETP.GE.AND P5, PT, R16, R241, PT ;  /* 0x000000f11000720c */ /* 0x000fc60003fa6270 */
[C---:B------:R-:W-:Y:S02]  /*e1af0*/  IMAD.WIDE R242, R14.reuse, 0x4, R4 ;  /* 0x000000040ef27825 */ /* 0x040fe400078e0204 */
[----:B------:R-:W4:Y:S01]  /*e1b00*/  LDC R239, c[0x0][0x248] ;  /* 0x00009200ffef7b82 */ /* 0x000f220000000800 */
[----:B---3--:R3:W-:Y:S01]  /*e1b10*/  @P6 STG.E desc[UR60][R244.64], R197 ;  /* 0x000000c5f4006986 */ /* 0x0087e2000c10193c */
[----:B------:R-:W-:Y:S01]  /*e1b20*/  ISETP.LT.AND P6, PT, R11, R236, !P5 ;  /* 0x000000ec0b00720c */ /* 0x000fe20006fc1270 */
[----:B------:R-:W-:Y:S02]  /*e1b30*/  IMAD.WIDE R236, R14, 0x4, R6 ;  /* 0x000000040eec7825 */ /* 0x000fe400078e0206 */
[----:B------:R1:W-:Y:S01]  /*e1b40*/  @P4 STG.E desc[UR60][R242.64], R249 ;  /* 0x000000f9f2004986 */ /* 0x0003e2000c10193c */
[----:B------:R-:W-:Y:S01]  /*e1b50*/  ISETP.LT.AND P4, PT, R13, R199, !P5 ;  /* 0x000000c70d00720c */ /* 0x000fe20006f81270 */
[----:B------:R-:W-:Y:S01]  /*e1b60*/  VIADD R16, R10, 0x139 ;  /* 0x000001390a107836 */ /* 0x000fe20000000000 */
[----:B------:R-:W4:Y:S01]  /*e1b70*/  LDC R199, c[0x0][0x228] ;  /* 0x00008a00ffc77b82 */ /* 0x000f220000000800 */
[----:B------:R2:W-:Y:S07]  /*e1b80*/  @P3 STG.E desc[UR60][R236.64], R247 ;  /* 0x000000f7ec003986 */ /* 0x0005ee000c10193c */
[----:B---3--:R-:W3:Y:S08]  /*e1b90*/  LDC R197, c[0x0][0x228] ;  /* 0x00008a00ffc57b82 */ /* 0x008ef00000000800 */
[----:B-1----:R-:W1:Y:S08]  /*e1ba0*/  LDC.64 R242, c[0x0][0x228] ;  /* 0x00008a00fff27b82 */ /* 0x002e700000000a00 */
[----:B------:R-:W1:Y:S01]  /*e1bb0*/  LDC R241, c[0x0][0x228] ;  /* 0x00008a00fff17b82 */ /* 0x000e620000000800 */
[----:B------:R-:W-:Y:S01]  /*e1bc0*/  IMAD.WIDE R244, R14, 0x4, R8 ;  /* 0x000000040ef47825 */ /* 0x000fe200078e0208 */
[----:B------:R-:W3:Y:S04]  /*e1bd0*/  LDL.LU R249, [R1+0x1260] ;  /* 0x0012600001f97983 */ /* 0x000ee80000300800 */
[----:B------:R4:W-:Y:S01]  /*e1be0*/  @P2 STG.E desc[UR60][R244.64], R250 ;  /* 0x000000faf4002986 */ /* 0x0009e2000c10193c */
[----:B------:R-:W-:-:S02]  /*e1bf0*/  ISETP.LT.AND P2, PT, R17, R248, !P5 ;  /* 0x000000f81100720c */ /* 0x000fc40006f41270 */
[----:B------:R-:W-:Y:S01]  /*e1c00*/  ISETP.LT.AND P5, PT, R15, R246, !P5 ;  /* 0x000000f60f00720c */ /* 0x000fe20006fa1270 */
[----:B--2---:R-:W2:Y:S01]  /*e1c10*/  LDC R247, c[0x0][0x228] ;  /* 0x00008a00fff77b82 */ /* 0x004ea20000000800 */
[----:B----4-:R-:W4:Y:S04]  /*e1c20*/  LDL.LU R250, [R1+0x670] ;  /* 0x0006700001fa7983 */ /* 0x010f280000300800 */
[----:B------:R-:W2:Y:S04]  /*e1c30*/  LDL.LU R248, [R1+0xe70] ;  /* 0x000e700001f87983 */ /* 0x000ea80000300800 */
[----:B------:R-:W4:Y:S01]  /*e1c40*/  LDL.LU R246, [R1+0x1e80] ;  /* 0x001e800001f67983 */ /* 0x000f220000300800 */
[----:B------:R-:W-:-:S05]  /*e1c50*/  IMAD.WIDE R236, R0, 0x4, R2 ;  /* 0x0000000400ec7825 */ /* 0x000fca00078e0202 */
[----:B------:R1:W-:Y:S04]  /*e1c60*/  @P6 STG.E desc[UR60][R236.64], R251 ;  /* 0x000000fbec006986 */ /* 0x0003e8000c10193c */
[----:B-1----:R-:W2:Y:S01]  /*e1c70*/  LDL.LU R251, [R1+0xa60] ;  /* 0x000a600001fb7983 */ /* 0x002ea20000300800 */
[----:B------:R-:W-:-:S05]  /*e1c80*/  IMAD.WIDE R244, R0, 0x4, R4 ;  /* 0x0000000400f47825 */ /* 0x000fca00078e0204 */
[----:B------:R1:W-:Y:S04]  /*e1c90*/  @P4 STG.E desc[UR60][R244.64], R252 ;  /* 0x000000fcf4004986 */ /* 0x0003e8000c10193c */
[----:B-1----:R-:W2:Y:S01]  /*e1ca0*/  LDL.LU R252, [R1+0x270] ;  /* 0x0002700001fc7983 */ /* 0x002ea20000300800 */
[----:B------:R-:W-:Y:S01]  /*e1cb0*/  ISETP.GE.AND P3, PT, R16, R233, PT ;  /* 0x000000e91000720c */ /* 0x000fe20003f66270 */
[C---:B------:R-:W-:Y:S01]  /*e1cc0*/  IMAD.WIDE R236, R0.reuse, 0x4, R6 ;  /* 0x0000000400ec7825 */ /* 0x040fe200078e0206 */
[----:B------:R-:W-:-:S03]  /*e1cd0*/  IADD3 R14, R0, R239, RZ ;  /* 0x000000ef000e7210 */ /* 0x000fc60007ffe0ff */
[----:B------:R-:W-:Y:S01]  /*e1ce0*/  IMAD.WIDE R244, R0, 0x4, R8 ;  /* 0x0000000400f47825 */ /* 0x000fe200078e0208 */
[----:B------:R-:W-:Y:S02]  /*e1cf0*/  ISETP.LT.AND P6, PT, R11, R234, !P3 ;  /* 0x000000ea0b00720c */ /* 0x000fe40005fc1270 */
[----:B---3--:R-:W-:Y:S01]  /*e1d00*/  ISETP.LT.AND P4, PT, R13, R197, !P3 ;  /* 0x000000c50d00720c */ /* 0x008fe20005f81270 */
[----:B------:R-:W-:Y:S01]  /*e1d10*/  VIADD R16, R10, 0x13a ;  /* 0x0000013a0a107836 */ /* 0x000fe20000000000 */
[----:B------:R-:W1:Y:S08]  /*e1d20*/  LDC R233, c[0x0][0x248] ;  /* 0x00009200ffe97b82 */ /* 0x000e700000000800 */
[----:B------:R-:W3:Y:S08]  /*e1d30*/  LDC.64 R234, c[0x0][0x228] ;  /* 0x00008a00ffea7b82 */ /* 0x000ef00000000a00 */
[----:B------:R-:W3:Y:S01]  /*e1d40*/  LDC R197, c[0x0][0x228] ;  /* 0x00008a00ffc57b82 */ /* 0x000ee20000000800 */
[----:B----4-:R4:W-:Y:S04]  /*e1d50*/  @P2 STG.E desc[UR60][R236.64], R246 ;  /* 0x000000f6ec002986 */ /* 0x0109e8000c10193c */
[----:B------:R1:W-:Y:S01]  /*e1d60*/  @P5 STG.E desc[UR60][R244.64], R249 ;  /* 0x000000f9f4005986 */ /* 0x0003e2000c10193c */
[----:B------:R-:W-:Y:S01]  /*e1d70*/  ISETP.GE.AND P2, PT, R16, R243, PT ;  /* 0x000000f31000720c */ /* 0x000fe20003f46270 */
[----:B----4-:R-:W-:-:S04]  /*e1d80*/  IMAD.WIDE R236, R14, 0x4, R2 ;  /* 0x000000040eec7825 */ /* 0x010fc800078e0202 */
[----:B-1----:R-:W-:Y:S01]  /*e1d90*/  IMAD.WIDE R244, R14, 0x4, R4 ;  /* 0x000000040ef47825 */ /* 0x002fe200078e0204 */
[----:B------:R-:W4:Y:S04]  /*e1da0*/  LDL.LU R249, [R1+0x1664] ;  /* 0x0016640001f97983 */ /* 0x000f280000300800 */
[----:B--2---:R1:W-:Y:S04]  /*e1db0*/  @P6 STG.E desc[UR60][R236.64], R248 ;  /* 0x000000f8ec006986 */ /* 0x0043e8000c10193c */
[----:B------:R2:W-:Y:S01]  /*e1dc0*/  @P4 STG.E desc[UR60][R244.64], R250 ;  /* 0x000000faf4004986 */ /* 0x0005e2000c10193c */
[----:B------:R-:W-:-:S02]  /*e1dd0*/  ISETP.LT.AND P4, PT, R13, R199, !P2 ;  /* 0x000000c70d00720c */ /* 0x000fc40005781270 */
[----:B------:R-:W-:Y:S01]  /*e1de0*/  ISETP.LT.AND P5, PT, R17, R247, !P3 ;  /* 0x000000f71100720c */ /* 0x000fe20005fa1270 */
[----:B------:R-:W3:Y:S08]  /*e1df0*/  LDC R246, c[0x0][0x228] ;  /* 0x00008a00fff67b82 */ /* 0x000ef00000000800 */
[----:B------:R-:W3:Y:S01]  /*e1e00*/  LDC R243, c[0x0][0x228] ;  /* 0x00008a00fff37b82 */ /* 0x000ee20000000800 */
[----:B------:R-:W-:Y:S01]  /*e1e10*/  IADD3 R0, R14, R233, RZ ;  /* 0x000000e90e007210 */ /* 0x000fe20007ffe0ff */
[----:B------:R-:W-:-:S06]  /*e1e20*/  VIADD R16, R10, 0x13b ;  /* 0x0000013b0a107836 */ /* 0x000fcc0000000000 */
[----:B-1----:R-:W1:Y:S01]  /*e1e30*/  LDC.64 R236, c[0x0][0x228] ;  /* 0x00008a00ffec7b82 */ /* 0x002e620000000a00 */
[----:B------:R-:W4:Y:S04]  /*e1e40*/  LDL.LU R248, [R1+0x1e84] ;  /* 0x001e840001f87983 */ /* 0x000f280000300800 */
[----:B--2---:R-:W2:Y:S04]  /*e1e50*/  LDL.LU R250, [R1+0x1264] ;  /* 0x0012640001fa7983 */ /* 0x004ea80000300800 */
[----:B------:R-:W4:Y:S01]  /*e1e60*/  LDL.LU R199, [R1+0x1a64] ;  /* 0x001a640001c77983 */ /* 0x000f220000300800 */
[----:B------:R-:W-:Y:S01]  /*e1e70*/  IMAD.WIDE R244, R14, 0x4, R6 ;  /* 0x000000040ef47825 */ /* 0x000fe200078e0206 */
[----:B------:R-:W-:-:S02]  /*e1e80*/  ISETP.LT.AND P3, PT, R15, R241, !P3 ;  /* 0x000000f10f00720c */ /* 0x000fc40005f61270 */
[----:B------:R-:W-:Y:S01]  /*e1e90*/  ISETP.LT.AND P6, PT, R11, R238, !P2 ;  /* 0x000000ee0b00720c */ /* 0x000fe200057c1270 */
[----:B------:R-:W1:Y:S08]  /*e1ea0*/  LDC R247, c[0x0][0x228] ;  /* 0x00008a00fff77b82 */ /* 0x000e700000000800 */
[----:B------:R-:W1:Y:S01]  /*e1eb0*/  LDC R233, c[0x0][0x228] ;  /* 0x00008a00ffe97b82 */ /* 0x000e620000000800 */
[----:B------:R3:W-:Y:S07]  /*e1ec0*/  @P5 STG.E desc[UR60][R244.64], R251 ;  /* 0x000000fbf4005986 */ /* 0x0007ee000c10193c */
[----:B------:R-:W1:Y:S01]  /*e1ed0*/  LDC R241, c[0x0][0x248] ;  /* 0x00009200fff17b82 */ /* 0x000e620000000800 */
[----:B---3--:R-:W3:Y:S01]  /*e1ee0*/  LDL.LU R251, [R1+0xe74] ;  /* 0x000e740001fb7983 */ /* 0x008ee20000300800 */
[----:B------:R-:W-:-:S05]  /*e1ef0*/  IMAD.WIDE R238, R14, 0x4, R8 ;  /* 0x000000040eee7825 */ /* 0x000fca00078e0208 */
[----:B------:R1:W-:Y:S04]  /*e1f00*/  @P3 STG.E desc[UR60][R238.64], R252 ;  /* 0x000000fcee003986 */ /* 0x0003e8000c10193c */
[----:B-1----:R-:W3:Y:S01]  /*e1f10*/  LDL.LU R252, [R1+0x674] ;  /* 0x0006740001fc7983 */ /* 0x002ee20000300800 */
[----:B------:R-:W-:Y:S02]  /*e1f20*/  ISETP.LT.AND P3, PT, R17, R246, !P2 ;  /* 0x000000f61100720c */ /* 0x000fe40005761270 */
[----:B------:R-:W1:Y:S01]  /*e1f30*/  LDC R246, c[0x0][0x228] ;  /* 0x00008a00fff67b82 */ /* 0x000e620000000800 */
[----:B------:R-:W-:Y:S01]  /*e1f40*/  ISETP.LT.AND P2, PT, R15, R243, !P2 ;  /* 0x000000f30f00720c */ /* 0x000fe20005741270 */
[----:B------:R-:W-:-:S04]  /*e1f50*/  IMAD.WIDE R244, R0, 0x4, R2 ;  /* 0x0000000400f47825 */ /* 0x000fc800078e0202 */
[----:B------:R-:W-:Y:S01]  /*e1f60*/  IMAD.WIDE R238, R0, 0x4, R4 ;  /* 0x0000000400ee7825 */ /* 0x000fe200078e0204 */
[----:B------:R-:W-:Y:S02]  /*e1f70*/  ISETP.GE.AND P5, PT, R16, R235, PT ;  /* 0x000000eb1000720c */ /* 0x000fe40003fa6270 */
[----:B------:R-:W-:Y:S01]  /*e1f80*/  IADD3 R14, R0, R241, RZ ;  /* 0x000000f1000e7210 */ /* 0x000fe20007ffe0ff */
[----:B------:R-:W1:Y:S08]  /*e1f90*/  LDC R235, c[0x0][0x248] ;  /* 0x00009200ffeb7b82 */ /* 0x000e700000000800 */
[----:B------:R-:W3:Y:S01]  /*e1fa0*/  LDC R243, c[0x0][0x228] ;  /* 0x00008a00fff37b82 */ /* 0x000ee20000000800 */
[----:B----4-:R4:W-:Y:S04]  /*e1fb0*/  @P6 STG.E desc[UR60][R244.64], R199 ;  /* 0x000000c7f4006986 */ /* 0x0109e8000c10193c */
[----:B------:R1:W-:Y:S01]  /*e1fc0*/  @P4 STG.E desc[UR60][R238.64], R249 ;  /* 0x000000f9ee004986 */ /* 0x0003e2000c10193c */
[----:B------:R-:W-:-:S02]  /*e1fd0*/  ISETP.LT.AND P6, PT, R11, R198, !P5 ;  /* 0x000000c60b00720c */ /* 0x000fc40006fc1270 */
[----:B------:R-:W-:Y:S01]  /*e1fe0*/  ISETP.LT.AND P4, PT, R13, R197, !P5 ;  /* 0x000000c50d00720c */ /* 0x000fe20006f81270 */
[----:B------:R-:W-:Y:S01]  /*e1ff0*/  VIADD R16, R10, 0x13c ;  /* 0x0000013c0a107836 */ /* 0x000fe20000000000 */
[----:B------:R-:W3:Y:S08]  /*e2000*/  LDC R197, c[0x0][0x228] ;  /* 0x00008a00ffc57b82 */ /* 0x000ef00000000800 */
[----:B----4-:R-:W4:Y:S01]  /*e2010*/  LDC.64 R198, c[0x0][0x228] ;  /* 0x00008a00ffc67b82 */ /* 0x010f220000000a00 */
[----:B------:R-:W-:-:S04]  /*e2020*/  IMAD.WIDE R244, R0, 0x4, R6 ;  /* 0x0000000400f47825 */ /* 0x000fc800078e0206 */
[----:B-1----:R-:W-:Y:S01]  /*e2030*/  IMAD.WIDE R238, R0, 0x4, R8 ;  /* 0x0000000400ee7825 */ /* 0x002fe200078e0208 */
[----:B------:R-:W4:Y:S04]  /*e2040*/  LDL.LU R249, [R1+0x274] ;  /* 0x0002740001f97983 */ /* 0x000f280000300800 */
[----:B------:R1:W-:Y:S04]  /*e2050*/  @P3 STG.E desc[UR60][R244.64], R248 ;  /* 0x000000f8f4003986 */ /* 0x0003e8000c10193c */
[----:B--2---:R2:W-:Y:S01]  /*e2060*/  @P2 STG.E desc[UR60][R238.64], R250 ;  /* 0x000000faee002986 */ /* 0x0045e2000c10193c */
[----:B------:R-:W-:-:S02]  /*e2070*/  ISETP.LT.AND P2, PT, R17, R247, !P5 ;  /* 0x000000f71100720c */ /* 0x000fc40006f41270 */
[----:B------:R-:W-:Y:S01]  /*e2080*/  ISETP.LT.AND P5, PT, R15, R246, !P5 ;  /* 0x000000f60f00720c */ /* 0x000fe20006fa1270 */
[----:B-1----:R-:W4:Y:S04]  /*e2090*/  LDL.LU R248, [R1+0x1a68] ;  /* 0x001a680001f87983 */ /* 0x002f280000300800 */
[----:B--2---:R-:W2:Y:S04]  /*e20a0*/  LDL.LU R250, [R1+0x1668] ;  /* 0x0016680001fa7983 */ /* 0x004ea80000300800 */
[----:B------:R-:W4:Y:S01]  /*e20b0*/  LDL.LU R246, [R1+0xa64] ;  /* 0x000a640001f67983 */ /* 0x000f220000300800 */
[----:B------:R-:W-:-:S04]  /*e20c0*/  IMAD.WIDE R244, R14, 0x4, R2 ;  /* 0x000000040ef47825 */ /* 0x000fc800078e0202 */
[----:B------:R-:W-:Y:S01]  /*e20d0*/  IMAD.WIDE R238, R14, 0x4, R4 ;  /* 0x000000040eee7825 */ /* 0x000fe200078e0204 */
[----:B------:R-:W-:Y:S02]  /*e20e0*/  ISETP.GE.AND P3, PT, R16, R237, PT ;  /* 0x000000ed1000720c */ /* 0x000fe40003f66270 */
[----:B------:R-:W-:Y:S01]  /*e20f0*/  IADD3 R0, R14, R235, RZ ;  /* 0x000000eb0e007210 */ /* 0x000fe20007ffe0ff */
[----:B------:R-:W1:Y:S01]  /*e2100*/  LDC R247, c[0x0][0x228] ;  /* 0x00008a00fff77b82 */ /* 0x000e620000000800 */
[----:B---3--:R3:W-:Y:S01]  /*e2110*/  @P6 STG.E desc[UR60][R244.64], R251 ;  /* 0x000000fbf4006986 */ /* 0x0087e2000c10193c */
[----:B------:R-:W-:-:S06]  /*e2120*/  VIADD R16, R10, 0x13d ;  /* 0x0000013d0a107836 */ /* 0x000fcc0000000000 */
[----:B------:R-:W1:Y:S08]  /*e2130*/  LDC R237, c[0x0][0x248] ;  /* 0x00009200ffed7b82 */ /* 0x000e700000000800 */
[----:B------:R-:W1:Y:S01]  /*e2140*/  LDC R235, c[0x0][0x248] ;  /* 0x00009200ffeb7b82 */ /* 0x000e620000000800 */
[----:B---3--:R-:W3:Y:S04]  /*e2150*/  LDL.LU R251, [R1+0x1e88] ;  /* 0x001e880001fb7983 */ /* 0x008ee80000300800 */
[----:B------:R1:W-:Y:S04]  /*e2160*/  @P4 STG.E desc[UR60][R238.64], R252 ;  /* 0x000000fcee004986 */ /* 0x0003e8000c10193c */
[----:B-1----:R-:W3:Y:S01]  /*e2170*/  LDL.LU R252, [R1+0x1268] ;  /* 0x0012680001fc7983 */ /* 0x002ee20000300800 */
[----:B------:R-:W1:Y:S01]  /*e2180*/  LDC.64 R238, c[0x0][0x228] ;  /* 0x00008a00ffee7b82 */ /* 0x000e620000000a00 */
[----:B------:R-:W-:Y:S01]  /*e2190*/  ISETP.LT.AND P6, PT, R11, R240, !P3 ;  /* 0x000000f00b00720c */ /* 0x000fe20005fc1270 */
[----:B------:R-:W-:Y:S01]  /*e21a0*/  IMAD.WIDE R244, R14, 0x4, R6 ;  /* 0x000000040ef47825 */ /* 0x000fe200078e0206 */
[----:B------:R-:W-:-:S03]  /*e21b0*/  ISETP.LT.AND P4, PT, R13, R233, !P3 ;  /* 0x000000e90d00720c */ /* 0x000fc60005f81270 */
[----:B------:R-:W-:Y:S01]  /*e21c0*/  IMAD.WIDE R240, R14, 0x4, R8 ;  /* 0x000000040ef07825 */ /* 0x000fe200078e0208 */
[----:B----4-:R4:W-:Y:S04]  /*e21d0*/  @P2 STG.E desc[UR60][R244.64], R246 ;  /* 0x000000f6f4002986 */ /* 0x0109e8000c10193c */
[----:B------:R1:W-:Y:S01]  /*e21e0*/  @P5 STG.E desc[UR60][R240.64], R249 ;  /* 0x000000f9f0005986 */ /* 0x0003e2000c10193c */
[----:B------:R-:W-:Y:S02]  /*e21f0*/  ISETP.LT.AND P5, PT, R17, R243, !P3 ;  /* 0x000000f31100720c */ /* 0x000fe40005fa1270 */
[----:B------:R-:W-:Y:S01]  /*e2200*/  ISETP.GE.AND P2, PT, R16, R199, PT ;  /* 0x000000c71000720c */ /* 0x000fe20003f46270 */
[----:B------:R-:W-:Y:S02]  /*e2210*/  VIADD R16, R10, 0x13e ;  /* 0x0000013e0a107836 */ /* 0x000fe40000000000 */
[----:B----4-:R-:W-:-:S04]  /*e2220*/  IMAD.WIDE R244, R0, 0x4, R2 ;  /* 0x0000000400f47825 */ /* 0x010fc800078e0202 */
[----:B-1----:R-:W-:Y:S01]  /*e2230*/  IMAD.WIDE R240, R0, 0x4, R4 ;  /* 0x0000000400f07825 */ /* 0x002fe200078e0204 */
[----:B------:R-:W4:Y:S04]  /*e2240*/  LDL.LU R249, [R1+0x678] ;  /* 0x0006780001f97983 */ /* 0x000f280000300800 */
[----:B------:R1:W-:Y:S04]  /*e2250*/  @P6 STG.E desc[UR60][R244.64], R248 ;  /* 0x000000f8f4006986 */ /* 0x0003e8000c10193c */
[----:B--2---:R2:W-:Y:S01]  /*e2260*/  @P4 STG.E desc[UR60][R240.64], R250 ;  /* 0x000000faf0004986 */ /* 0x0045e2000c10193c */
[----:B------:R-:W-:-:S02]  /*e2270*/  ISETP.LT.AND P4, PT, R13, R197, !P2 ;  /* 0x000000c50d00720c */ /* 0x000fc40005781270 */
[----:B------:R-:W-:Y:S01]  /*e2280*/  ISETP.LT.AND P3, PT, R15, R247, !P3 ;  /* 0x000000f70f00720c */ /* 0x000fe20005f61270 */
[----:B------:R-:W3:Y:S08]  /*e2290*/  LDC R246, c[0x0][0x228] ;  /* 0x00008a00fff67b82 */ /* 0x000ef00000000800 */
[----:B------:R-:W3:Y:S08]  /*e22a0*/  LDC R243, c[0x0][0x228] ;  /* 0x00008a00fff37b82 */ /* 0x000ef00000000800 */
[----:B-1----:R-:W1:Y:S01]  /*e22b0*/  LDC R248, c[0x0][0x228] ;  /* 0x00008a00fff87b82 */ /* 0x002e620000000800 */
[----:B------:R-:W-:-:S07]  /*e22c0*/  IADD3 R14, R0, R237, RZ ;  /* 0x000000ed000e7210 */ /* 0x000fce0007ffe0ff */
[----:B------:R-:W1:Y:S01]  /*e22d0*/  LDC R199, c[0x0][0x228] ;  /* 0x00008a00ffc77b82 */ /* 0x000e620000000800 */
[C---:B------:R-:W-:Y:S01]  /*e22e0*/  IMAD.WIDE R244, R0.reuse, 0x4, R6 ;  /* 0x0000000400f47825 */ /* 0x040fe200078e0206 */
[----:B--2---:R-:W2:Y:S04]  /*e22f0*/  LDL.LU R250, [R1+0x278] ;  /* 0x0002780001fa7983 */ /* 0x004ea80000300800 */
[----:B------:R-:W4:Y:S01]  /*e2300*/  LDL.LU R197, [R1+0xe78] ;  /* 0x000e780001c57983 */ /* 0x000f220000300800 */
[----:B------:R-:W-:Y:S01]  /*e2310*/  IMAD.WIDE R240, R0, 0x4, R8 ;  /* 0x0000000400f07825 */ /* 0x000fe200078e0208 */
[----:B------:R-:W-:Y:S02]  /*e2320*/  ISETP.LT.AND P6, PT, R11, R232, !P2 ;  /* 0x000000e80b00720c */ /* 0x000fe400057c1270 */
[----:B---3--:R3:W-:Y:S01]  /*e2330*/  @P5 STG.E desc[UR60][R244.64], R251 ;  /* 0x000000fbf4005986 */ /* 0x0087e2000c10193c */
[----:B------:R-:W-:Y:S01]  /*e2340*/  ISETP.GE.AND P5, PT, R16, R239, PT ;  /* 0x000000ef1000720c */ /* 0x000fe20003fa6270 */
[----:B------:R-:W1:Y:S01]  /*e2350*/  LDC R247, c[0x0][0x228] ;  /* 0x00008a00fff77b82 */ /* 0x000e620000000800 */
[----:B------:R-:W-:-:S07]  /*e2360*/  IADD3 R0, R14, R235, RZ ;  /* 0x000000eb0e007210 */ /* 0x000fce0007ffe0ff */
[----:B------:R-:W1:Y:S08]  /*e2370*/  LDC.64 R232, c[0x0][0x228] ;  /* 0x00008a00ffe87b82 */ /* 0x000e700000000a00 */
[----:B------:R-:W1:Y:S01]  /*e2380*/  LDC R237, c[0x0][0x248] ;  /* 0x00009200ffed7b82 */ /* 0x000e620000000800 */
[----:B---3--:R-:W3:Y:S04]  /*e2390*/  LDL.LU R251, [R1+0x1a6c] ;  /* 0x001a6c0001fb7983 */ /* 0x008ee80000300800 */
[----:B------:R-:W2:Y:S04]  /*e23a0*/  LDL.LU R239, [R1+0xa68] ;  /* 0x000a680001ef7983 */ /* 0x000ea80000300800 */
[----:B------:R1:W-:Y:S04]  /*e23b0*/  @P3 STG.E desc[UR60][R240.64], R252 ;  /* 0x000000fcf0003986 */ /* 0x0003e8000c10193c */
[----:B-1----:R-:W3:Y:S01]  /*e23c0*/  LDL.LU R252, [R1+0x166c] ;  /* 0x00166c0001fc7983 */ /* 0x002ee20000300800 */
[----:B------:R-:W-:-:S02]  /*e23d0*/  ISETP.LT.AND P3, PT, R17, R246, !P2 ;  /* 0x000000f61100720c */ /* 0x000fc40005761270 */
[----:B------:R-:W-:Y:S01]  /*e23e0*/  ISETP.LT.AND P2, PT, R15, R243, !P2 ;  /* 0x000000f30f00720c */ /* 0x000fe20005741270 */
[----:B------:R-:W-:-:S04]  /*e23f0*/  IMAD.WIDE R244, R14, 0x4, R2 ;  /* 0x000000040ef47825 */ /* 0x000fc800078e0202 */
[C---:B------:R-:W-:Y:S01]  /*e2400*/  IMAD.WIDE R240, R14.reuse, 0x4, R4 ;  /* 0x000000040ef07825 */ /* 0x040fe200078e0204 */
[----:B------:R-:W1:Y:S01]  /*e2410*/  LDC R246, c[0x0][0x228] ;  /* 0x00008a00fff67b82 */ /* 0x000e620000000800 */
[----:B----4-:R4:W-:Y:S01]  /*e2420*/  @P6 STG.E desc[UR60][R244.64], R197 ;  /* 0x000000c5f4006986 */ /* 0x0109e2000c10193c */
[----:B------:R-:W-:Y:S01]  /*e2430*/  ISETP.LT.AND P6, PT, R11, R242, !P5 ;  /* 0x000000f20b00720c */ /* 0x000fe20006fc1270 */
[C---:B------:R-:W-:Y:S02]  /*e2440*/  IMAD.WIDE R242, R14.reuse, 0x4, R8 ;  /* 0x000000040ef27825 */ /* 0x040fe400078e0208 */
[----:B------:R1:W-:Y:S02]  /*e2450*/  @P4 STG.E desc[UR60][R240.64], R249 ;  /* 0x000000f9f0004986 */ /* 0x0003e4000c10193c */
[----:B----4-:R-:W-:Y:S01]  /*e2460*/  IMAD.WIDE R244, R14, 0x4, R6 ;  /* 0x000000040ef47825 */ /* 0x010fe200078e0206 */
[----:B------:R-:W4:Y:S08]  /*e2470*/  LDC R197, c[0x0][0x228] ;  /* 0x00008a00ffc57b82 */ /* 0x000f300000000800 */
[----:B-1----:R-:W1:Y:S01]  /*e2480*/  LDC.64 R240, c[0x0][0x228] ;  /* 0x00008a00fff07b82 */ /* 0x002e620000000a00 */
[----:B------:R-:W4:Y:S04]  /*e2490*/  LDL.LU R249, [R1+0x126c] ;  /* 0x00126c0001f97983 */ /* 0x000f280000300800 */
[----:B--2---:R2:W-:Y:S04]  /*e24a0*/  @P3 STG.E desc[UR60][R244.64], R239 ;  /* 0x000000eff4003986 */ /* 0x0045e8000c10193c */
[----:B------:R3:W-:Y:S01]  /*e24b0*/  @P2 STG.E desc[UR60][R242.64], R250 ;  /* 0x000000faf2002986 */ /* 0x0007e2000c10193c */
[----:B------:R-:W-:-:S02]  /*e24c0*/  ISETP.LT.AND P2, PT, R17, R248, !P5 ;  /* 0x000000f81100720c */ /* 0x000fc40006f41270 */
[----:B------:R-:W-:Y:S01]  /*e24d0*/  ISETP.LT.AND P4, PT, R13, R199, !P5 ;  /* 0x000000c70d00720c */ /* 0x000fe20006f81270 */
[----:B------:R-:W-:Y:S01]  /*e24e0*/  VIADD R16, R10, 0x13f ;  /* 0x0000013f0a107836 */ /* 0x000fe20000000000 */
[----:B--2---:R-:W2:Y:S01]  /*e24f0*/  LDC R239, c[0x0][0x228] ;  /* 0x00008a00ffef7b82 */ /* 0x004ea20000000800 */
[----:B---3--:R-:W3:Y:S04]  /*e2500*/  LDL.LU R250, [R1+0x67c] ;  /* 0x00067c0001fa7983 */ /* 0x008ee80000300800 */
[----:B------:R-:W2:Y:S01]  /*e2510*/  LDL.LU R248, [R1+0x1e8c] ;  /* 0x001e8c0001f87983 */ /* 0x000ea20000300800 */
[----:B------:R-:W-:Y:S01]  /*e2520*/  ISETP.LT.AND P5, PT, R15, R247, !P5 ;  /* 0x000000f70f00720c */ /* 0x000fe20006fa1270 */
[C---:B------:R-:W-:Y:S02]  /*e2530*/  IMAD.WIDE R244, R0.reuse, 0x4, R2 ;  /* 0x0000000400f47825 */ /* 0x040fe400078e0202 */
[----:B------:R-:W3:Y:S02]  /*e2540*/  LDL.LU R247, [R1+0xe7c] ;  /* 0x000e7c0001f77983 */ /* 0x000ee40000300800 */
[C---:B------:R-:W-:Y:S01]  /*e2550*/  IMAD.WIDE R242, R0.reuse, 0x4, R4 ;  /* 0x0000000400f27825 */ /* 0x040fe200078e0204 */
[----:B------:R-:W3:Y:S01]  /*e2560*/  LDC R199, c[0x0][0x228] ;  /* 0x00008a00ffc77b82 */ /* 0x000ee20000000800 */
[----:B------:R1:W-:Y:S04]  /*e2570*/  @P6 STG.E desc[UR60][R244.64], R251 ;  /* 0x000000fbf4006986 */ /* 0x0003e8000c10193c */
[----:B------:R1:W-:Y:S04]  /*e2580*/  @P4 STG.E desc[UR60][R242.64], R252 ;  /* 0x000000fcf2004986 */ /* 0x0003e8000c10193c */
[----:B-1----:R-:W3:Y:S04]  /*e2590*/  LDL.LU R251, [R1+0xa6c] ;  /* 0x000a6c0001fb7983 */ /* 0x002ee80000300800 */
[----:B------:R-:W3:Y:S01]  /*e25a0*/  LDL.LU R252, [R1+0x27c] ;  /* 0x00027c0001fc7983 */ /* 0x000ee20000300800 */
[----:B------:R-:W-:Y:S01]  /*e25b0*/  IMAD.WIDE R244, R0, 0x4, R6 ;  /* 0x0000000400f47825 */ /* 0x000fe200078e0206 */
[----:B------:R-:W-:-:S03]  /*e25c0*/  ISETP.GE.AND P3, PT, R16, R233, PT ;  /* 0x000000e91000720c */ /* 0x000fc60003f66270 */
[C---:B------:R-:W-:Y:S01]  /*e25d0*/  IMAD.WIDE R242, R0.reuse, 0x4, R8 ;  /* 0x0000000400f27825 */ /* 0x040fe200078e0208 */
[----:B------:R-:W-:-:S03]  /*e25e0*/  IADD3 R14, R0, R237, RZ ;  /* 0x000000ed000e7210 */ /* 0x000fc60007ffe0ff */
[----:B------:R-:W-:Y:S01]  /*e25f0*/  VIADD R16, R10, 0x140 ;  /* 0x000001400a107836 */ /* 0x000fe20000000000 */
[----:B------:R-:W-:Y:S02]  /*e2600*/  ISETP.LT.AND P6, PT, R11, R234, !P3 ;  /* 0x000000ea0b00720c */ /* 0x000fe40005fc1270 */
[----:B----4-:R-:W-:Y:S01]  /*e2610*/  ISETP.LT.AND P4, PT, R13, R197, !P3 ;  /* 0x000000c50d00720c */ /* 0x010fe20005f81270 */
[----:B------:R-:W1:Y:S08]  /*e2620*/  LDC R233, c[0x0][0x248] ;  /* 0x00009200ffe97b82 */ /* 0x000e700000000800 */
[----:B------:R-:W4:Y:S08]  /*e2630*/  LDC.64 R234, c[0x0][0x228] ;  /* 0x00008a00ffea7b82 */ /* 0x000f300000000a00 */
[----:B------:R-:W4:Y:S01]  /*e2640*/  LDC R197, c[0x0][0x228] ;  /* 0x00008a00ffc57b82 */ /* 0x000f220000000800 */
[----:B--2---:R2:W-:Y:S04]  /*e2650*/  @P2 STG.E desc[UR60][R244.64], R248 ;  /* 0x000000f8f4002986 */ /* 0x0045e8000c10193c */
[----:B------:R1:W-:Y:S01]  /*e2660*/  @P5 STG.E desc[UR60][R242.64], R249 ;  /* 0x000000f9f2005986 */ /* 0x0003e2000c10193c */
[----:B------:R-:W-:-:S02]  /*e2670*/  ISETP.LT.AND P5, PT, R17, R246, !P3 ;  /* 0x000000f61100720c */ /* 0x000fc40005fa1270 */
[----:B--2---:R-:W2:Y:S01]  /*e2680*/  LDC R248, c[0x0][0x228] ;  /* 0x00008a00fff87b82 */ /* 0x004ea20000000800 */
[----:B------:R-:W-:Y:S01]  /*e2690*/  IMAD.WIDE R244, R14, 0x4, R2 ;  /* 0x000000040ef47825 */ /* 0x000fe200078e0202 */
[----:B------:R-:W-:Y:S02]  /*e26a0*/  ISETP.LT.AND P3, PT, R15, R239, !P3 ;  /* 0x000000ef0f00720c */ /* 0x000fe40005f61270 */
[----:B------:R-:W-:Y:S01]  /*e26b0*/  ISETP.GE.AND P2, PT, R16, R241, PT ;  /* 0x000000f11000720c */ /* 0x000fe20003f46270 */
[----:B-1----:R-:W-:Y:S01]  /*e26c0*/  IMAD.WIDE R242, R14, 0x4, R4 ;  /* 0x000000040ef27825 */ /* 0x002fe200078e0204 */
[----:B------:R-:W4:Y:S04]  /*e26d0*/  LDL.LU R249, [R1+0x1670] ;  /* 0x0016700001f97983 */ /* 0x000f280000300800 */
[----:B---3--:R1:W-:Y:S01]  /*e26e0*/  @P6 STG.E desc[UR60][R244.64], R247 ;  /* 0x000000f7f4006986 */ /* 0x0083e2000c10193c */
[----:B------:R-:W-:-:S03]  /*e26f0*/  ISETP.LT.AND P6, PT, R11, R236, !P2 ;  /* 0x000000ec0b00720c */ /* 0x000fc600057c1270 */
[----:B------:R3:W-:Y:S01]  /*e2700*/  @P4 STG.E desc[UR60][R242.64], R250 ;  /* 0x000000faf2004986 */ /* 0x0007e2000c10193c */
[C---:B------:R-:W-:Y:S01]  /*e2710*/  IMAD.WIDE R236, R14.reuse, 0x4, R6 ;  /* 0x000000040eec7825 */ /* 0x040fe200078e0206 */
[----:B------:R-:W-:Y:S01]  /*e2720*/  ISETP.LT.AND P4, PT, R13, R199, !P2 ;  /* 0x000000c70d00720c */ /* 0x000fe20005781270 */
[----:B------:R-:W2:Y:S08]  /*e2730*/  LDC R246, c[0x0][0x228] ;  /* 0x00008a00fff67b82 */ /* 0x000eb00000000800 */
[----:B-1----:R-:W1:Y:S01]  /*e2740*/  LDC R247, c[0x0][0x228] ;  /* 0x00008a00fff77b82 */ /* 0x002e620000000800 */
[----:B------:R-:W-:Y:S01]  /*e2750*/  IADD3 R0, R14, R233, RZ ;  /* 0x000000e90e007210 */ /* 0x000fe20007ffe0ff */
[----:B------:R2:W-:Y:S01]  /*e2760*/  @P5 STG.E desc[UR60][R236.64], R251 ;  /* 0x000000fbec005986 */ /* 0x0005e2000c10193c */
[----:B------:R-:W-:-:S05]  /*e2770*/  VIADD R16, R10, 0x141 ;  /* 0x000001410a107836 */ /* 0x000fca0000000000 */
[----:B------:R-:W1:Y:S08]  /*e2780*/  LDC R239, c[0x0][0x248] ;  /* 0x00009200ffef7b82 */ /* 0x000e700000000800 */
[----:B------:R-:W1:Y:S01]  /*e2790*/  LDC R241, c[0x0][0x228] ;  /* 0x00008a00fff17b82 */ /* 0x000e620000000800 */
[----:B------:R-:W-:-:S07]  /*e27a0*/  IMAD.WIDE R244, R14, 0x4, R8 ;  /* 0x000000040ef47825 */ /* 0x000fce00078e0208 */
[----:B---3--:R-:W3:Y:S01]  /*e27b0*/  LDC.64 R242, c[0x0][0x228] ;  /* 0x00008a00fff27b82 */ /* 0x008ee20000000a00 */
[----:B------:R-:W3:Y:S04]  /*e27c0*/  LDL.LU R250, [R1+0x1270] ;  /* 0x0012700001fa7983 */ /* 0x000ee80000300800 */
[----:B------:R-:W3:Y:S04]  /*e27d0*/  LDL.LU R199, [R1+0x1a70] ;  /* 0x001a700001c77983 */ /* 0x000ee80000300800 */
[----:B------:R2:W-:Y:S01]  /*e27e0*/  @P3 STG.E desc[UR60][R244.64], R252 ;  /* 0x000000fcf4003986 */ /* 0x0005e2000c10193c */
[----:B------:R-:W3:Y:S01]  /*e27f0*/  LDC R233, c[0x0][0x228] ;  /* 0x00008a00ffe97b82 */ /* 0x000ee20000000800 */
[----:B--2---:R-:W-:-:S02]  /*e2800*/  ISETP.LT.AND P3, PT, R17, R248, !P2 ;  /* 0x000000f81100720c */ /* 0x004fc40005761270 */
[----:B------:R-:W2:Y:S04]  /*e2810*/  LDL.LU R251, [R1+0xe80] ;  /* 0x000e800001fb7983 */ /* 0x000ea80000300800 */
[----:B------:R-:W2:Y:S04]  /*e2820*/  LDL.LU R252, [R1+0x680] ;  /* 0x0006800001fc7983 */ /* 0x000ea80000300800 */
[----:B------:R-:W2:Y:S01]  /*e2830*/  LDL.LU R248, [R1+0x1e90] ;  /* 0x001e900001f87983 */ /* 0x000ea20000300800 */
[----:B------:R-:W-:Y:S01]  /*e2840*/  ISETP.LT.AND P2, PT, R15, R246, !P2 ;  /* 0x000000f60f00720c */ /* 0x000fe20005741270 */
[----:B------:R-:W-:-:S04]  /*e2850*/  IMAD.WIDE R236, R0, 0x4, R2 ;  /* 0x0000000400ec7825 */ /* 0x000fc800078e0202 */
[----:B------:R-:W-:Y:S01]  /*e2860*/  IMAD.WIDE R244, R0, 0x4, R4 ;  /* 0x0000000400f47825 */ /* 0x000fe200078e0204 */
[----:B----4-:R-:W-:Y:S02]  /*e2870*/  ISETP.GE.AND P5, PT, R16, R235, PT ;  /* 0x000000eb1000720c */ /* 0x010fe40003fa6270 */
[C---:B-1----:R-:W-:Y:S01]  /*e2880*/  IADD3 R14, R0.reuse, R239, RZ ;  /* 0x000000ef000e7210 */ /* 0x042fe20007ffe0ff */
[----:B------:R-:W1:Y:S08]  /*e2890*/  LDC R235, c[0x0][0x248] ;  /* 0x00009200ffeb7b82 */ /* 0x000e700000000800 */
[----:B------:R-:W4:Y:S01]  /*e28a0*/  LDC R246, c[0x0][0x228] ;  /* 0x00008a00fff67b82 */ /* 0x000f220000000800 */
[----:B---3--:R3:W-:Y:S04]  /*e28b0*/  @P6 STG.E desc[UR60][R236.64], R199 ;  /* 0x000000c7ec006986 */ /* 0x0087e8000c10193c */
[----:B------:R1:W-:Y:S01]  /*e28c0*/  @P4 STG.E desc[UR60][R244.64], R249 ;  /* 0x000000f9f4004986 */ /* 0x0003e2000c10193c */
[----:B---3--:R-:W-:-:S04]  /*e28d0*/  IMAD.WIDE R236, R0, 0x4, R6 ;  /* 0x0000000400ec7825 */ /* 0x008fc800078e0206 */
[----:B-1----:R-:W-:Y:S01]  /*e28e0*/  IMAD.WIDE R244, R0, 0x4, R8 ;  /* 0x0000000400f47825 */ /* 0x002fe200078e0208 */
[----:B------:R-:W3:Y:S04]  /*e28f0*/  LDL.LU R249, [R1+0x280] ;  /* 0x0002800001f97983 */ /* 0x000ee80000300800 */
[----:B--2---:R1:W-:Y:S04]  /*e2900*/  @P3 STG.E desc[UR60][R236.64], R248 ;  /* 0x000000f8ec003986 */ /* 0x0043e8000c10193c */
[----:B------:R2:W-:Y:S01]  /*e2910*/  @P2 STG.E desc[UR60][R244.64], R250 ;  /* 0x000000faf4002986 */ /* 0x0005e2000c10193c */
[----:B------:R-:W-:-:S03]  /*e2920*/  ISETP.LT.AND P2, PT, R17, R247, !P5 ;  /* 0x000000f71100720c */ /* 0x000fc60006f41270 */
[----:B-1----:R-:W4:Y:S04]  /*e2930*/  LDL.LU R248, [R1+0x1a74] ;  /* 0x001a740001f87983 */ /* 0x002f280000300800 */
[----:B--2---:R-:W2:Y:S04]  /*e2940*/  LDL.LU R250, [R1+0x1674] ;  /* 0x0016740001fa7983 */ /* 0x004ea80000300800 */
[----:B------:R-:W3:Y:S01]  /*e2950*/  LDL.LU R247, [R1+0xa70] ;  /* 0x000a700001f77983 */ /* 0x000ee20000300800 */
[----:B------:R-:W-:Y:S02]  /*e2960*/  ISETP.LT.AND P6, PT, R11, R198, !P5 ;  /* 0x000000c60b00720c */ /* 0x000fe40006fc1270 */
[----:B------:R-:W-:Y:S01]  /*e2970*/  ISETP.LT.AND P4, PT, R13, R197, !P5 ;  /* 0x000000c50d00720c */ /* 0x000fe20006f81270 */
[----:B------:R-:W-:-:S04]  /*e2980*/  IMAD.WIDE R236, R14, 0x4, R2 ;  /* 0x000000040eec7825 */ /* 0x000fc800078e0202 */
[----:B------:R-:W-:Y:S01]  /*e2990*/  IMAD.WIDE R244, R14, 0x4, R4 ;  /* 0x000000040ef47825 */ /* 0x000fe200078e0204 */
[----:B------:R-:W1:Y:S03]  /*e29a0*/  LDC.64 R198, c[0x0][0x228] ;  /* 0x00008a00ffc67b82 */ /* 0x000e660000000a00 */
[----:B------:R-:W-:-:S05]  /*e29b0*/  VIADD R16, R10, 0x142 ;  /* 0x000001420a107836 */ /* 0x000fca0000000000 */
[----:B------:R-:W2:Y:S01]  /*e29c0*/  LDC R197, c[0x0][0x228] ;  /* 0x00008a00ffc57b82 */ /* 0x000ea20000000800 */
[----:B------:R1:W-:Y:S04]  /*e29d0*/  @P6 STG.E desc[UR60][R236.64], R251 ;  /* 0x000000fbec006986 */ /* 0x0003e8000c10193c */
[----:B------:R1:W-:Y:S04]  /*e29e0*/  @P4 STG.E desc[UR60][R244.64], R252 ;  /* 0x000000fcf4004986 */ /* 0x0003e8000c10193c */
[----:B-1----:R-:W2:Y:S04]  /*e29f0*/  LDL.LU R251, [R1+0x1e94] ;  /* 0x001e940001fb7983 */ /* 0x002ea80000300800 */
[----:B------:R-:W2:Y:S01]  /*e2a00*/  LDL.LU R252, [R1+0x1274] ;  /* 0x0012740001fc7983 */ /* 0x000ea20000300800 */
[----:B------:R-:W-:-:S02]  /*e2a10*/  ISETP.LT.AND P5, PT, R15, R241, !P5 ;  /* 0x000000f10f00720c */ /* 0x000fc40006fa1270 */
[----:B------:R-:W-:Y:S01]  /*e2a20*/  ISETP.GE.AND P3, PT, R16, R243, PT ;  /* 0x000000f31000720c */ /* 0x000fe20003f66270 */
[C---:B------:R-:W-:Y:S01]  /*e2a30*/  IMAD.WIDE R244, R14.reuse, 0x4, R6 ;  /* 0x000000040ef47825 */ /* 0x040fe200078e0206 */
[----:B------:R-:W-:-:S03]  /*e2a40*/  IADD3 R0, R14, R235, RZ ;  /* 0x000000eb0e007210 */ /* 0x000fc60007ffe0ff */
[----:B------:R-:W-:Y:S01]  /*e2a50*/  VIADD R16, R10, 0x143 ;  /* 0x000001430a107836 */ /* 0x000fe20000000000 */
[----:B------:R-:W-:Y:S02]  /*e2a60*/  ISETP.LT.AND P6, PT, R11, R238, !P3 ;  /* 0x000000ee0b00720c */ /* 0x000fe40005fc1270 */
[----:B------:R-:W-:Y:S01]  /*e2a70*/  ISETP.LT.AND P4, PT, R13, R233, !P3 ;  /* 0x000000e90d00720c */ /* 0x000fe20005f81270 */
[----:B------:R-:W-:Y:S01]  /*e2a80*/  IMAD.WIDE R238, R14, 0x4, R8 ;  /* 0x000000040eee7825 */ /* 0x000fe200078e0208 */
[----:B------:R-:W1:Y:S08]  /*e2a90*/  LDC R243, c[0x0][0x228] ;  /* 0x00008a00fff37b82 */ /* 0x000e700000000800 */
[----:B------:R-:W1:Y:S08]  /*e2aa0*/  LDC R241, c[0x0][0x248] ;  /* 0x00009200fff17b82 */ /* 0x000e700000000800 */
[----:B------:R-:W1:Y:S08]  /*e2ab0*/  LDC.64 R236, c[0x0][0x228] ;  /* 0x00008a00ffec7b82 */ /* 0x000e700000000a00 */
[----:B------:R-:W1:Y:S01]  /*e2ac0*/  LDC R235, c[0x0][0x248] ;  /* 0x00009200ffeb7b82 */ /* 0x000e620000000800 */
[----:B---3--:R3:W-:Y:S04]  /*e2ad0*/  @P2 STG.E desc[UR60][R244.64], R247 ;  /* 0x000000f7f4002986 */ /* 0x0087e8000c10193c */
[----:B------:R1:W-:Y:S01]  /*e2ae0*/  @P5 STG.E desc[UR60][R238.64], R249 ;  /* 0x000000f9ee005986 */ /* 0x0003e2000c10193c */
[----:B------:R-:W-:Y:S01]  /*e2af0*/  ISETP.GE.AND P2, PT, R16, R199, PT ;  /* 0x000000c71000720c */ /* 0x000fe20003f46270 */
[----:B---3--:R-:W-:-:S04]  /*e2b00*/  IMAD.WIDE R244, R0, 0x4, R2 ;  /* 0x0000000400f47825 */ /* 0x008fc800078e0202 */
[----:B-1----:R-:W-:Y:S01]  /*e2b10*/  IMAD.WIDE R238, R0, 0x4, R4 ;  /* 0x0000000400ee7825 */ /* 0x002fe200078e0204 */
[----:B------:R-:W3:Y:S04]  /*e2b20*/  LDL.LU R249, [R1+0x684] ;  /* 0x0006840001f97983 */ /* 0x000ee80000300800 */
[----:B----4-:R1:W-:Y:S04]  /*e2b30*/  @P6 STG.E desc[UR60][R244.64], R248 ;  /* 0x000000f8f4006986 */ /* 0x0103e8000c10193c */
[----:B--2---:R2:W-:Y:S01]  /*e2b40*/  @P4 STG.E desc[UR60][R238.64], R250 ;  /* 0x000000faee004986 */ /* 0x0045e2000c10193c */
[----:B------:R-:W-:-:S02]  /*e2b50*/  ISETP.LT.AND P4, PT, R13, R197, !P2 ;  /* 0x000000c50d00720c */ /* 0x000fc40005781270 */
[----:B------:R-:W-:Y:S01]  /*e2b60*/  ISETP.LT.AND P5, PT, R17, R246, !P3 ;  /* 0x000000f61100720c */ /* 0x000fe20005fa1270 */
[----:B------:R-:W4:Y:S01]  /*e2b70*/  LDC R247, c[0x0][0x228] ;  /* 0x00008a00fff77b82 */ /* 0x000f220000000800 */
[----:B------:R-:W-:-:S07]  /*e2b80*/  IADD3 R14, R0, R241, RZ ;  /* 0x000000f1000e7210 */ /* 0x000fce0007ffe0ff */
[----:B------:R-:W3:Y:S01]  /*e2b90*/  LDC R199, c[0x0][0x228] ;  /* 0x00008a00ffc77b82 */ /* 0x000ee20000000800 */
[----:B-1----:R-:W3:Y:S04]  /*e2ba0*/  LDL.LU R248, [R1+0xa74] ;  /* 0x000a740001f87983 */ /* 0x002ee80000300800 */
[----:B--2---:R-:W2:Y:S04]  /*e2bb0*/  LDL.LU R250, [R1+0x284] ;  /* 0x0002840001fa7983 */ /* 0x004ea80000300800 */
[----:B------:R-:W3:Y:S01]  /*e2bc0*/  LDL.LU R197, [R1+0xe84] ;  /* 0x000e840001c57983 */ /* 0x000ee20000300800 */
[----:B------:R-:W-:Y:S01]  /*e2bd0*/  ISETP.LT.AND P3, PT, R15, R243, !P3 ;  /* 0x000000f30f00720c */ /* 0x000fe20005f61270 */
[----:B------:R-:W-:-:S04]  /*e2be0*/  IMAD.WIDE R244, R0, 0x4, R6 ;  /* 0x0000000400f47825 */ /* 0x000fc800078e0206 */
[----:B------:R-:W-:Y:S01]  /*e2bf0*/  IMAD.WIDE R238, R0, 0x4, R8 ;  /* 0x0000000400ee7825 */ /* 0x000fe200078e0208 */
[----:B------:R-:W-:Y:S01]  /*e2c00*/  ISETP.LT.AND P6, PT, R11, R232, !P2 ;  /* 0x000000e80b00720c */ /* 0x000fe200057c1270 */
[----:B------:R-:W1:Y:S08]  /*e2c10*/  LDC R246, c[0x0][0x228] ;  /* 0x00008a00fff67b82 */ /* 0x000e700000000800 */
[----:B------:R-:W2:Y:S01]  /*e2c20*/  LDC R243, c[0x0][0x228] ;  /* 0x00008a00fff37b82 */ /* 0x000ea20000000800 */
[----:B------:R4:W-:Y:S07]  /*e2c30*/  @P5 STG.E desc[UR60][R244.64], R251 ;  /* 0x000000fbf4005986 */ /* 0x0009ee000c10193c */
[----:B------:R-:W2:Y:S01]  /*e2c40*/  LDC.64 R232, c[0x0][0x228] ;  /* 0x00008a00ffe87b82 */ /* 0x000ea20000000a00 */
[----:B------:R4:W-:Y:S04]  /*e2c50*/  @P3 STG.E desc[UR60][R238.64], R252 ;  /* 0x000000fcee003986 */ /* 0x0009e8000c10193c */
[----:B----4-:R-:W4:Y:S04]  /*e2c60*/  LDL.LU R251, [R1+0x1a78] ;  /* 0x001a780001fb7983 */ /* 0x010f280000300800 */
[----:B------:R-:W4:Y:S01]  /*e2c70*/  LDL.LU R252, [R1+0x1678] ;  /* 0x0016780001fc7983 */ /* 0x000f220000300800 */
[----:B------:R-:W-:-:S04]  /*e2c80*/  IMAD.WIDE R244, R14, 0x4, R2 ;  /* 0x000000040ef47825 */ /* 0x000fc800078e0202 */
[----:B------:R-:W-:Y:S01]  /*e2c90*/  IMAD.WIDE R238, R14, 0x4, R4 ;  /* 0x000000040eee7825 */ /* 0x000fe200078e0204 */
[----:B------:R-:W-:Y:S02]  /*e2ca0*/  ISETP.LT.AND P3, PT, R17, R247, !P2 ;  /* 0x000000f71100720c */ /* 0x000fe40005761270 */
[----:B------:R-:W2:Y:S01]  /*e2cb0*/  LDC R247, c[0x0][0x228] ;  /* 0x00008a00fff77b82 */ /* 0x000ea20000000800 */
[----:B------:R-:W-:Y:S01]  /*e2cc0*/  VIADD R16, R10, 0x144 ;  /* 0x000001440a107836 */ /* 0x000fe20000000000 */
[----:B-1----:R-:W-:Y:S02]  /*e2cd0*/  ISETP.LT.AND P2, PT, R15, R246, !P2 ;  /* 0x000000f60f00720c */ /* 0x002fe40005741270 */
[----:B------:R-:W-:-:S04]  /*e2ce0*/  IADD3 R0, R14, R235, RZ ;  /* 0x000000eb0e007210 */ /* 0x000fc80007ffe0ff */
[----:B------:R-:W1:Y:S01]  /*e2cf0*/  LDC R246, c[0x0][0x228] ;  /* 0x00008a00fff67b82 */ /* 0x000e620000000800 */
[----:B------:R-:W-:Y:S01]  /*e2d00*/  ISETP.GE.AND P5, PT, R16, R237, PT ;  /* 0x000000ed1000720c */ /* 0x000fe20003fa6270 */
[----:B------:R-:W-:-:S06]  /*e2d10*/  VIADD R16, R10, 0x145 ;  /* 0x000001450a107836 */ /* 0x000fcc0000000000 */
[----:B------:R-:W1:Y:S01]  /*e2d20*/  LDC R237, c[0x0][0x248] ;  /* 0x00009200ffed7b82 */ /* 0x000e620000000800 */
[----:B---3--:R3:W-:Y:S04]  /*e2d30*/  @P6 STG.E desc[UR60][R244.64], R197 ;  /* 0x000000c5f4006986 */ /* 0x0087e8000c10193c */
[----:B------:R1:W-:Y:S03]  /*e2d40*/  @P4 STG.E desc[UR60][R238.64], R249 ;  /* 0x000000f9ee004986 */ /* 0x0003e6000c10193c */
[----:B---3--:R-:W3:Y:S01]  /*e2d50*/  LDC R197, c[0x0][0x228] ;  /* 0x00008a00ffc57b82 */ /* 0x008ee20000000800 */
[----:B-1----:R-:W3:Y:S01]  /*e2d60*/  LDL.LU R249, [R1+0x1e98] ;  /* 0x001e980001f97983 */ /* 0x002ee20000300800 */
[----:B------:R-:W-:-:S02]  /*e2d70*/  ISETP.LT.AND P6, PT, R11, R240, !P5 ;  /* 0x000000f00b00720c */ /* 0x000fc40006fc1270 */
[----:B------:R-:W-:Y:S01]  /*e2d80*/  ISETP.LT.AND P4, PT, R13, R199, !P5 ;  /* 0x000000c70d00720c */ /* 0x000fe20006f81270 */
[----:B------:R-:W-:-:S04]  /*e2d90*/  IMAD.WIDE R244, R14, 0x4, R6 ;  /* 0x000000040ef47825 */ /* 0x000fc800078e0206 */
[----:B------:R-:W-:Y:S01]  /*e2da0*/  IMAD.WIDE R240, R14, 0x4, R8 ;  /* 0x000000040ef07825 */ /* 0x000fe200078e0208 */
[----:B------:R-:W1:Y:S08]  /*e2db0*/  LDC.64 R238, c[0x0][0x228] ;  /* 0x00008a00ffee7b82 */ /* 0x000e700000000a00 */
[----:B------:R-:W1:Y:S01]  /*e2dc0*/  LDC R199, c[0x0][0x228] ;  /* 0x00008a00ffc77b82 */ /* 0x000e620000000800 */
[----:B------:R4:W-:Y:S04]  /*e2dd0*/  @P3 STG.E desc[UR60][R244.64], R248 ;  /* 0x000000f8f4003986 */ /* 0x0009e8000c10193c */
[----:B--2---:R2:W-:Y:S01]  /*e2de0*/  @P2 STG.E desc[UR60][R240.64], R250 ;  /* 0x000000faf0002986 */ /* 0x0045e2000c10193c */
[----:B------:R-:W-:-:S02]  /*e2df0*/  ISETP.LT.AND P2, PT, R17, R243, !P5 ;  /* 0x000000f31100720c */ /* 0x000fc40006f41270 */
[----:B------:R-:W-:Y:S02]  /*e2e00*/  ISETP.LT.AND P5, PT, R15, R247, !P5 ;  /* 0x000000f70f00720c */ /* 0x000fe40006fa1270 */
[----:B------:R-:W-:Y:S01]  /*e2e10*/  ISETP.GE.AND P3, PT, R16, R233, PT ;  /* 0x000000e91000720c */ /* 0x000fe20003f66270 */
[----:B----4-:R-:W-:-:S04]  /*e2e20*/  IMAD.WIDE R244, R0, 0x4, R2 ;  /* 0x0000000400f47825 */ /* 0x010fc800078e0202 */
[----:B--2---:R-:W-:Y:S01]  /*e2e30*/  IMAD.WIDE R240, R0, 0x4, R4 ;  /* 0x0000000400f07825 */ /* 0x004fe200078e0204 */
[----:B------:R-:W2:Y:S04]  /*e2e40*/  LDL.LU R250, [R1+0x688] ;  /* 0x0006880001fa7983 */ /* 0x000ea80000300800 */
[----:B------:R-:W4:Y:S04]  /*e2e50*/  LDL.LU R247, [R1+0x1278] ;  /* 0x0012780001f77983 */ /* 0x000f280000300800 */
[----:B------:R1:W-:Y:S04]  /*e2e60*/  @P6 STG.E desc[UR60][R244.64], R251 ;  /* 0x000000fbf4006986 */ /* 0x0003e8000c10193c */
[----:B------:R1:W-:Y:S01]  /*e2e70*/  @P4 STG.E desc[UR60][R240.64], R252 ;  /* 0x000000fcf0004986 */ /* 0x0003e2000c10193c */
[----:B---3--:R-:W-:Y:S01]  /*e2e80*/  ISETP.LT.AND P4, PT, R13, R197, !P3 ;  /* 0x000000c50d00720c */ /* 0x008fe20005f81270 */
[----:B------:R-:W-:Y:S01]  /*e2e90*/  VIADD R16, R10, 0x146 ;  /* 0x000001460a107836 */ /* 0x000fe20000000000 */
[C---:B------:R-:W-:Y:S01]  /*e2ea0*/  IADD3 R14, R0.reuse, R237, RZ ;  /* 0x000000ed000e7210 */ /* 0x040fe20007ffe0ff */
[----:B------:R-:W3:Y:S08]  /*e2eb0*/  LDC R243, c[0x0][0x228] ;  /* 0x00008a00fff37b82 */ /* 0x000ef00000000800 */
[----:B------:R-:W3:Y:S08]  /*e2ec0*/  LDC R233, c[0x0][0x248] ;  /* 0x00009200ffe97b82 */ /* 0x000ef00000000800 */
[----:B------:R-:W3:Y:S01]  /*e2ed0*/  LDC R248, c[0x0][0x228] ;  /* 0x00008a00fff87b82 */ /* 0x000ee20000000800 */
[C---:B-1----:R-:W-:Y:S01]  /*e2ee0*/  IMAD.WIDE R244, R0.reuse, 0x4, R6 ;  /* 0x0000000400f47825 */ /* 0x042fe200078e0206 */
[----:B------:R-:W3:Y:S04]  /*e2ef0*/  LDL.LU R252, [R1+0x288] ;  /* 0x0002880001fc7983 */ /* 0x000ee80000300800 */
[----:B------:R-:W2:Y:S04]  /*e2f00*/  LDL.LU R197, [R1+0xe88] ;  /* 0x000e880001c57983 */ /* 0x000ea80000300800 */
[----:B------:R-:W3:Y:S01]  /*e2f10*/  LDL.LU R251, [R1+0x1a7c] ;  /* 0x001a7c0001fb7983 */ /* 0x000ee20000300800 */
[----:B------:R-:W-:Y:S01]  /*e2f20*/  ISETP.LT.AND P6, PT, R11, R234, !P3 ;  /* 0x000000ea0b00720c */ /* 0x000fe20005fc1270 */
[----:B------:R-:W-:Y:S01]  /*e2f30*/  IMAD.WIDE R240, R0, 0x4, R8 ;  /* 0x0000000400f07825 */ /* 0x000fe200078e0208 */
[----:B------:R-:W1:Y:S08]  /*e2f40*/  LDC.64 R234, c[0x0][0x228] ;  /* 0x00008a00ffea7b82 */ /* 0x000e700000000a00 */
[----:B------:R-:W1:Y:S01]  /*e2f50*/  LDC R237, c[0x0][0x248] ;  /* 0x00009200ffed7b82 */ /* 0x000e620000000800 */
[----:B------:R1:W-:Y:S01]  /*e2f60*/  @P2 STG.E desc[UR60][R244.64], R249 ;  /* 0x000000f9f4002986 */ /* 0x0003e2000c10193c */
[----:B------:R-:W-:-:S03]  /*e2f70*/  ISETP.GE.AND P2, PT, R16, R239, PT ;  /* 0x000000ef1000720c */ /* 0x000fc60003f46270 */
[----:B-1----:R-:W3:Y:S04]  /*e2f80*/  LDL.LU R249, [R1+0x167c] ;  /* 0x00167c0001f97983 */ /* 0x002ee80000300800 */
[----:B------:R-:W3:Y:S01]  /*e2f90*/  LDL.LU R239, [R1+0xa78] ;  /* 0x000a780001ef7983 */ /* 0x000ee20000300800 */
[----:B------:R-:W-:-:S03]  /*e2fa0*/  IMAD.WIDE R244, R14, 0x4, R2 ;  /* 0x000000040ef47825 */ /* 0x000fc600078e0202 */
[----:B----4-:R1:W-:Y:S02]  /*e2fb0*/  @P5 STG.E desc[UR60][R240.64], R247 ;  /* 0x000000f7f0005986 */ /* 0x0103e4000c10193c */
[----:B-1----:R-:W-:Y:S01]  /*e2fc0*/  IMAD.WIDE R240, R14, 0x4, R4 ;  /* 0x000000040ef07825 */ /* 0x002fe200078e0204 */
[----:B------:R-:W1:Y:S01]  /*e2fd0*/  LDC R247, c[0x0][0x228] ;  /* 0x00008a00fff77b82 */ /* 0x000e620000000800 */
[----:B--2---:R2:W-:Y:S04]  /*e2fe0*/  @P6 STG.E desc[UR60][R244.64], R197 ;  /* 0x000000c5f4006986 */ /* 0x0045e8000c10193c */
[----:B------:R4:W-:Y:S01]  /*e2ff0*/  @P4 STG.E desc[UR60][R240.64], R250 ;  /* 0x000000faf0004986 */ /* 0x0009e2000c10193c */
[----:B------:R-:W-:Y:S02]  /*e3000*/  ISETP.LT.AND P5, PT, R17, R246, !P3 ;  /* 0x000000f61100720c */ /* 0x000fe40005fa1270 */
[----:B--2---:R-:W2:Y:S01]  /*e3010*/  LDC R197, c[0x0][0x228] ;  /* 0x00008a00ffc57b82 */ /* 0x004ea20000000800 */
[----:B----4-:R-:W4:Y:S01]  /*e3020*/  LDL.LU R250, [R1+0x1e9c] ;  /* 0x001e9c0001fa7983 */ /* 0x010f220000300800 */
[----:B---3--:R-:W-:-:S02]  /*e3030*/  ISETP.LT.AND P3, PT, R15, R243, !P3 ;  /* 0x000000f30f00720c */ /* 0x008fc40005f61270 */
[----:B------:R-:W-:Y:S02]  /*e3040*/  ISETP.LT.AND P6, PT, R11, R242, !P2 ;  /* 0x000000f20b00720c */ /* 0x000fe400057c1270 */
[----:B------:R-:W-:Y:S01]  /*e3050*/  ISETP.LT.AND P4, PT, R13, R199, !P2 ;  /* 0x000000c70d00720c */ /* 0x000fe20005781270 */
[C---:B------:R-:W-:Y:S01]  /*e3060*/  IMAD.WIDE R244, R14.reuse, 0x4, R6 ;  /* 0x000000040ef47825 */ /* 0x040fe200078e0206 */
[----:B------:R-:W-:-:S03]  /*e3070*/  IADD3 R0, R14, R233, RZ ;  /* 0x000000e90e007210 */ /* 0x000fc60007ffe0ff */
[----:B------:R-:W-:-:S04]  /*e3080*/  IMAD.WIDE R242, R14, 0x4, R8 ;  /* 0x000000040ef27825 */ /* 0x000fc800078e0208 */
[----:B------:R-:W-:Y:S01]  /*e3090*/  VIADD R16, R10, 0x147 ;  /* 0x000001470a107836 */ /* 0x000fe20000000000 */
[----:B------:R-:W3:Y:S01]  /*e30a0*/  LDC R246, c[0x0][0x228] ;  /* 0x00008a00fff67b82 */ /* 0x000ee20000000800 */
[----:B------:R-:W-:-:S07]  /*e30b0*/  IADD3 R14, R0, R237, RZ ;  /* 0x000000ed000e7210 */ /* 0x000fce0007ffe0ff */
[----:B------:R-:W4:Y:S08]  /*e30c0*/  LDC.64 R240, c[0x0][0x228] ;  /* 0x00008a00fff07b82 */ /* 0x000f300000000a00 */
[----:B------:R-:W3:Y:S01]  /*e30d0*/  LDC R233, c[0x0][0x228] ;  /* 0x00008a00ffe97b82 */ /* 0x000ee20000000800 */
[----:B------:R2:W-:Y:S04]  /*e30e0*/  @P5 STG.E desc[UR60][R244.64], R239 ;  /* 0x000000eff4005986 */ /* 0x0005e8000c10193c */
[----:B------:R3:W-:Y:S01]  /*e30f0*/  @P3 STG.E desc[UR60][R242.64], R252 ;  /* 0x000000fcf2003986 */ /* 0x0007e2000c10193c */
[----:B------:R-:W-:-:S02]  /*e3100*/  ISETP.GE.AND P5, PT, R16, R235, PT ;  /* 0x000000eb1000720c */ /* 0x000fc40003fa6270 */
[----:B------:R-:W-:Y:S02]  /*e3110*/  ISETP.LT.AND P3, PT, R17, R248, !P2 ;  /* 0x000000f81100720c */ /* 0x000fe40005761270 */
[----:B-1----:R-:W-:Y:S01]  /*e3120*/  ISETP.LT.AND P2, PT, R15, R247, !P2 ;  /* 0x000000f70f00720c */ /* 0x002fe20005741270 */
[----:B------:R-:W1:Y:S08]  /*e3130*/  LDC R235, c[0x0][0x248] ;  /* 0x00009200ffeb7b82 */ /* 0x000e700000000800 */
[----:B--2---:R-:W2:Y:S08]  /*e3140*/  LDC R239, c[0x0][0x228] ;  /* 0x00008a00ffef7b82 */ /* 0x004eb00000000800 */
[----:B------:R-:W2:Y:S01]  /*e3150*/  LDC R248, c[0x0][0x228] ;  /* 0x00008a00fff87b82 */ /* 0x000ea20000000800 */
[----:B------:R-:W-:-:S04]  /*e3160*/  IMAD.WIDE R244, R0, 0x4, R2 ;  /* 0x0000000400f47825 */ /* 0x000fc800078e0202 */
[----:B---3--:R-:W-:Y:S01]  /*e3170*/  IMAD.WIDE R242, R0, 0x4, R4 ;  /* 0x0000000400f27825 */ /* 0x008fe200078e0204 */
[----:B------:R-:W3:Y:S04]  /*e3180*/  LDL.LU R252, [R1+0x68c] ;  /* 0x00068c0001fc7983 */ /* 0x000ee80000300800 */
[----:B------:R-:W-:Y:S04]  /*e3190*/  @P6 STG.E desc[UR60][R244.64], R251 ;  /* 0x000000fbf4006986 */ /* 0x000fe8000c10193c */
[----:B------:R1:W-:Y:S04]  /*e31a0*/  @P4 STG.E desc[UR60][R242.64], R249 ;  /* 0x000000f9f2004986 */ /* 0x0003e8000c10193c */
[----:B------:R-:W3:Y:S01]  /*e31b0*/  LDL.LU R247, [R1+0xa7c] ;  /* 0x000a7c0001f77983 */ /* 0x000ee20000300800 */
[----:B------:R-:W-:-:S03]  /*e31c0*/  ISETP.LT.AND P4, PT, R13, R197, !P5 ;  /* 0x000000c50d00720c */ /* 0x000fc60006f81270 */
[----:B-1----:R-:W3:Y:S04]  /*e31d0*/  LDL.LU R249, [R1+0x28c] ;  /* 0x00028c0001f97983 */ /* 0x002ee80000300800 */
[----:B------:R-:W2:Y:S04]  /*e31e0*/  LDL.LU R197, [R1+0xe8c] ;  /* 0x000e8c0001c57983 */ /* 0x000ea80000300800 */
[----:B------:R-:W3:Y:S01]  /*e31f0*/  LDL.LU R237, [R1+0x127c] ;  /* 0x00127c0001ed7983 */ /* 0x000ee20000300800 */
[----:B------:R-:W-:-:S03]  /*e3200*/  IMAD.WIDE R244, R0, 0x4, R6 ;  /* 0x0000000400f47825 */ /* 0x000fc600078e0206 */
[----:B------:R-:W2:Y:S04]  /*e3210*/  LDL.LU R251, [R1+0x1a80] ;  /* 0x001a800001fb7983 */ /* 0x000ea80000300800 */
[----:B----4-:R1:W-:Y:S04]  /*e3220*/  @P3 STG.E desc[UR60][R244.64], R250 ;  /* 0x000000faf4003986 */ /* 0x0103e8000c10193c */
[----:B-1----:R-:W4:Y:S01]  /*e3230*/  LDL.LU R250, [R1+0x1680] ;  /* 0x0016800001fa7983 */ /* 0x002f220000300800 */
[----:B------:R-:W-:Y:S01]  /*e3240*/  ISETP.LT.AND P6, PT, R11, R198, !P5 ;  /* 0x000000c60b00720c */ /* 0x000fe20006fc1270 */
[----:B------:R-:W-:-:S04]  /*e3250*/  IMAD.WIDE R242, R0, 0x4, R8 ;  /* 0x0000000400f27825 */ /* 0x000fc800078e0208 */
[----:B------:R-:W-:Y:S01]  /*e3260*/  IMAD.WIDE R244, R14, 0x4, R2 ;  /* 0x000000040ef47825 */ /* 0x000fe200078e0202 */
[----:B------:R-:W1:Y:S03]  /*e3270*/  LDC.64 R198, c[0x0][0x228] ;  /* 0x00008a00ffc67b82 */ /* 0x000e660000000a00 */
[----:B------:R-:W-:-:S05]  /*e3280*/  VIADD R16, R10, 0x148 ;  /* 0x000001480a107836 */ /* 0x000fca0000000000 */
[----:B------:R-:W-:Y:S02]  /*e3290*/  ISETP.GE.AND P3, PT, R16, R241, PT ;  /* 0x000000f11000720c */ /* 0x000fe40003f66270 */
[----:B------:R-:W-:Y:S01]  /*e32a0*/  IADD3 R0, R14, R235, RZ ;  /* 0x000000eb0e007210 */ /* 0x000fe20007ffe0ff */
[----:B------:R-:W-:Y:S01]  /*e32b0*/  VIADD R16, R10, 0x149 ;  /* 0x000001490a107836 */ /* 0x000fe20000000000 */
[----:B------:R-:W4:Y:S08]  /*e32c0*/  LDC R241, c[0x0][0x228] ;  /* 0x00008a00fff17b82 */ /* 0x000f300000000800 */
[----:B------:R-:W4:Y:S01]  /*e32d0*/  LDC R235, c[0x0][0x248] ;  /* 0x00009200ffeb7b82 */ /* 0x000f220000000800 */
[----:B---3--:R3:W-:Y:S01]  /*e32e0*/  @P2 STG.E desc[UR60][R242.64], R237 ;  /* 0x000000edf2002986 */ /* 0x0087e2000c10193c */
[----:B------:R-:W-:-:S03]  /*e32f0*/  ISETP.LT.AND P2, PT, R17, R246, !P5 ;  /* 0x000000f61100720c */ /* 0x000fc60006f41270 */
[----:B--2---:R2:W-:Y:S01]  /*e3300*/  @P6 STG.E desc[UR60][R244.64], R197 ;  /* 0x000000c5f4006986 */ /* 0x0045e2000c10193c */
[----:B------:R-:W-:Y:S02]  /*e3310*/  ISETP.LT.AND P5, PT, R15, R239, !P5 ;  /* 0x000000ef0f00720c */ /* 0x000fe40006fa1270 */
[----:B------:R-:W4:Y:S08]  /*e3320*/  LDC R246, c[0x0][0x228] ;  /* 0x00008a00fff67b82 */ /* 0x000f300000000800 */
[----:B------:R-:W4:Y:S01]  /*e3330*/  LDC R239, c[0x0][0x248] ;  /* 0x00009200ffef7b82 */ /* 0x000f220000000800 */
[----:B---3--:R-:W-:-:S07]  /*e3340*/  IMAD.WIDE R242, R14, 0x4, R4 ;  /* 0x000000040ef27825 */ /* 0x008fce00078e0204 */
[----:B--2---:R-:W2:Y:S01]  /*e3350*/  LDC R197, c[0x0][0x228] ;  /* 0x00008a00ffc57b82 */ /* 0x004ea20000000800 */
[----:B------:R3:W-:Y:S01]  /*e3360*/  @P4 STG.E desc[UR60][R242.64], R252 ;  /* 0x000000fcf2004986 */ /* 0x0007e2000c10193c */
[----:B------:R-:W-:Y:S02]  /*e3370*/  ISETP.LT.AND P6, PT, R11, R236, !P3 ;  /* 0x000000ec0b00720c */ /* 0x000fe40005fc1270 */
[----:B------:R-:W-:Y:S01]  /*e3380*/  ISETP.LT.AND P4, PT, R13, R233, !P3 ;  /* 0x000000e90d00720c */ /* 0x000fe20005f81270 */
[C---:B------:R-:W-:Y:S01]  /*e3390*/  IMAD.WIDE R236, R14.reuse, 0x4, R6 ;  /* 0x000000040eec7825 */ /* 0x040fe200078e0206 */
[----:B---3--:R-:W3:Y:S03]  /*e33a0*/  LDL.LU R252, [R1+0x1ea0] ;  /* 0x001ea00001fc7983 */ /* 0x008ee60000300800 */
[----:B------:R-:W-:Y:S01]  /*e33b0*/  IMAD.WIDE R244, R14, 0x4, R8 ;  /* 0x000000040ef47825 */ /* 0x000fe200078e0208 */
[----:B------:R4:W-:Y:S01]  /*e33c0*/  @P2 STG.E desc[UR60][R236.64], R247 ;  /* 0x000000f7ec002986 */ /* 0x0009e2000c10193c */
[----:B-1----:R-:W-:-:S02]  /*e33d0*/  ISETP.GE.AND P2, PT, R16, R199, PT ;  /* 0x000000c71000720c */ /* 0x002fc40003f46270 */
[----:B----4-:R-:W-:Y:S01]  /*e33e0*/  IADD3 R14, R0, R239, RZ ;  /* 0x000000ef000e7210 */ /* 0x010fe20007ffe0ff */
[----:B------:R-:W1:Y:S01]  /*e33f0*/  LDC.64 R242, c[0x0][0x228] ;  /* 0x00008a00fff27b82 */ /* 0x000e620000000a00 */
[----:B------:R4:W-:Y:S01]  /*e3400*/  @P5 STG.E desc[UR60][R244.64], R249 ;  /* 0x000000f9f4005986 */ /* 0x0009e2000c10193c */
[----:B------:R-:W-:-:S06]  /*e3410*/  ISETP.LT.AND P5, PT, R17, R248, !P3 ;  /* 0x000000f81100720c */ /* 0x000fcc0005fa1270 */
[----:B------:R-:W1:Y:S08]  /*e3420*/  LDC R199, c[0x0][0x228] ;  /* 0x00008a00ffc77b82 */ /* 0x000e700000000800 */
[----:B------:R-:W1:Y:S01]  /*e3430*/  LDC R247, c[0x0][0x228] ;  /* 0x00008a00fff77b82 */ /* 0x000e620000000800 */
[----:B------:R-:W-:-:S04]  /*e3440*/  IMAD.WIDE R236, R0, 0x4, R2 ;  /* 0x0000000400ec7825 */ /* 0x000fc800078e0202 */
[----:B----4-:R-:W-:Y:S01]  /*e3450*/  IMAD.WIDE R244, R0, 0x4, R4 ;  /* 0x0000000400f47825 */ /* 0x010fe200078e0204 */
[----:B------:R-:W4:Y:S04]  /*e3460*/  LDL.LU R249, [R1+0x690] ;  /* 0x0006900001f97983 */ /* 0x000f280000300800 */
[----:B------:R-:W-:Y:S04]  /*e3470*/  @P6 STG.E desc[UR60][R236.64], R251 ;  /* 0x000000fbec006986 */ /* 0x000fe8000c10193c */
[----:B------:R2:W-:Y:S04]  /*e3480*/  @P4 STG.E desc[UR60][R244.64], R250 ;  /* 0x000000faf4004986 */ /* 0x0005e8000c10193c */
[----:B------:R-:W4:Y:S01]  /*e3490*/  LDL.LU R248, [R1+0xa90] ;  /* 0x000a900001f87983 */ /* 0x000f220000300800 */
[----:B--2---:R-:W-:-:S03]  /*e34a0*/  ISETP.LT.AND P4, PT, R13, R197, !P2 ;  /* 0x000000c50d00720c */ /* 0x004fc60005781270 */
[----:B------:R-:W2:Y:S04]  /*e34b0*/  LDL.LU R250, [R1+0xa80] ;  /* 0x000a800001fa7983 */ /* 0x000ea80000300800 */
[----:B------:R-:W4:Y:S04]  /*e34c0*/  LDL.LU R197, [R1+0xe90] ;  /* 0x000e900001c57983 */ /* 0x000f280000300800 */
[----:B------:R-:W2:Y:S01]  /*e34d0*/  LDL.LU R239, [R1+0x1280] ;  /* 0x0012800001ef7983 */ /* 0x000ea20000300800 */
[----:B------:R-:W-:-:S03]  /*e34e0*/  IMAD.WIDE R236, R0, 0x4, R6 ;  /* 0x0000000400ec7825 */ /* 0x000fc600078e0206 */
[----:B------:R-:W4:Y:S01]  /*e34f0*/  LDL.LU R251, [R1+0x1a84] ;  /* 0x001a840001fb7983 */ /* 0x000f220000300800 */
[----:B------:R-:W-:Y:S02]  /*e3500*/  ISETP.LT.AND P3, PT, R15, R246, !P3 ;  /* 0x000000f60f00720c */ /* 0x000fe40005f61270 */
[----:B------:R-:W-:Y:S01]  /*e3510*/  ISETP.LT.AND P6, PT, R11, R232, !P2 ;  /* 0x000000e80b00720c */ /* 0x000fe200057c1270 */
[----:B------:R-:W-:Y:S01]  /*e3520*/  IMAD.WIDE R244, R0, 0x4, R8 ;  /* 0x0000000400f47825 */ /* 0x000fe200078e0208 */
[----:B------:R-:W1:Y:S01]  /*e3530*/  LDC.64 R232, c[0x0][0x228] ;  /* 0x00008a00ffe87b82 */ /* 0x000e620000000a00 */
[----:B---3--:R3:W-:Y:S02]  /*e3540*/  @P5 STG.E desc[UR60][R236.64], R252 ;  /* 0x000000fcec005986 */ /* 0x0087e4000c10193c */
[----:B------:R-:W-:-:S05]  /*e3550*/  VIADD R16, R10, 0x14a ;  /* 0x0000014a0a107836 */ /* 0x000fca0000000000 */
[----:B------:R-:W1:Y:S01]  /*e3560*/  LDC R246, c[0x0][0x228] ;  /* 0x00008a00fff67b82 */ /* 0x000e620000000800 */
[----:B---3--:R-:W3:Y:S01]  /*e3570*/  LDL.LU R252, [R1+0x1684] ;  /* 0x0016840001fc7983 */ /* 0x008ee20000300800 */
[----:B------:R-:W-:-:S03]  /*e3580*/  IMAD.WIDE R236, R14, 0x4, R2 ;  /* 0x000000040eec7825 */ /* 0x000fc600078e0202 */
[----:B--2---:R2:W-:Y:S04]  /*e3590*/  @P3 STG.E desc[UR60][R244.64], R239 ;  /* 0x000000eff4003986 */ /* 0x0045e8000c10193c */
[----:B----4-:R4:W-:Y:S01]  /*e35a0*/  @P6 STG.E desc[UR60][R236.64], R197 ;  /* 0x000000c5ec006986 */ /* 0x0109e2000c10193c */
[----:B--2---:R-:W-:Y:S01]  /*e35b0*/  IMAD.WIDE R244, R14, 0x4, R4 ;  /* 0x000000040ef47825 */ /* 0x004fe200078e0204 */
[----:B-1----:R-:W-:Y:S01]  /*e35c0*/  ISETP.LT.AND P3, PT, R17, R247, !P2 ;  /* 0x000000f71100720c */ /* 0x002fe20005761270 */
[----:B----4-:R-:W1:Y:S01]  /*e35d0*/  LDC R197, c[0x0][0x228] ;  /* 0x00008a00ffc57b82 */ /* 0x010e620000000800 */
[----:B------:R-:W-:Y:S02]  /*e35e0*/  ISETP.GE.AND P5, PT, R16, R243, PT ;  /* 0x000000f31000720c */ /* 0x000fe40003fa6270 */
[----:B------:R-:W-:Y:S01]  /*e35f0*/  IADD3 R0, R14, R235, RZ ;  /* 0x000000eb0e007210 */ /* 0x000fe20007ffe0ff */
[----:B------:R2:W-:Y:S01]  /*e3600*/  @P4 STG.E desc[UR60][R244.64], R249 ;  /* 0x000000f9f4004986 */ /* 0x0005e2000c10193c */
[----:B------:R-:W-:-:S03]  /*e3610*/  ISETP.LT.AND P2, PT, R15, R241, !P2 ;  /* 0x000000f10f00720c */ /* 0x000fc60005741270 */
[----:B------:R-:W4:Y:S01]  /*e3620*/  LDC R241, c[0x0][0x248] ;  /* 0x00009200fff17b82 */ /* 0x000f220000000800 */
[----:B------:R-:W-:-:S07]  /*e3630*/  VIADD R16, R10, 0x14b ;  /* 0x0000014b0a107836 */ /* 0x000fce0000000000 */
[----:B------:R-:W1:Y:S08]  /*e3640*/  LDC R243, c[0x0][0x228] ;  /* 0x00008a00fff37b82 */ /* 0x000e700000000800 */
[----:B------:R-:W1:Y:S08]  /*e3650*/  LDC R247, c[0x0][0x228] ;  /* 0x00008a00fff77b82 */ /* 0x000e700000000800 */
[----:B------:R-:W1:Y:S01]  /*e3660*/  LDC.64 R236, c[0x0][0x228] ;  /* 0x00008a00ffec7b82 */ /* 0x000e620000000a00 */
[----:B--2---:R-:W2:Y:S01]  /*e3670*/  LDL.LU R249, [R1+0x1ea4] ;  /* 0x001ea40001f97983 */ /* 0x004ea20000300800 */
[----:B------:R-:W-:-:S02]  /*e3680*/  ISETP.LT.AND P6, PT, R11, R238, !P5 ;  /* 0x000000ee0b00720c */ /* 0x000fc40006fc1270 */
[----:B------:R-:W-:Y:S01]  /*e3690*/  ISETP.LT.AND P4, PT, R13, R199, !P5 ;  /* 0x000000c70d00720c */ /* 0x000fe20006f81270 */
[----:B------:R-:W-:-:S04]  /*e36a0*/  IMAD.WIDE R244, R14, 0x4, R6 ;  /* 0x000000040ef47825 */ /* 0x000fc800078e0206 */
[----:B------:R-:W-:Y:S01]  /*e36b0*/  IMAD.WIDE R238, R14, 0x4, R8 ;  /* 0x000000040eee7825 */ /* 0x000fe200078e0208 */
[----:B------:R-:W2:Y:S01]  /*e36c0*/  LDC R199, c[0x0][0x228] ;  /* 0x00008a00ffc77b82 */ /* 0x000ea20000000800 */
[----:B------:R4:W-:Y:S04]  /*e36d0*/  @P3 STG.E desc[UR60][R244.64], R248 ;  /* 0x000000f8f4003986 */ /* 0x0009e8000c10193c */
[----:B------:R4:W-:Y:S01]  /*e36e0*/  @P2 STG.E desc[UR60][R238.64], R250 ;  /* 0x000000faee002986 */ /* 0x0009e2000c10193c */
[----:B------:R-:W-:Y:S01]  /*e36f0*/  ISETP.GE.AND P3, PT, R16, R233, PT ;  /* 0x000000e91000720c */ /* 0x000fe20003f66270 */
[----:B----4-:R-:W-:-:S04]  /*e3700*/  IMAD.WIDE R244, R0, 0x4, R2 ;  /* 0x0000000400f47825 */ /* 0x010fc800078e0202 */
[C---:B------:R-:W-:Y:S01]  /*e3710*/  IMAD.WIDE R238, R0.reuse, 0x4, R4 ;  /* 0x0000000400ee7825 */ /* 0x040fe200078e0204 */
[----:B------:R-:W4:Y:S04]  /*e3720*/  LDL.LU R250, [R1+0x694] ;  /* 0x0006940001fa7983 */ /* 0x000f280000300800 */
[----:B------:R1:W-:Y:S04]  /*e3730*/  @P6 STG.E desc[UR60][R244.64], R251 ;  /* 0x000000fbf4006986 */ /* 0x0003e8000c10193c */
[----:B------:R-:W4:Y:S01]  /*e3740*/  LDL.LU R248, [R1+0xa94] ;  /* 0x000a940001f87983 */ /* 0x000f220000300800 */
[----:B------:R-:W-:-:S02]  /*e3750*/  IADD3 R14, R0, R241, RZ ;  /* 0x000000f1000e7210 */ /* 0x000fc40007ffe0ff */
[----:B------:R-:W-:Y:S01]  /*e3760*/  ISETP.LT.AND P2, PT, R17, R246, !P5 ;  /* 0x000000f61100720c */ /* 0x000fe20006f41270 */
[----:B------:R-:W2:Y:S08]  /*e3770*/  LDC R233, c[0x0][0x248] ;  /* 0x00009200ffe97b82 */ /* 0x000eb00000000800 */
[----:B------:R-:W2:Y:S01]  /*e3780*/  LDC R246, c[0x0][0x228] ;  /* 0x00008a00fff67b82 */ /* 0x000ea20000000800 */
[----:B-1----:R-:W-:Y:S01]  /*e3790*/  IMAD.WIDE R244, R0, 0x4, R6 ;  /* 0x0000000400f47825 */ /* 0x002fe200078e0206 */
[----:B---3--:R1:W-:Y:S01]  /*e37a0*/  @P4 STG.E desc[UR60][R238.64], R252 ;  /* 0x000000fcee004986 */ /* 0x0083e2000c10193c */
[----:B------:R-:W-:-:S03]  /*e37b0*/  ISETP.LT.AND P4, PT, R13, R197, !P3 ;  /* 0x000000c50d00720c */ /* 0x000fc60005f81270 */
[----:B-1----:R-:W3:Y:S04]  /*e37c0*/  LDL.LU R252, [R1+0xa84] ;  /* 0x000a840001fc7983 */ /* 0x002ee80000300800 */
[----:B------:R-:W4:Y:S04]  /*e37d0*/  LDL.LU R197, [R1+0xe94] ;  /* 0x000e940001c57983 */ /* 0x000f280000300800 */
[----:B------:R-:W3:Y:S04]  /*e37e0*/  LDL.LU R241, [R1+0x1284] ;  /* 0x0012840001f17983 */ /* 0x000ee80000300800 */
[----:B------:R-:W4:Y:S04]  /*e37f0*/  LDL.LU R251, [R1+0x1a88] ;  /* 0x001a880001fb7983 */ /* 0x000f280000300800 */
[----:B--2---:R1:W-:Y:S04]  /*e3800*/  @P2 STG.E desc[UR60][R244.64], R249 ;  /* 0x000000f9f4002986 */ /* 0x0043e8000c10193c */
[----:B-1----:R-:W2:Y:S01]  /*e3810*/  LDL.LU R249, [R1+0x1688] ;  /* 0x0016880001f97983 */ /* 0x002ea20000300800 */
[----:B------:R-:W-:-:S02]  /*e3820*/  ISETP.LT.AND P5, PT, R15, R243, !P5 ;  /* 0x000000f30f00720c */ /* 0x000fc40006fa1270 */
[----:B------:R-:W-:Y:S01]  /*e3830*/  ISETP.LT.AND P6, PT, R11, R234, !P3 ;  /* 0x000000ea0b00720c */ /* 0x000fe20005fc1270 */
[----:B------:R-:W-:-:S04]  /*e3840*/  IMAD.WIDE R238, R0, 0x4, R8 ;  /* 0x0000000400ee7825 */ /* 0x000fc800078e0208 */
[----:B------:R-:W-:-:S04]  /*e3850*/  IMAD.WIDE R244, R14, 0x4, R2 ;  /* 0x000000040ef47825 */ /* 0x000fc800078e0202 */
[----:B------:R-:W-:Y:S01]  /*e3860*/  VIADD R16, R10, 0x14c ;  /* 0x0000014c0a107836 */ /* 0x000fe20000000000 */
[----:B------:R-:W1:Y:S08]  /*e3870*/  LDC.64 R234, c[0x0][0x228] ;  /* 0x00008a00ffea7b82 */ /* 0x000e700000000a00 */
[----:B------:R-:W1:Y:S01]  /*e3880*/  LDC R243, c[0x0][0x228] ;  /* 0x00008a00fff37b82 */ /* 0x000e620000000800 */
[----:B------:R-:W-:-:S07]  /*e3890*/  ISETP.GE.AND P2, PT, R16, R237, PT ;  /* 0x000000ed1000720c */ /* 0x000fce0003f46270 */
[----:B------:R-:W1:Y:S01]  /*e38a0*/  LDC R237, c[0x0][0x248] ;  /* 0x00009200ffed7b82 */ /* 0x000e620000000800 */
[----:B------:R-:W-:Y:S01]  /*e38b0*/  IADD3 R0, R14, R233, RZ ;  /* 0x000000e90e007210 */ /* 0x000fe20007ffe0ff */
[----:B------:R-:W-:-:S06]  /*e38c0*/  VIADD R16, R10, 0x14d ;  /* 0x0000014d0a107836 */ /* 0x000fcc0000000000 */
[----:B------:R-:W2:Y:S01]  /*e38d0*/  LDC R233, c[0x0][0x228] ;  /* 0x00008a00ffe97b82 */ /* 0x000ea20000000800 */
[----:B---3--:R3:W-:Y:S01]  /*e38e0*/  @P5 STG.E desc[UR60][R238.64], R241 ;  /* 0x000000f1ee005986 */ /* 0x0087e2000c10193c */
[----:B------:R-:W-:-:S03]  /*e38f0*/  ISETP.LT.AND P5, PT, R17, R247, !P3 ;  /* 0x000000f71100720c */ /* 0x000fc60005fa1270 */
[----:B----4-:R4:W-:Y:S03]  /*e3900*/  @P6 STG.E desc[UR60][R244.64], R197 ;  /* 0x000000c5f4006986 */ /* 0x0109e6000c10193c */
[----:B------:R-:W1:Y:S01]  /*e3910*/  LDC R247, c[0x0][0x228] ;  /* 0x00008a00fff77b82 */ /* 0x000e620000000800 */
[----:B------:R-:W-:Y:S01]  /*e3920*/  ISETP.LT.AND P3, PT, R15, R246, !P3 ;  /* 0x000000f60f00720c */ /* 0x000fe20005f61270 */
[----:B---3--:R-:W-:-:S06]  /*e3930*/  IMAD.WIDE R238, R14, 0x4, R4 ;  /* 0x000000040eee7825 */ /* 0x008fcc00078e0204 */
[----:B----4-:R-:W3:Y:S01]  /*e3940*/  LDC R197, c[0x0][0x228] ;  /* 0x00008a00ffc57b82 */ /* 0x010ee20000000800 */
[----:B------:R-:W-:Y:S01]  /*e3950*/  ISETP.LT.AND P6, PT, R11, R240, !P2 ;  /* 0x000000f00b00720c */ /* 0x000fe200057c1270 */
[C---:B------:R-:W-:Y:S01]  /*e3960*/  IMAD.WIDE R244, R14.reuse, 0x4, R6 ;  /* 0x000000040ef47825 */ /* 0x040fe200078e0206 */
[----:B------:R4:W-:Y:S01]  /*e3970*/  @P4 STG.E desc[UR60][R238.64], R250 ;  /* 0x000000faee004986 */ /* 0x0009e2000c10193c */
[----:B------:R-:W-:Y:S02]  /*e3980*/  ISETP.LT.AND P4, PT, R13, R199, !P2 ;  /* 0x000000c70d00720c */ /* 0x000fe40005781270 */
[----:B------:R-:W-:Y:S02]  /*e3990*/  IMAD.WIDE R240, R14, 0x4, R8 ;  /* 0x000000040ef07825 */ /* 0x000fe400078e0208 */
[----:B------:R-:W3:Y:S01]  /*e39a0*/  LDC R246, c[0x0][0x228] ;  /* 0x00008a00fff67b82 */ /* 0x000ee20000000800 */
[----:B----4-:R-:W4:Y:S04]  /*e39b0*/  LDL.LU R250, [R1+0x1ea8] ;  /* 0x001ea80001fa7983 */ /* 0x010f280000300800 */
[----:B------:R3:W-:Y:S04]  /*e39c0*/  @P5 STG.E desc[UR60][R244.64], R248 ;  /* 0x000000f8f4005986 */ /* 0x0007e8000c10193c */
[----:B------:R3:W-:Y:S01]  /*e39d0*/  @P3 STG.E desc[UR60][R240.64], R252 ;  /* 0x000000fcf0003986 */ /* 0x0007e2000c10193c */
[----:B-1----:R-:W-:-:S02]  /*e39e0*/  ISETP.GE.AND P5, PT, R16, R235, PT ;  /* 0x000000eb1000720c */ /* 0x002fc40003fa6270 */
[----:B------:R-:W-:Y:S02]  /*e39f0*/  ISETP.LT.AND P3, PT, R17, R243, !P2 ;  /* 0x000000f31100720c */ /* 0x000fe40005761270 */
[----:B------:R-:W-:Y:S02]  /*e3a00*/  ISETP.LT.AND P2, PT, R15, R247, !P2 ;  /* 0x000000f70f00720c */ /* 0x000fe40005741270 */
[C---:B------:R-:W-:Y:S01]  /*e3a10*/  IADD3 R14, R0.reuse, R237, RZ ;  /* 0x000000ed000e7210 */ /* 0x040fe20007ffe0ff */
[----:B------:R-:W1:Y:S08]  /*e3a20*/  LDC R243, c[0x0][0x228] ;  /* 0x00008a00fff37b82 */ /* 0x000e700000000800 */
[----:B------:R-:W1:Y:S08]  /*e3a30*/  LDC.64 R238, c[0x0][0x228] ;  /* 0x00008a00ffee7b82 */ /* 0x000e700000000a00 */
[----:B------:R-:W1:Y:S08]  /*e3a40*/  LDC R235, c[0x0][0x248] ;  /* 0x00009200ffeb7b82 */ /* 0x000e700000000800 */
[----:B---3--:R-:W3:Y:S01]  /*e3a50*/  LDC R248, c[0x0][0x228] ;  /* 0x00008a00fff87b82 */ /* 0x008ee20000000800 */
[----:B------:R-:W-:-:S04]  /*e3a60*/  IMAD.WIDE R244, R0, 0x4, R2 ;  /* 0x0000000400f47825 */ /* 0x000fc800078e0202 */
[----:B------:R-:W-:Y:S01]  /*e3a70*/  IMAD.WIDE R240, R0, 0x4, R4 ;  /* 0x0000000400f07825 */ /* 0x000fe200078e0204 */
[----:B------:R-:W3:Y:S04]  /*e3a80*/  LDL.LU R252, [R1+0x698] ;  /* 0x0006980001fc7983 */ /* 0x000ee80000300800 */
[----:B------:R-:W-:Y:S04]  /*e3a90*/  @P6 STG.E desc[UR60][R244.64], R251 ;  /* 0x000000fbf4006986 */ /* 0x000fe8000c10193c */
[----:B------:R-:W3:Y:S04]  /*e3aa0*/  LDL.LU R247, [R1+0xa98] ;  /* 0x000a980001f77983 */ /* 0x000ee80000300800 */
[----:B--2---:R2:W-:Y:S01]  /*e3ab0*/  @P4 STG.E desc[UR60][R240.64], R249 ;  /* 0x000000f9f0004986 */ /* 0x0045e2000c10193c */
[----:B------:R-:W-:-:S03]  /*e3ac0*/  ISETP.LT.AND P4, PT, R13, R197, !P5 ;  /* 0x000000c50d00720c */ /* 0x000fc60006f81270 */
[----:B--2---:R-:W2:Y:S04]  /*e3ad0*/  LDL.LU R249, [R1+0xa88] ;  /* 0x000a880001f97983 */ /* 0x004ea80000300800 */
[----:B------:R-:W3:Y:S04]  /*e3ae0*/  LDL.LU R197, [R1+0xe98] ;  /* 0x000e980001c57983 */ /* 0x000ee80000300800 */
[----:B------:R-:W2:Y:S01]  /*e3af0*/  LDL.LU R237, [R1+0x1288] ;  /* 0x0012880001ed7983 */ /* 0x000ea20000300800 */
[----:B------:R-:W-:-:S03]  /*e3b00*/  IMAD.WIDE R244, R0, 0x4, R6 ;  /* 0x0000000400f47825 */ /* 0x000fc600078e0206 */
[----:B------:R-:W3:Y:S01]  /*e3b10*/  LDL.LU R251, [R1+0x1a8c] ;  /* 0x001a8c0001fb7983 */ /* 0x000ee20000300800 */
[----:B------:R-:W-:Y:S01]  /*e3b20*/  ISETP.LT.AND P6, PT, R11, R198, !P5 ;  /* 0x000000c60b00720c */ /* 0x000fe20006fc1270 */
[----:B------:R-:W-:Y:S01]  /*e3b30*/  IMAD.WIDE R240, R0, 0x4, R8 ;  /* 0x0000000400f07825 */ /* 0x000fe200078e0208 */
[----:B------:R-:W1:Y:S01]  /*e3b40*/  LDC.64 R198, c[0x0][0x228] ;  /* 0x00008a00ffc67b82 */ /* 0x000e620000000a00 */
[----:B----4-:R4:W-:Y:S04]  /*e3b50*/  @P3 STG.E desc[UR60][R244.64], R250 ;  /* 0x000000faf4003986 */ /* 0x0109e8000c10193c */
[----:B----4-:R-:W4:Y:S01]  /*e3b60*/  LDL.LU R250, [R1+0x168c] ;  /* 0x00168c0001fa7983 */ /* 0x010f220000300800 */
[----:B------:R-:W-:-:S03]  /*e3b70*/  IMAD.WIDE R244, R14, 0x4, R2 ;  /* 0x000000040ef47825 */ /* 0x000fc600078e0202 */
[----:B--2---:R2:W-:Y:S04]  /*e3b80*/  @P2 STG.E desc[UR60][R240.64], R237 ;  /* 0x000000edf0002986 */ /* 0x0045e8000c10193c */
[----:B---3--:R3:W-:Y:S01]  /*e3b90*/  @P6 STG.E desc[UR60][R244.64], R197 ;  /* 0x000000c5f4006986 */ /* 0x0087e2000c10193c */
[----:B--2---:R-:W-:-:S04]  /*e3ba0*/  IMAD.WIDE R240, R14, 0x4, R4 ;  /* 0x000000040ef07825 */ /* 0x004fc800078e0204 */
[----:B------:R-:W-:Y:S01]  /*e3bb0*/  VIADD R16, R10, 0x14e ;  /* 0x0000014e0a107836 */ /* 0x000fe20000000000 */
[----:B---3--:R-:W2:Y:S08]  /*e3bc0*/  LDC R197, c[0x0][0x228] ;  /* 0x00008a00ffc57b82 */ /* 0x008eb00000000800 */
[----:B------:R-:W3:Y:S01]  /*e3bd0*/  LDC R237, c[0x0][0x248] ;  /* 0x00009200ffed7b82 */ /* 0x000ee20000000800 */
[----:B------:R1:W-:Y:S04]  /*e3be0*/  @P4 STG.E desc[UR60][R240.64], R252 ;  /* 0x000000fcf0004986 */ /* 0x0003e8000c10193c */
[----:B-1----:R-:W2:Y:S01]  /*e3bf0*/  LDL.LU R252, [R1+0x1eac] ;  /* 0x001eac0001fc7983 */ /* 0x002ea20000300800 */
[----:B------:R-:W-:-:S02]  /*e3c00*/  ISETP.LT.AND P2, PT, R17, R246, !P5 ;  /* 0x000000f61100720c */ /* 0x000fc40006f41270 */
[----:B------:R-:W-:Y:S02]  /*e3c10*/  ISETP.LT.AND P5, PT, R15, R243, !P5 ;  /* 0x000000f30f00720c */ /* 0x000fe40006fa1270 */
        /* <DEDUP_REMOVED lines=9> */
[----:B------:R-:W1:Y:S01]  /*e3cb0*/  LDC.64 R240, c[0x0][0x228] ;  /* 0x00008a00fff07b82 */ /* 0x000e620000000a00 */
[----:B------:R3:W-:Y:S04]  /*e3cc0*/  @P2 STG.E desc[UR60][R244.64], R247 ;  /* 0x000000f7f4002986 */ /* 0x0007e8000c10193c */
[----:B------:R3:W-:Y:S01]  /*e3cd0*/  @P5 STG.E desc[UR60][R242.64], R249 ;  /* 0x000000f9f2005986 */ /* 0x0007e2000c10193c */
[----:B------:R-:W-:-:S02]  /*e3ce0*/  ISETP.GE.AND P2, PT, R16, R199, PT ;  /* 0x000000c71000720c */ /* 0x000fc40003f46270 */
[----:B------:R-:W-:Y:S02]  /*e3cf0*/  ISETP.LT.AND P5, PT, R17, R248, !P3 ;  /* 0x000000f81100720c */ /* 0x000fe40005fa1270 */
[C---:B---3--:R-:W-:Y:S01]  /*e3d00*/  IADD3 R14, R0.reuse, R237, RZ ;  /* 0x000000ed000e7210 */ /* 0x048fe20007ffe0ff */
[----:B------:R-:W3:Y:S01]  /*e3d10*/  LDC R199, c[0x0][0x228] ;  /* 0x00008a00ffc77b82 */ /* 0x000ee20000000800 */
[----:B------:R-:W-:-:S07]  /*e3d20*/  IMAD.WIDE R244, R0, 0x4, R2 ;  /* 0x0000000400f47825 */ /* 0x000fce00078e0202 */
[----:B------:R-:W3:Y:S08]  /*e3d30*/  LDC R235, c[0x0][0x248] ;  /* 0x00009200ffeb7b82 */ /* 0x000ef00000000800 */
[----:B------:R-:W3:Y:S01]  /*e3d40*/  LDC R247, c[0x0][0x228] ;  /* 0x00008a00fff77b82 */ /* 0x000ee20000000800 */
[C---:B------:R-:W-:Y:S01]  /*e3d50*/  IMAD.WIDE R242, R0.reuse, 0x4, R4 ;  /* 0x0000000400f27825 */ /* 0x040fe200078e0204 */
[----:B------:R-:W3:Y:S04]  /*e3d60*/  LDL.LU R249, [R1+0x69c] ;  /* 0x00069c0001f97983 */ /* 0x000ee80000300800 */
[----:B------:R1:W-:Y:S04]  /*e3d70*/  @P6 STG.E desc[UR60][R244.64], R251 ;  /* 0x000000fbf4006986 */ /* 0x0003e8000c10193c */
[----:B------:R-:W3:Y:S01]  /*e3d80*/  LDL.LU R248, [R1+0xa9c] ;  /* 0x000a9c0001f87983 */ /* 0x000ee20000300800 */
[----:B-1----:R-:W-:-:S03]  /*e3d90*/  IMAD.WIDE R244, R0, 0x4, R6 ;  /* 0x0000000400f47825 */ /* 0x002fc600078e0206 */
[----:B----4-:R1:W-:Y:S01]  /*e3da0*/  @P4 STG.E desc[UR60][R242.64], R250 ;  /* 0x000000faf2004986 */ /* 0x0103e2000c10193c */
[----:B--2---:R-:W-:-:S03]  /*e3db0*/  ISETP.LT.AND P4, PT, R13, R197, !P2 ;  /* 0x000000c50d00720c */ /* 0x004fc60005781270 */
[----:B-1----:R-:W2:Y:S04]  /*e3dc0*/  LDL.LU R250, [R1+0xa8c] ;  /* 0x000a8c0001fa7983 */ /* 0x002ea80000300800 */
[----:B------:R-:W4:Y:S04]  /*e3dd0*/  LDL.LU R197, [R1+0xe9c] ;  /* 0x000e9c0001c57983 */ /* 0x000f280000300800 */
[----:B------:R-:W2:Y:S04]  /*e3de0*/  LDL.LU R237, [R1+0x128c] ;  /* 0x00128c0001ed7983 */ /* 0x000ea80000300800 */
[----:B------:R-:W4:Y:S04]  /*e3df0*/  LDL.LU R251, [R1+0x1a90] ;  /* 0x001a900001fb7983 */ /* 0x000f280000300800 */
[----:B------:R1:W-:Y:S04]  /*e3e00*/  @P5 STG.E desc[UR60][R244.64], R252 ;  /* 0x000000fcf4005986 */ /* 0x0003e8000c10193c */
[----:B-1----:R-:W4:Y:S01]  /*e3e10*/  LDL.LU R252, [R1+0x1690] ;  /* 0x0016900001fc7983 */ /* 0x002f220000300800 */
[----:B------:R-:W-:-:S02]  /*e3e20*/  ISETP.LT.AND P3, PT, R15, R246, !P3 ;  /* 0x000000f60f00720c */ /* 0x000fc40005f61270 */
[----:B------:R-:W-:Y:S01]  /*e3e30*/  ISETP.LT.AND P6, PT, R11, R232, !P2 ;  /* 0x000000e80b00720c */ /* 0x000fe200057c1270 */
[----:B------:R-:W-:-:S04]  /*e3e40*/  IMAD.WIDE R242, R0, 0x4, R8 ;  /* 0x0000000400f27825 */ /* 0x000fc800078e0208 */
[----:B------:R-:W-:Y:S01]  /*e3e50*/  IMAD.WIDE R244, R14, 0x4, R2 ;  /* 0x000000040ef47825 */ /* 0x000fe200078e0202 */
[----:B------:R-:W1:Y:S03]  /*e3e60*/  LDC.64 R232, c[0x0][0x228] ;  /* 0x00008a00ffe87b82 */ /* 0x000e660000000a00 */
[----:B------:R-:W-:-:S05]  /*e3e70*/  VIADD R16, R10, 0x150 ;  /* 0x000001500a107836 */ /* 0x000fca0000000000 */
[----:B------:R-:W1:Y:S01]  /*e3e80*/  LDC R246, c[0x0][0x228] ;  /* 0x00008a00fff67b82 */ /* 0x000e620000000800 */
[----:B------:R-:W-:Y:S02]  /*e3e90*/  ISETP.GE.AND P5, PT, R16, R241, PT ;  /* 0x000000f11000720c */ /* 0x000fe40003fa6270 */
[----:B---3--:R-:W-:Y:S01]  /*e3ea0*/  IADD3 R0, R14, R235, RZ ;  /* 0x000000eb0e007210 */ /* 0x008fe20007ffe0ff */
[----:B------:R-:W-:-:S04]  /*e3eb0*/  VIADD R16, R10, 0x151 ;  /* 0x000001510a107836 */ /* 0x000fc80000000000 */
[----:B------:R-:W3:Y:S01]  /*e3ec0*/  LDC R241, c[0x0][0x228] ;  /* 0x00008a00fff17b82 */ /* 0x000ee20000000800 */
[----:B--2---:R2:W-:Y:S01]  /*e3ed0*/  @P3 STG.E desc[UR60][R242.64], R237 ;  /* 0x000000edf2003986 */ /* 0x0045e2000c10193c */
[----:B------:R-:W-:-:S03]  /*e3ee0*/  ISETP.LT.AND P3, PT, R17, R247, !P2 ;  /* 0x000000f71100720c */ /* 0x000fc60005761270 */
[----:B----4-:R4:W-:Y:S01]  /*e3ef0*/  @P6 STG.E desc[UR60][R244.64], R197 ;  /* 0x000000c5f4006986 */ /* 0x0109e2000c10193c */
[----:B------:R-:W-:Y:S02]  /*e3f00*/  ISETP.LT.AND P2, PT, R15, R239, !P2 ;  /* 0x000000ef0f00720c */ /* 0x000fe40005741270 */
[----:B------:R-:W3:Y:S08]  /*e3f10*/  LDC R247, c[0x0][0x228] ;  /* 0x00008a00fff77b82 */ /* 0x000ef00000000800 */
[----:B------:R-:W3:Y:S01]  /*e3f20*/  LDC R239, c[0x0][0x248] ;  /* 0x00009200ffef7b82 */ /* 0x000ee20000000800 */
[----:B--2---:R-:W-:-:S07]  /*e3f30*/  IMAD.WIDE R242, R14, 0x4, R4 ;  /* 0x000000040ef27825 */ /* 0x004fce00078e0204 */
[----:B----4-:R-:W2:Y:S01]  /*e3f40*/  LDC R197, c[0x0][0x228] ;  /* 0x00008a00ffc57b82 */ /* 0x010ea20000000800 */
[----:B------:R4:W-:Y:S01]  /*e3f50*/  @P4 STG.E desc[UR60][R242.64], R249 ;  /* 0x000000f9f2004986 */ /* 0x0009e2000c10193c */
[----:B------:R-:W-:Y:S02]  /*e3f60*/  ISETP.LT.AND P6, PT, R11, R236, !P5 ;  /* 0x000000ec0b00720c */ /* 0x000fe40006fc1270 */
[----:B------:R-:W-:Y:S01]  /*e3f70*/  ISETP.LT.AND P4, PT, R13, R199, !P5 ;  /* 0x000000c70d00720c */ /* 0x000fe20006f81270 */
[----:B------:R-:W-:-:S03]  /*e3f80*/  IMAD.WIDE R244, R14, 0x4, R6 ;  /* 0x000000040ef47825 */ /* 0x000fc600078e0206 */
[----:B------:R-:W2:Y:S08]  /*e3f90*/  LDC.64 R236, c[0x0][0x228] ;  /* 0x00008a00ffec7b82 */ /* 0x000eb00000000a00 */
[----:B------:R-:W2:Y:S01]  /*e3fa0*/  LDC R199, c[0x0][0x228] ;  /* 0x00008a00ffc77b82 */ /* 0x000ea20000000800 */
[----:B----4-:R-:W4:Y:S01]  /*e3fb0*/  LDL.LU R249, [R1+0x1eb0] ;  /* 0x001eb00001f97983 */ /* 0x010f220000300800 */
[----:B------:R-:W-:-:S03]  /*e3fc0*/  IMAD.WIDE R242, R14, 0x4, R8 ;  /* 0x000000040ef27825 */ /* 0x000fc600078e0208 */
[----:B------:R3:W-:Y:S01]  /*e3fd0*/  @P3 STG.E desc[UR60][R244.64], R248 ;  /* 0x000000f8f4003986 */ /* 0x0007e2000c10193c */
[----:B-1----:R-:W-:Y:S02]  /*e3fe0*/  ISETP.GE.AND P3, PT, R16, R233, PT ;  /* 0x000000e91000720c */ /* 0x002fe40003f66270 */
[C---:B---3--:R-:W-:Y:S01]  /*e3ff0*/  IADD3 R14, R0.reuse, R239, RZ ;  /* 0x000000ef000e7210 */ /* 0x048fe20007ffe0ff */
[----:B------:R-:W1:Y:S01]  /*e4000*/  LDC R233, c[0x0][0x248] ;  /* 0x00009200ffe97b82 */ /* 0x000e620000000800 */
[----:B------:R3:W-:Y:S01]  /*e4010*/  @P2 STG.E desc[UR60][R242.64], R250 ;  /* 0x000000faf2002986 */ /* 0x0007e2000c10193c */
[----:B------:R-:W-:-:S04]  /*e4020*/  IMAD.WIDE R244, R0, 0x4, R2 ;  /* 0x0000000400f47825 */ /* 0x000fc800078e0202 */
[----:B---3--:R-:W-:Y:S01]  /*e4030*/  IMAD.WIDE R242, R0, 0x4, R4 ;  /* 0x0000000400f27825 */ /* 0x008fe200078e0204 */
[----:B------:R-:W3:Y:S04]  /*e4040*/  LDL.LU R250, [R1+0x2a0] ;  /* 0x0002a00001fa7983 */ /* 0x000ee80000300800 */
[----:B------:R-:W-:Y:S04]  /*e4050*/  @P6 STG.E desc[UR60][R244.64], R251 ;  /* 0x000000fbf4006986 */ /* 0x000fe8000c10193c */
[----:B------:R1:W-:Y:S04]  /*e4060*/  @P4 STG.E desc[UR60][R242.64], R252 ;  /* 0x000000fcf2004986 */ /* 0x0003e8000c10193c */
[----:B------:R-:W3:Y:S01]  /*e4070*/  LDL.LU R248, [R1+0xaa0] ;  /* 0x000aa00001f87983 */ /* 0x000ee20000300800 */
[----:B--2---:R-:W-:-:S03]  /*e4080*/  ISETP.LT.AND P4, PT, R13, R197, !P3 ;  /* 0x000000c50d00720c */ /* 0x004fc60005f81270 */
[----:B-1----:R-:W2:Y:S04]  /*e4090*/  LDL.LU R252, [R1+0x6a0] ;  /* 0x0006a00001fc7983 */ /* 0x002ea80000300800 */
[----:B------:R-:W3:Y:S04]  /*e40a0*/  LDL.LU R197, [R1+0xea0] ;  /* 0x000ea00001c57983 */ /* 0x000ee80000300800 */
[----:B------:R-:W2:Y:S01]  /*e40b0*/  LDL.LU R239, [R1+0x1290] ;  /* 0x0012900001ef7983 */ /* 0x000ea20000300800 */
[----:B------:R-:W-:Y:S01]  /*e40c0*/  ISETP.LT.AND P2, PT, R17, R246, !P5 ;  /* 0x000000f61100720c */ /* 0x000fe20006f41270 */
[----:B------:R-:W-:-:S02]  /*e40d0*/  IMAD.WIDE R244, R0, 0x4, R6 ;  /* 0x0000000400f47825 */ /* 0x000fc400078e0206 */
[----:B------:R-:W3:Y:S01]  /*e40e0*/  LDL.LU R251, [R1+0x1a94] ;  /* 0x001a940001fb7983 */ /* 0x000ee20000300800 */
[----:B------:R-:W-:Y:S02]  /*e40f0*/  ISETP.LT.AND P5, PT, R15, R241, !P5 ;  /* 0x000000f10f00720c */ /* 0x000fe40006fa1270 */
[----:B------:R-:W-:Y:S01]  /*e4100*/  ISETP.LT.AND P6, PT, R11, R234, !P3 ;  /* 0x000000ea0b00720c */ /* 0x000fe20005fc1270 */
[----:B------:R-:W-:Y:S01]  /*e4110*/  IMAD.WIDE R242, R0, 0x4, R8 ;  /* 0x0000000400f27825 */ /* 0x000fe200078e0208 */
[----:B------:R-:W1:Y:S03]  /*e4120*/  LDC R246, c[0x0][0x228] ;  /* 0x00008a00fff67b82 */ /* 0x000e660000000800 */
[----:B------:R-:W-:-:S05]  /*e4130*/  VIADD R16, R10, 0x152 ;  /* 0x000001520a107836 */ /* 0x000fca0000000000 */
[----:B------:R-:W1:Y:S08]  /*e4140*/  LDC.64 R234, c[0x0][0x228] ;  /* 0x00008a00ffea7b82 */ /* 0x000e700000000a00 */
[----:B------:R-:W1:Y:S01]  /*e4150*/  LDC R241, c[0x0][0x228] ;  /* 0x00008a00fff17b82 */ /* 0x000e620000000800 */
[----:B----4-:R4:W-:Y:S04]  /*e4160*/  @P2 STG.E desc[UR60][R244.64], R249 ;  /* 0x000000f9f4002986 */ /* 0x0109e8000c10193c */
[----:B----4-:R-:W4:Y:S01]  /*e4170*/  LDL.LU R249, [R1+0x1694] ;  /* 0x0016940001f97983 */ /* 0x010f220000300800 */
[----:B------:R-:W-:-:S03]  /*e4180*/  IMAD.WIDE R244, R14, 0x4, R2 ;  /* 0x000000040ef47825 */ /* 0x000fc600078e0202 */
[----:B--2---:R2:W-:Y:S04]  /*e4190*/  @P5 STG.E desc[UR60][R242.64], R239 ;  /* 0x000000eff2005986 */ /* 0x0045e8000c10193c */
[----:B---3--:R3:W-:Y:S01]  /*e41a0*/  @P6 STG.E desc[UR60][R244.64], R197 ;  /* 0x000000c5f4006986 */ /* 0x0087e2000c10193c */
[----:B--2---:R-:W-:Y:S01]  /*e41b0*/  IMAD.WIDE R242, R14, 0x4, R4 ;  /* 0x000000040ef27825 */ /* 0x004fe200078e0204 */
[----:B------:R-:W-:Y:S02]  /*e41c0*/  ISETP.LT.AND P5, PT, R17, R247, !P3 ;  /* 0x000000f71100720c */ /* 0x000fe40005fa1270 */
[----:B------:R-:W-:Y:S01]  /*e41d0*/  ISETP.GE.AND P2, PT, R16, R237, PT ;  /* 0x000000ed1000720c */ /* 0x000fe20003f46270 */
[----:B------:R-:W2:Y:S08]  /*e41e0*/  LDC R247, c[0x0][0x228] ;  /* 0x00008a00fff77b82 */ /* 0x000eb00000000800 */
[----:B---3--:R-:W3:Y:S01]  /*e41f0*/  LDC R197, c[0x0][0x228] ;  /* 0x00008a00ffc57b82 */ /* 0x008ee20000000800 */
[----:B------:R1:W-:Y:S07]  /*e4200*/  @P4 STG.E desc[UR60][R242.64], R250 ;  /* 0x000000faf2004986 */ /* 0x0003ee000c10193c */
[----:B------:R-:W3:Y:S01]  /*e4210*/  LDC R237, c[0x0][0x248] ;  /* 0x00009200ffed7b82 */ /* 0x000ee20000000800 */
[----:B-1----:R-:W4:Y:S01]  /*e4220*/  LDL.LU R250, [R1+0x1eb4] ;  /* 0x001eb40001fa7983 */ /* 0x002f220000300800 */
[----:B------:R-:W-:-:S02]  /*e4230*/  ISETP.LT.AND P3, PT, R15, R246, !P3 ;  /* 0x000000f60f00720c */ /* 0x000fc40005f61270 */
[----:B------:R-:W-:Y:S02]  /*e4240*/  ISETP.LT.AND P6, PT, R11, R238, !P2 ;  /* 0x000000ee0b00720c */ /* 0x000fe400057c1270 */
[----:B------:R-:W-:Y:S01]  /*e4250*/  ISETP.LT.AND P4, PT, R13, R199, !P2 ;  /* 0x000000c70d00720c */ /* 0x000fe20005781270 */
[C---:B------:R-:W-:Y:S01]  /*e4260*/  IMAD.WIDE R244, R14.reuse, 0x4, R6 ;  /* 0x000000040ef47825 */ /* 0x040fe200078e0206 */
[----:B------:R-:W-:-:S03]  /*e4270*/  IADD3 R0, R14, R233, RZ ;  /* 0x000000e90e007210 */ /* 0x000fc60007ffe0ff */
[----:B------:R-:W-:-:S04]  /*e4280*/  IMAD.WIDE R242, R14, 0x4, R8 ;  /* 0x000000040ef27825 */ /* 0x000fc800078e0208 */
[----:B------:R-:W-:Y:S01]  /*e4290*/  VIADD R16, R10, 0x153 ;  /* 0x000001530a107836 */ /* 0x000fe20000000000 */
[----:B------:R-:W1:Y:S01]  /*e42a0*/  LDC R246, c[0x0][0x228] ;  /* 0x00008a00fff67b82 */ /* 0x000e620000000800 */
[----:B------:R2:W-:Y:S07]  /*e42b0*/  @P5 STG.E desc[UR60][R244.64], R248 ;  /* 0x000000f8f4005986 */ /* 0x0005ee000c10193c */
[----:B------:R-:W1:Y:S08]  /*e42c0*/  LDC.64 R238, c[0x0][0x228] ;  /* 0x00008a00ffee7b82 */ /* 0x000e700000000a00 */
[----:B------:R-:W1:Y:S01]  /*e42d0*/  LDC R233, c[0x0][0x228] ;  /* 0x00008a00ffe97b82 */ /* 0x000e620000000800 */
[----:B------:R3:W-:Y:S01]  /*e42e0*/  @P3 STG.E desc[UR60][R242.64], R252 ;  /* 0x000000fcf2003986 */ /* 0x0007e2000c10193c */
[----:B------:R-:W-:-:S02]  /*e42f0*/  ISETP.GE.AND P5, PT, R16, R235, PT ;  /* 0x000000eb1000720c */ /* 0x000fc40003fa6270 */
[----:B------:R-:W-:Y:S01]  /*e4300*/  ISETP.LT.AND P3, PT, R17, R241, !P2 ;  /* 0x000000f11100720c */ /* 0x000fe20005761270 */
[C---:B--2---:R-:W-:Y:S01]  /*e4310*/  IMAD.WIDE R244, R0.reuse, 0x4, R2 ;  /* 0x0000000400f47825 */ /* 0x044fe200078e0202 */
[----:B------:R-:W-:Y:S02]  /*e4320*/  ISETP.LT.AND P2, PT, R15, R247, !P2 ;  /* 0x000000f70f00720c */ /* 0x000fe40005741270 */
[C---:B---3--:R-:W-:Y:S01]  /*e4330*/  IADD3 R14, R0.reuse, R237, RZ ;  /* 0x000000ed000e7210 */ /* 0x048fe20007ffe0ff */
[----:B------:R-:W2:Y:S08]  /*e4340*/  LDC R241, c[0x0][0x228] ;  /* 0x00008a00fff17b82 */ /* 0x000eb00000000800 */
[----:B------:R-:W3:Y:S01]  /*e4350*/  LDC R235, c[0x0][0x248] ;  /* 0x00009200ffeb7b82 */ /* 0x000ee20000000800 */
[C---:B------:R-:W-:Y:S01]  /*e4360*/  IMAD.WIDE R242, R0.reuse, 0x4, R4 ;  /* 0x0000000400f27825 */ /* 0x040fe200078e0204 */
[----:B------:R-:W2:Y:S04]  /*e4370*/  LDL.LU R252, [R1+0x2a4] ;  /* 0x0002a40001fc7983 */ /* 0x000ea80000300800 */
[----:B------:R1:W-:Y:S04]  /*e4380*/  @P6 STG.E desc[UR60][R244.64], R251 ;  /* 0x000000fbf4006986 */ /* 0x0003e8000c10193c */
[----:B------:R-:W2:Y:S01]  /*e4390*/  LDL.LU R247, [R1+0xaa4] ;  /* 0x000aa40001f77983 */ /* 0x000ea20000300800 */
[----:B------:R-:W2:Y:S01]  /*e43a0*/  LDC R248, c[0x0][0x228] ;  /* 0x00008a00fff87b82 */ /* 0x000ea20000000800 */
[----:B-1----:R-:W-:-:S02]  /*e43b0*/  IMAD.WIDE R244, R0, 0x4, R6 ;  /* 0x0000000400f47825 */ /* 0x002fc400078e0206 */
[----:B----4-:R1:W-:Y:S01]  /*e43c0*/  @P4 STG.E desc[UR60][R242.64], R249 ;  /* 0x000000f9f2004986 */ /* 0x0103e2000c10193c */
[----:B------:R-:W-:-:S03]  /*e43d0*/  ISETP.LT.AND P4, PT, R13, R197, !P5 ;  /* 0x000000c50d00720c */ /* 0x000fc60006f81270 */
[----:B-1----:R-:W4:Y:S04]  /*e43e0*/  LDL.LU R249, [R1+0x6a4] ;  /* 0x0006a40001f97983 */ /* 0x002f280000300800 */
[----:B------:R-:W2:Y:S04]  /*e43f0*/  LDL.LU R197, [R1+0xea4] ;  /* 0x000ea40001c57983 */ /* 0x000ea80000300800 */
[----:B------:R-:W4:Y:S04]  /*e4400*/  LDL.LU R237, [R1+0x1294] ;  /* 0x0012940001ed7983 */ /* 0x000f280000300800 */
[----:B------:R-:W2:Y:S04]  /*e4410*/  LDL.LU R251, [R1+0x1a98] ;  /* 0x001a980001fb7983 */ /* 0x000ea80000300800 */
[----:B------:R1:W-:Y:S04]  /*e4420*/  @P3 STG.E desc[UR60][R244.64], R250 ;  /* 0x000000faf4003986 */ /* 0x0003e8000c10193c */
[----:B-1----:R-:W2:Y:S01]  /*e4430*/  LDL.LU R250, [R1+0x1698] ;  /* 0x0016980001fa7983 */ /* 0x002ea20000300800 */
[----:B------:R-:W-:Y:S01]  /*e4440*/  ISETP.LT.AND P6, PT, R11, R198, !P5 ;  /* 0x000000c60b00720c */ /* 0x000fe20006fc1270 */
[----:B------:R-:W-:-:S04]  /*e4450*/  IMAD.WIDE R242, R0, 0x4, R8 ;  /* 0x0000000400f27825 */ /* 0x000fc800078e0208 */
[----:B------:R-:W-:Y:S01]  /*e4460*/  IMAD.WIDE R244, R14, 0x4, R2 ;  /* 0x000000040ef47825 */ /* 0x000fe200078e0202 */
[----:B------:R-:W1:Y:S03]  /*e4470*/  LDC.64 R198, c[0x0][0x228] ;  /* 0x00008a00ffc67b82 */ /* 0x000e660000000a00 */
[----:B------:R-:W-:-:S05]  /*e4480*/  VIADD R16, R10, 0x154 ;  /* 0x000001540a107836 */ /* 0x000fca0000000000 */
[----:B------:R-:W-:Y:S02]  /*e4490*/  ISETP.GE.AND P3, PT, R16, R239, PT ;  /* 0x000000ef1000720c */ /* 0x000fe40003f66270 */
[----:B---3--:R-:W-:Y:S01]  /*e44a0*/  IADD3 R0, R14, R235, RZ ;  /* 0x000000eb0e007210 */ /* 0x008fe20007ffe0ff */
[----:B------:R-:W-:Y:S01]  /*e44b0*/  VIADD R16, R10, 0x155 ;  /* 0x000001550a107836 */ /* 0x000fe20000000000 */
[----:B------:R-:W3:Y:S08]  /*e44c0*/  LDC R239, c[0x0][0x228] ;  /* 0x00008a00ffef7b82 */ /* 0x000ef00000000800 */
[----:B------:R-:W3:Y:S01]  /*e44d0*/  LDC R235, c[0x0][0x248] ;  /* 0x00009200ffeb7b82 */ /* 0x000ee20000000800 */
[----:B----4-:R4:W-:Y:S04]  /*e44e0*/  @P2 STG.E desc[UR60][R242.64], R237 ;  /* 0x000000edf2002986 */ /* 0x0109e8000c10193c */
[----:B--2---:R2:W-:Y:S01]  /*e44f0*/  @P6 STG.E desc[UR60][R244.64], R197 ;  /* 0x000000c5f4006986 */ /* 0x0045e2000c10193c */
[----:B------:R-:W-:-:S02]  /*e4500*/  ISETP.LT.AND P2, PT, R17, R246, !P5 ;  /* 0x000000f61100720c */ /* 0x000fc40006f41270 */
[----:B------:R-:W-:Y:S01]  /*e4510*/  ISETP.LT.AND P5, PT, R15, R241, !P5 ;  /* 0x000000f10f00720c */ /* 0x000fe20006fa1270 */
[C---:B----4-:R-:W-:Y:S01]  /*e4520*/  IMAD.WIDE R242, R14.reuse, 0x4, R4 ;  /* 0x000000040ef27825 */ /* 0x050fe200078e0204 */
[----:B--2---:R-:W2:Y:S08]  /*e4530*/  LDC R197, c[0x0][0x228] ;  /* 0x00008a00ffc57b82 */ /* 0x004eb00000000800 */
[----:B------:R-:W4:Y:S01]  /*e4540*/  LDC R237, c[0x0][0x248] ;  /* 0x00009200ffed7b82 */ /* 0x000f220000000800 */
[----:B------:R-:W-:Y:S01]  /*e4550*/  ISETP.LT.AND P6, PT, R11, R240, !P3 ;  /* 0x000000f00b00720c */ /* 0x000fe20005fc1270 */
[----:B------:R-:W-:Y:S01]  /*e4560*/  IMAD.WIDE R244, R14, 0x4, R6 ;  /* 0x000000040ef47825 */ /* 0x000fe200078e0206 */
[----:B------:R1:W-:Y:S01]  /*e4570*/  @P4 STG.E desc[UR60][R242.64], R252 ;  /* 0x000000fcf2004986 */ /* 0x0003e2000c10193c */
[----:B------:R-:W-:-:S04]  /*e4580*/  ISETP.LT.AND P4, PT, R13, R233, !P3 ;  /* 0x000000e90d00720c */ /* 0x000fc80005f81270 */
[----:B------:R-:W3:Y:S08]  /*e4590*/  LDC R246, c[0x0][0x228] ;  /* 0x00008a00fff67b82 */ /* 0x000ef00000000800 */
[----:B------:R-:W3:Y:S01]  /*e45a0*/  LDC.64 R240, c[0x0][0x228] ;  /* 0x00008a00fff07b82 */ /* 0x000ee20000000a00 */
[----:B-1----:R-:W3:Y:S01]  /*e45b0*/  LDL.LU R252, [R1+0x1eb8] ;  /* 0x001eb80001fc7983 */ /* 0x002ee20000300800 */
[----:B------:R-:W-:-:S03]  /*e45c0*/  IMAD.WIDE R242, R14, 0x4, R8 ;  /* 0x000000040ef27825 */ /* 0x000fc600078e0208 */
[----:B------:R1:W-:Y:S01]  /*e45d0*/  @P2 STG.E desc[UR60][R244.64], R247 ;  /* 0x000000f7f4002986 */ /* 0x0003e2000c10193c */
[----:B------:R-:W-:Y:S02]  /*e45e0*/  ISETP.GE.AND P2, PT, R16, R199, PT ;  /* 0x000000c71000720c */ /* 0x000fe40003f46270 */
[----:B------:R-:W3:Y:S01]  /*e45f0*/  LDC R199, c[0x0][0x228] ;  /* 0x00008a00ffc77b82 */ /* 0x000ee20000000800 */
[----:B------:R4:W-:Y:S01]  /*e4600*/  @P5 STG.E desc[UR60][R242.64], R249 ;  /* 0x000000f9f2005986 */ /* 0x0009e2000c10193c */
[----:B------:R-:W-:Y:S01]  /*e4610*/  ISETP.LT.AND P5, PT, R17, R248, !P3 ;  /* 0x000000f81100720c */ /* 0x000fe20005fa1270 */
[C---:B-1----:R-:W-:Y:S01]  /*e4620*/  IMAD.WIDE R244, R0.reuse, 0x4, R2 ;  /* 0x0000000400f47825 */ /* 0x042fe200078e0202 */
[----:B----4-:R-:W-:-:S04]  /*e4630*/  IADD3 R14, R0, R237, RZ ;  /* 0x000000ed000e7210 */ /* 0x010fc80007ffe0ff */
[----:B------:R-:W1:Y:S01]  /*e4640*/  LDC R247, c[0x0][0x228] ;  /* 0x00008a00fff77b82 */ /* 0x000e620000000800 */
[----:B------:R-:W-:Y:S01]  /*e4650*/  IMAD.WIDE R242, R0, 0x4, R4 ;  /* 0x0000000400f27825 */ /* 0x000fe200078e0204 */
[----:B------:R-:W4:Y:S04]  /*e4660*/  LDL.LU R249, [R1+0x2a8] ;  /* 0x0002a80001f97983 */ /* 0x000f280000300800 */
[----:B------:R-:W-:Y:S04]  /*e4670*/  @P6 STG.E desc[UR60][R244.64], R251 ;  /* 0x000000fbf4006986 */ /* 0x000fe8000c10193c */
[----:B------:R1:W-:Y:S04]  /*e4680*/  @P4 STG.E desc[UR60][R242.64], R250 ;  /* 0x000000faf2004986 */ /* 0x0003e8000c10193c */
[----:B------:R-:W4:Y:S01]  /*e4690*/  LDL.LU R248, [R1+0xaa8] ;  /* 0x000aa80001f87983 */ /* 0x000f220000300800 */
[----:B--2---:R-:W-:-:S03]  /*e46a0*/  ISETP.LT.AND P4, PT, R13, R197, !P2 ;  /* 0x000000c50d00720c */ /* 0x004fc60005781270 */
[----:B-1----:R-:W2:Y:S04]  /*e46b0*/  LDL.LU R250, [R1+0x6a8] ;  /* 0x0006a80001fa7983 */ /* 0x002ea80000300800 */
[----:B------:R-:W4:Y:S04]  /*e46c0*/  LDL.LU R197, [R1+0xea8] ;  /* 0x000ea80001c57983 */ /* 0x000f280000300800 */
[----:B------:R-:W2:Y:S01]  /*e46d0*/  LDL.LU R237, [R1+0x1298] ;  /* 0x0012980001ed7983 */ /* 0x000ea20000300800 */
[----:B------:R-:W-:-:S03]  /*e46e0*/  IMAD.WIDE R244, R0, 0x4, R6 ;  /* 0x0000000400f47825 */ /* 0x000fc600078e0206 */
[----:B------:R-:W4:Y:S01]  /*e46f0*/  LDL.LU R251, [R1+0x1a9c] ;  /* 0x001a9c0001fb7983 */ /* 0x000f220000300800 */
[----:B---3--:R-:W-:Y:S02]  /*e4700*/  ISETP.LT.AND P3, PT, R15, R246, !P3 ;  /* 0x000000f60f00720c */ /* 0x008fe40005f61270 */
[----:B------:R-:W-:Y:S01]  /*e4710*/  ISETP.LT.AND P6, PT, R11, R232, !P2 ;  /* 0x000000e80b00720c */ /* 0x000fe200057c1270 */
[----:B------:R-:W-:Y:S01]  /*e4720*/  IMAD.WIDE R242, R0, 0x4, R8 ;  /* 0x0000000400f27825 */ /* 0x000fe200078e0208 */
[----:B------:R-:W1:Y:S01]  /*e4730*/  LDC.64 R232, c[0x0][0x228] ;  /* 0x00008a00ffe87b82 */ /* 0x000e620000000a00 */
[----:B------:R3:W-:Y:S02]  /*e4740*/  @P5 STG.E desc[UR60][R244.64], R252 ;  /* 0x000000fcf4005986 */ /* 0x0007e4000c10193c */
[----:B------:R-:W-:-:S05]  /*e4750*/  VIADD R16, R10, 0x156 ;  /* 0x000001560a107836 */ /* 0x000fca0000000000 */
[----:B------:R-:W1:Y:S01]  /*e4760*/  LDC R246, c[0x0][0x228] ;  /* 0x00008a00fff67b82 */ /* 0x000e620000000800 */
[----:B---3--:R-:W3:Y:S01]  /*e4770*/  LDL.LU R252, [R1+0x169c] ;  /* 0x00169c0001fc7983 */ /* 0x008ee20000300800 */
[----:B------:R-:W-:-:S03]  /*e4780*/  IMAD.WIDE R244, R14, 0x4, R2 ;  /* 0x000000040ef47825 */ /* 0x000fc600078e0202 */
[----:B--2---:R2:W-:Y:S04]  /*e4790*/  @P3 STG.E desc[UR60][R242.64], R237 ;  /* 0x000000edf2003986 */ /* 0x0045e8000c10193c */
[----:B----4-:R4:W-:Y:S01]  /*e47a0*/  @P6 STG.E desc[UR60][R244.64], R197 ;  /* 0x000000c5f4006986 */ /* 0x0109e2000c10193c */
[----:B--2---:R-:W-:Y:S01]  /*e47b0*/  IMAD.WIDE R242, R14, 0x4, R4 ;  /* 0x000000040ef27825 */ /* 0x004fe200078e0204 */
[----:B------:R-:W-:Y:S01]  /*e47c0*/  ISETP.LT.AND P3, PT, R17, R247, !P2 ;  /* 0x000000f71100720c */ /* 0x000fe20005761270 */
[----:B----4-:R-:W2:Y:S03]  /*e47d0*/  LDC R197, c[0x0][0x228] ;  /* 0x00008a00ffc57b82 */ /* 0x010ea60000000800 */
[----:B------:R4:W-:Y:S01]  /*e47e0*/  @P4 STG.E desc[UR60][R242.64], R249 ;  /* 0x000000f9f2004986 */ /* 0x0009e2000c10193c */
[----:B------:R-:W-:Y:S01]  /*e47f0*/  ISETP.GE.AND P5, PT, R16, R241, PT ;  /* 0x000000f11000720c */ /* 0x000fe20003fa6270 */
[C---:B------:R-:W-:Y:S01]  /*e4800*/  IMAD.WIDE R244, R14.reuse, 0x4, R6 ;  /* 0x000000040ef47825 */ /* 0x040fe200078e0206 */
[----:B------:R-:W-:-:S02]  /*e4810*/  IADD3 R0, R14, R235, RZ ;  /* 0x000000eb0e007210 */ /* 0x000fc40007ffe0ff */
[----:B------:R-:W2:Y:S01]  /*e4820*/  LDC R247, c[0x0][0x228] ;  /* 0x00008a00fff77b82 */ /* 0x000ea20000000800 */
[----:B----4-:R-:W4:Y:S01]  /*e4830*/  LDL.LU R249, [R1+0x1ebc] ;  /* 0x001ebc0001f97983 */ /* 0x010f220000300800 */
[----:B------:R-:W-:Y:S01]  /*e4840*/  ISETP.LT.AND P2, PT, R15, R239, !P2 ;  /* 0x000000ef0f00720c */ /* 0x000fe20005741270 */
[----:B------:R-:W-:-:S05]  /*e4850*/  IMAD.WIDE R242, R14, 0x4, R8 ;  /* 0x000000040ef27825 */ /* 0x000fca00078e0208 */
[----:B------:R-:W2:Y:S01]  /*e4860*/  LDC R239, c[0x0][0x248] ;  /* 0x00009200ffef7b82 */ /* 0x000ea20000000800 */
[----:B------:R-:W-:Y:S02]  /*e4870*/  ISETP.LT.AND P6, PT, R11, R236, !P5 ;  /* 0x000000ec0b00720c */ /* 0x000fe40006fc1270 */
[----:B------:R-:W-:Y:S01]  /*e4880*/  ISETP.LT.AND P4, PT, R13, R199, !P5 ;  /* 0x000000c70d00720c */ /* 0x000fe20006f81270 */
[----:B------:R-:W-:Y:S01]  /*e4890*/  VIADD R16, R10, 0x157 ;  /* 0x000001570a107836 */ /* 0x000fe20000000000 */
[----:B------:R1:W-:Y:S03]  /*e48a0*/  @P3 STG.E desc[UR60][R244.64], R248 ;  /* 0x000000f8f4003986 */ /* 0x0003e6000c10193c */
[----:B------:R-:W4:Y:S08]  /*e48b0*/  LDC R241, c[0x0][0x228] ;  /* 0x00008a00fff17b82 */ /* 0x000f300000000800 */
[----:B------:R-:W4:Y:S08]  /*e48c0*/  LDC.64 R236, c[0x0][0x228] ;  /* 0x00008a00ffec7b82 */ /* 0x000f300000000a00 */
[----:B------:R-:W4:Y:S01]  /*e48d0*/  LDC R199, c[0x0][0x228] ;  /* 0x00008a00ffc77b82 */ /* 0x000f220000000800 */
[----:B-1----:R-:W-:-:S07]  /*e48e0*/  ISETP.GE.AND P3, PT, R16, R233, PT ;  /* 0x000000e91000720c */ /* 0x002fce0003f66270 */
[----:B------:R-:W1:Y:S01]  /*e48f0*/  LDC R233, c[0x0][0x248] ;  /* 0x00009200ffe97b82 */ /* 0x000e620000000800 */
[C---:B------:R-:W-:Y:S01]  /*e4900*/  IMAD.WIDE R244, R0.reuse, 0x4, R2 ;  /* 0x0000000400f47825 */ /* 0x040fe200078e0202 */
[----:B------:R2:W-:Y:S04]  /*e4910*/  @P2 STG.E desc[UR60][R242.64], R250 ;  /* 0x000000faf2002986 */ /* 0x0005e8000c10193c */
[----:B------:R2:W-:Y:S02]  /*e4920*/  @P6 STG.E desc[UR60][R244.64], R251 ;  /* 0x000000fbf4006986 */ /* 0x0005e4000c10193c */
[C---:B--2---:R-:W-:Y:S02]  /*e4930*/  IMAD.WIDE R242, R0.reuse, 0x4, R4 ;  /* 0x0000000400f27825 */ /* 0x044fe400078e0204 */
[----:B------:R-:W2:Y:S04]  /*e4940*/  LDL.LU R250, [R1+0x2ac] ;  /* 0x0002ac0001fa7983 */ /* 0x000ea80000300800 */
[----:B------:R-:W2:Y:S01]  /*e4950*/  LDL.LU R248, [R1+0xaac] ;  /* 0x000aac0001f87983 */ /* 0x000ea20000300800 */
[----:B------:R-:W-:-:S02]  /*e4960*/  IADD3 R14, R0, R239, RZ ;  /* 0x000000ef000e7210 */ /* 0x000fc40007ffe0ff */
[----:B------:R-:W-:Y:S01]  /*e4970*/  ISETP.LT.AND P2, PT, R17, R246, !P5 ;  /* 0x000000f61100720c */ /* 0x000fe20006f41270 */
[----:B------:R-:W-:Y:S01]  /*e4980*/  IMAD.WIDE R244, R0, 0x4, R6 ;  /* 0x0000000400f47825 */ /* 0x000fe200078e0206 */
[----:B------:R-:W1:Y:S01]  /*e4990*/  LDC R246, c[0x0][0x228] ;  /* 0x00008a00fff67b82 */ /* 0x000e620000000800 */
[----:B---3--:R3:W-:Y:S01]  /*e49a0*/  @P4 STG.E desc[UR60][R242.64], R252 ;  /* 0x000000fcf2004986 */ /* 0x0087e2000c10193c */
[----:B------:R-:W-:-:S03]  /*e49b0*/  ISETP.LT.AND P4, PT, R13, R197, !P3 ;  /* 0x000000c50d00720c */ /* 0x000fc60005f81270 */
[----:B---3--:R-:W3:Y:S04]  /*e49c0*/  LDL.LU R252, [R1+0x6ac] ;  /* 0x0006ac0001fc7983 */ /* 0x008ee80000300800 */
[----:B------:R-:W2:Y:S04]  /*e49d0*/  LDL.LU R197, [R1+0xeac] ;  /* 0x000eac0001c57983 */ /* 0x000ea80000300800 */
[----:B------:R-:W3:Y:S04]  /*e49e0*/  LDL.LU R239, [R1+0x129c] ;  /* 0x00129c0001ef7983 */ /* 0x000ee80000300800 */
[----:B------:R-:W2:Y:S04]  /*e49f0*/  LDL.LU R251, [R1+0x1aa0] ;  /* 0x001aa00001fb7983 */ /* 0x000ea80000300800 */
[----:B----4-:R4:W-:Y:S04]  /*e4a00*/  @P2 STG.E desc[UR60][R244.64], R249 ;  /* 0x000000f9f4002986 */ /* 0x0109e8000c10193c */
[----:B----4-:R-:W4:Y:S01]  /*e4a10*/  LDL.LU R249, [R1+0x16a0] ;  /* 0x0016a00001f97983 */ /* 0x010f220000300800 */
[----:B------:R-:W-:-:S02]  /*e4a20*/  ISETP.LT.AND P5, PT, R15, R241, !P5 ;  /* 0x000000f10f00720c */ /* 0x000fc40006fa1270 */
[----:B------:R-:W-:Y:S01]  /*e4a30*/  ISETP.LT.AND P6, PT, R11, R234, !P3 ;  /* 0x000000ea0b00720c */ /* 0x000fe20005fc1270 */
[----:B------:R-:W-:-:S04]  /*e4a40*/  IMAD.WIDE R242, R0, 0x4, R8 ;  /* 0x0000000400f27825 */ /* 0x000fc800078e0208 */
[----:B------:R-:W-:-:S04]  /*e4a50*/  IMAD.WIDE R244, R14, 0x4, R2 ;  /* 0x000000040ef47825 */ /* 0x000fc800078e0202 */
[----:B------:R-:W-:Y:S01]  /*e4a60*/  VIADD R16, R10, 0x158 ;  /* 0x000001580a107836 */ /* 0x000fe20000000000 */
[----:B------:R-:W2:Y:S08]  /*e4a70*/  LDC.64 R234, c[0x0][0x228] ;  /* 0x00008a00ffea7b82 */ /* 0x000eb00000000a00 */
[----:B------:R-:W2:Y:S01]  /*e4a80*/  LDC R241, c[0x0][0x228] ;  /* 0x00008a00fff17b82 */ /* 0x000ea20000000800 */
[----:B------:R-:W-:-:S07]  /*e4a90*/  ISETP.GE.AND P2, PT, R16, R237, PT ;  /* 0x000000ed1000720c */ /* 0x000fce0003f46270 */
[----:B------:R-:W2:Y:S01]  /*e4aa0*/  LDC R237, c[0x0][0x248] ;  /* 0x00009200ffed7b82 */ /* 0x000ea20000000800 */
[----:B-1----:R-:W-:Y:S01]  /*e4ab0*/  IADD3 R0, R14, R233, RZ ;  /* 0x000000e90e007210 */ /* 0x002fe20007ffe0ff */
[----:B------:R-:W-:-:S06]  /*e4ac0*/  VIADD R16, R10, 0x159 ;  /* 0x000001590a107836 */ /* 0x000fcc0000000000 */
[----:B------:R-:W1:Y:S01]  /*e4ad0*/  LDC R233, c[0x0][0x228] ;  /* 0x00008a00ffe97b82 */ /* 0x000e620000000800 */
[----:B---3--:R3:W-:Y:S01]  /*e4ae0*/  @P5 STG.E desc[UR60][R242.64], R239 ;  /* 0x000000eff2005986 */ /* 0x0087e2000c10193c */
[----:B------:R-:W-:-:S03]  /*e4af0*/  ISETP.LT.AND P5, PT, R17, R247, !P3 ;  /* 0x000000f71100720c */ /* 0x000fc60005fa1270 */
[----:B--2---:R2:W-:Y:S03]  /*e4b00*/  @P6 STG.E desc[UR60][R244.64], R197 ;  /* 0x000000c5f4006986 */ /* 0x0045e6000c10193c */
[----:B------:R-:W1:Y:S01]  /*e4b10*/  LDC R247, c[0x0][0x228] ;  /* 0x00008a00fff77b82 */ /* 0x000e620000000800 */
[----:B------:R-:W-:Y:S01]  /*e4b20*/  ISETP.LT.AND P3, PT, R15, R246, !P3 ;  /* 0x000000f60f00720c */ /* 0x000fe20005f61270 */
[----:B---3--:R-:W-:-:S06]  /*e4b30*/  IMAD.WIDE R242, R14, 0x4, R4 ;  /* 0x000000040ef27825 */ /* 0x008fcc00078e0204 */
[----:B--2---:R-:W2:Y:S01]  /*e4b40*/  LDC R197, c[0x0][0x228] ;  /* 0x00008a00ffc57b82 */ /* 0x004ea20000000800 */
[----:B------:R-:W-:Y:S01]  /*e4b50*/  ISETP.LT.AND P6, PT, R11, R238, !P2 ;  /* 0x000000ee0b00720c */ /* 0x000fe200057c1270 */
[----:B------:R-:W-:Y:S01]  /*e4b60*/  IMAD.WIDE R244, R14, 0x4, R6 ;  /* 0x000000040ef47825 */ /* 0x000fe200078e0206 */
[----:B------:R3:W-:Y:S01]  /*e4b70*/  @P4 STG.E desc[UR60][R242.64], R250 ;  /* 0x000000faf2004986 */ /* 0x0007e2000c10193c */
[----:B------:R-:W-:-:S04]  /*e4b80*/  ISETP.LT.AND P4, PT, R13, R199, !P2 ;  /* 0x000000c70d00720c */ /* 0x000fc80005781270 */
[----:B------:R-:W2:Y:S08]  /*e4b90*/  LDC R246, c[0x0][0x228] ;  /* 0x00008a00fff67b82 */ /* 0x000eb00000000800 */
[----:B------:R-:W2:Y:S01]  /*e4ba0*/  LDC.64 R238, c[0x0][0x228] ;  /* 0x00008a00ffee7b82 */ /* 0x000ea20000000a00 */
[----:B---3--:R-:W3:Y:S01]  /*e4bb0*/  LDL.LU R250, [R1+0x1ec0] ;  /* 0x001ec00001fa7983 */ /* 0x008ee20000300800 */
[----:B------:R-:W-:-:S03]  /*e4bc0*/  IMAD.WIDE R242, R14, 0x4, R8 ;  /* 0x000000040ef27825 */ /* 0x000fc600078e0208 */
[----:B------:R1:W-:Y:S01]  /*e4bd0*/  @P5 STG.E desc[UR60][R244.64], R248 ;  /* 0x000000f8f4005986 */ /* 0x0003e2000c10193c */
[----:B------:R-:W-:Y:S02]  /*e4be0*/  ISETP.GE.AND P5, PT, R16, R235, PT ;  /* 0x000000eb1000720c */ /* 0x000fe40003fa6270 */
[----:B------:R-:W-:Y:S01]  /*e4bf0*/  IADD3 R14, R0, R237, RZ ;  /* 0x000000ed000e7210 */ /* 0x000fe20007ffe0ff */
[----:B------:R-:W3:Y:S01]  /*e4c00*/  LDC R235, c[0x0][0x248] ;  /* 0x00009200ffeb7b82 */ /* 0x000ee20000000800 */
[----:B------:R1:W-:Y:S01]  /*e4c10*/  @P3 STG.E desc[UR60][R242.64], R252 ;  /* 0x000000fcf2003986 */ /* 0x0003e2000c10193c */
[----:B------:R-:W-:Y:S02]  /*e4c20*/  ISETP.LT.AND P3, PT, R17, R241, !P2 ;  /* 0x000000f11100720c */ /* 0x000fe40005761270 */
[----:B-1----:R-:W-:-:S04]  /*e4c30*/  ISETP.LT.AND P2, PT, R15, R247, !P2 ;  /* 0x000000f70f00720c */ /* 0x002fc80005741270 */
[----:B------:R-:W1:Y:S01]  /*e4c40*/  LDC R241, c[0x0][0x228] ;  /* 0x00008a00fff17b82 */ /* 0x000e620000000800 */
[----:B------:R-:W-:-:S07]  /*e4c50*/  IMAD.WIDE R244, R0, 0x4, R2 ;  /* 0x0000000400f47825 */ /* 0x000fce00078e0202 */
[----:B------:R-:W1:Y:S01]  /*e4c60*/  LDC R248, c[0x0][0x228] ;  /* 0x00008a00fff87b82 */ /* 0x000e620000000800 */
[----:B------:R-:W-:Y:S01]  /*e4c70*/  IMAD.WIDE R242, R0, 0x4, R4 ;  /* 0x0000000400f27825 */ /* 0x000fe200078e0204 */
[----:B------:R-:W3:Y:S04]  /*e4c80*/  LDL.LU R252, [R1+0x6b0] ;  /* 0x0006b00001fc7983 */ /* 0x000ee80000300800 */
[----:B------:R-:W-:Y:S04]  /*e4c90*/  @P6 STG.E desc[UR60][R244.64], R251 ;  /* 0x000000fbf4006986 */ /* 0x000fe8000c10193c */
[----:B----4-:R4:W-:Y:S04]  /*e4ca0*/  @P4 STG.E desc[UR60][R242.64], R249 ;  /* 0x000000f9f2004986 */ /* 0x0109e8000c10193c */
[----:B------:R-:W3:Y:S01]  /*e4cb0*/  LDL.LU R247, [R1+0xeb0] ;  /* 0x000eb00001f77983 */ /* 0x000ee20000300800 */
[----:B--2---:R-:W-:-:S03]  /*e4cc0*/  ISETP.LT.AND P4, PT, R13, R197, !P5 ;  /* 0x000000c50d00720c */ /* 0x004fc60006f81270 */
[----:B----4-:R-:W2:Y:S04]  /*e4cd0*/  LDL.LU R249, [R1+0xab0] ;  /* 0x000ab00001f97983 */ /* 0x010ea80000300800 */
[----:B------:R-:W4:Y:S04]  /*e4ce0*/  LDL.LU R197, [R1+0x12a0] ;  /* 0x0012a00001c57983 */ /* 0x000f280000300800 */
[----:B------:R-:W2:Y:S01]  /*e4cf0*/  LDL.LU R237, [R1+0x12b0] ;  /* 0x0012b00001ed7983 */ /* 0x000ea20000300800 */
[----:B------:R-:W-:-:S03]  /*e4d00*/  IMAD.WIDE R244, R0, 0x4, R6 ;  /* 0x0000000400f47825 */ /* 0x000fc600078e0206 */
[----:B------:R-:W4:Y:S01]  /*e4d10*/  LDL.LU R251, [R1+0x1aa4] ;  /* 0x001aa40001fb7983 */ /* 0x000f220000300800 */
[----:B------:R-:W-:Y:S01]  /*e4d20*/  ISETP.LT.AND P6, PT, R11, R198, !P5 ;  /* 0x000000c60b00720c */ /* 0x000fe20006fc1270 */
[----:B------:R-:W-:Y:S01]  /*e4d30*/  IMAD.WIDE R242, R0, 0x4, R8 ;  /* 0x0000000400f27825 */ /* 0x000fe200078e0208 */
[----:B------:R-:W1:Y:S01]  /*e4d40*/  LDC.64 R198, c[0x0][0x228] ;  /* 0x00008a00ffc67b82 */ /* 0x000e620000000a00 */
[----:B---3--:R3:W-:Y:S04]  /*e4d50*/  @P3 STG.E desc[UR60][R244.64], R250 ;  /* 0x000000faf4003986 */ /* 0x0087e8000c10193c */
[----:B---3--:R-:W3:Y:S01]  /*e4d60*/  LDL.LU R250, [R1+0x16a4] ;  /* 0x0016a40001fa7983 */ /* 0x008ee20000300800 */
[----:B------:R-:W-:-:S03]  /*e4d70*/  IMAD.WIDE R244, R14, 0x4, R2 ;  /* 0x000000040ef47825 */ /* 0x000fc600078e0202 */
[----:B--2---:R2:W-:Y:S04]  /*e4d80*/  @P2 STG.E desc[UR60][R242.64], R237 ;  /* 0x000000edf2002986 */ /* 0x0045e8000c10193c */
[----:B----4-:R4:W-:Y:S01]  /*e4d90*/  @P6 STG.E desc[UR60][R244.64], R197 ;  /* 0x000000c5f4006986 */ /* 0x0109e2000c10193c */
[----:B--2---:R-:W-:-:S04]  /*e4da0*/  IMAD.WIDE R242, R14, 0x4, R4 ;  /* 0x000000040ef27825 */ /* 0x004fc800078e0204 */
[----:B------:R-:W-:Y:S01]  /*e4db0*/  VIADD R16, R10, 0x15a ;  /* 0x0000015a0a107836 */ /* 0x000fe20000000000 */
[----:B----4-:R-:W2:Y:S08]  /*e4dc0*/  LDC R197, c[0x0][0x228] ;  /* 0x00008a00ffc57b82 */ /* 0x010eb00000000800 */
[----:B------:R-:W4:Y:S01]  /*e4dd0*/  LDC R237, c[0x0][0x248] ;  /* 0x00009200ffed7b82 */ /* 0x000f220000000800 */
[----:B------:R1:W-:Y:S04]  /*e4de0*/  @P4 STG.E desc[UR60][R242.64], R252 ;  /* 0x000000fcf2004986 */ /* 0x0003e8000c10193c */
[----:B-1----:R-:W2:Y:S01]  /*e4df0*/  LDL.LU R252, [R1+0x1ec4] ;  /* 0x001ec40001fc7983 */ /* 0x002ea20000300800 */
[----:B------:R-:W-:-:S02]  /*e4e00*/  ISETP.LT.AND P2, PT, R17, R246, !P5 ;  /* 0x000000f61100720c */ /* 0x000fc40006f41270 */
[----:B------:R-:W-:Y:S02]  /*e4e10*/  ISETP.LT.AND P5, PT, R15, R241, !P5 ;  /* 0x000000f10f00720c */ /* 0x000fe40006fa1270 */
[----:B------:R-:W-:Y:S01]  /*e4e20*/  ISETP.GE.AND P3, PT, R16, R239, PT ;  /* 0x000000ef1000720c */ /* 0x000fe20003f66270 */
[C---:B------:R-:W-:Y:S01]  /*e4e30*/  IMAD.WIDE R244, R14.reuse, 0x4, R6 ;  /* 0x000000040ef47825 */ /* 0x040fe200078e0206 */
[----:B------:R-:W-:-:S03]  /*e4e40*/  IADD3 R0, R14, R235, RZ ;  /* 0x000000eb0e007210 */ /* 0x000fc60007ffe0ff */
[----:B------:R-:W-:Y:S01]  /*e4e50*/  IMAD.WIDE R242, R14, 0x4, R8 ;  /* 0x000000040ef27825 */ /* 0x000fe200078e0208 */
[----:B------:R-:W-:Y:S02]  /*e4e60*/  ISETP.LT.AND P6, PT, R11, R240, !P3 ;  /* 0x000000f00b00720c */ /* 0x000fe40005fc1270 */
[----:B------:R-:W-:Y:S01]  /*e4e70*/  ISETP.LT.AND P4, PT, R13, R233, !P3 ;  /* 0x000000e90d00720c */ /* 0x000fe20005f81270 */
[----:B------:R-:W-:Y:S01]  /*e4e80*/  VIADD R16, R10, 0x15b ;  /* 0x0000015b0a107836 */ /* 0x000fe20000000000 */
[----:B------:R-:W1:Y:S08]  /*e4e90*/  LDC R246, c[0x0][0x228] ;  /* 0x00008a00fff67b82 */ /* 0x000e700000000800 */
[----:B------:R-:W1:Y:S01]  /*e4ea0*/  LDC R239, c[0x0][0x228] ;  /* 0x00008a00ffef7b82 */ /* 0x000e620000000800 */
[----:B------:R4:W-:Y:S04]  /*e4eb0*/  @P2 STG.E desc[UR60][R244.64], R247 ;  /* 0x000000f7f4002986 */ /* 0x0009e8000c10193c */
[----:B------:R4:W-:Y:S01]  /*e4ec0*/  @P5 STG.E desc[UR60][R242.64], R249 ;  /* 0x000000f9f2005986 */ /* 0x0009e2000c10193c */
[----:B------:R-:W-:-:S02]  /*e4ed0*/  ISETP.GE.AND P2, PT, R16, R199, PT ;  /* 0x000000c71000720c */ /* 0x000fc40003f46270 */
[----:B------:R-:W-:Y:S02]  /*e4ee0*/  ISETP.LT.AND P5, PT, R17, R248, !P3 ;  /* 0x000000f81100720c */ /* 0x000fe40005fa1270 */
[C---:B----4-:R-:W-:Y:S01]  /*e4ef0*/  IADD3 R14, R0.reuse, R237, RZ ;  /* 0x000000ed000e7210 */ /* 0x050fe20007ffe0ff */
[----:B------:R-:W4:Y:S08]  /*e4f00*/  LDC.64 R240, c[0x0][0x228] ;  /* 0x00008a00fff07b82 */ /* 0x000f300000000a00 */
[----:B------:R-:W4:Y:S08]  /*e4f10*/  LDC R247, c[0x0][0x228] ;  /* 0x00008a00fff77b82 */ /* 0x000f300000000800 */
[----:B------:R-:W4:Y:S08]  /*e4f20*/  LDC R199, c[0x0][0x228] ;  /* 0x00008a00ffc77b82 */ /* 0x000f300000000800 */
[----:B------:R-:W4:Y:S01]  /*e4f30*/  LDC R235, c[0x0][0x248] ;  /* 0x00009200ffeb7b82 */ /* 0x000f220000000800 */
[----:B------:R-:W-:-:S04]  /*e4f40*/  IMAD.WIDE R244, R0, 0x4, R2 ;  /* 0x0000000400f47825 */ /* 0x000fc800078e0202 */
[C---:B------:R-:W-:Y:S01]  /*e4f50*/  IMAD.WIDE R242, R0.reuse, 0x4, R4 ;  /* 0x0000000400f27825 */ /* 0x040fe200078e0204 */
[----:B------:R-:W4:Y:S04]  /*e4f60*/  LDL.LU R249, [R1+0x6b4] ;  /* 0x0006b40001f97983 */ /* 0x000f280000300800 */
[----:B------:R1:W-:Y:S04]  /*e4f70*/  @P6 STG.E desc[UR60][R244.64], R251 ;  /* 0x000000fbf4006986 */ /* 0x0003e8000c10193c */
[----:B------:R-:W4:Y:S01]  /*e4f80*/  LDL.LU R248, [R1+0xeb4] ;  /* 0x000eb40001f87983 */ /* 0x000f220000300800 */
[----:B-1----:R-:W-:-:S03]  /*e4f90*/  IMAD.WIDE R244, R0, 0x4, R6 ;  /* 0x0000000400f47825 */ /* 0x002fc600078e0206 */
[----:B---3--:R1:W-:Y:S01]  /*e4fa0*/  @P4 STG.E desc[UR60][R242.64], R250 ;  /* 0x000000faf2004986 */ /* 0x0083e2000c10193c */
[----:B--2---:R-:W-:-:S03]  /*e4fb0*/  ISETP.LT.AND P4, PT, R13, R197, !P2 ;  /* 0x000000c50d00720c */ /* 0x004fc60005781270 */
[----:B-1----:R-:W2:Y:S04]  /*e4fc0*/  LDL.LU R250, [R1+0xab4] ;  /* 0x000ab40001fa7983 */ /* 0x002ea80000300800 */
[----:B------:R-:W3:Y:S04]  /*e4fd0*/  LDL.LU R197, [R1+0x12a4] ;  /* 0x0012a40001c57983 */ /* 0x000ee80000300800 */
[----:B------:R-:W2:Y:S04]  /*e4fe0*/  LDL.LU R237, [R1+0x12b4] ;  /* 0x0012b40001ed7983 */ /* 0x000ea80000300800 */
[----:B------:R-:W3:Y:S04]  /*e4ff0*/  LDL.LU R251, [R1+0x1aa8] ;  /* 0x001aa80001fb7983 */ /* 0x000ee80000300800 */
[----:B------:R1:W-:Y:S04]  /*e5000*/  @P5 STG.E desc[UR60][R244.64], R252 ;  /* 0x000000fcf4005986 */ /* 0x0003e8000c10193c */
[----:B-1----:R-:W3:Y:S01]  /*e5010*/  LDL.LU R252, [R1+0x16a8] ;  /* 0x0016a80001fc7983 */ /* 0x002ee20000300800 */
[----:B------:R-:W-:-:S02]  /*e5020*/  ISETP.LT.AND P3, PT, R15, R246, !P3 ;  /* 0x000000f60f00720c */ /* 0x000fc40005f61270 */
[----:B------:R-:W-:Y:S01]  /*e5030*/  ISETP.LT.AND P6, PT, R11, R232, !P2 ;  /* 0x000000e80b00720c */ /* 0x000fe200057c1270 */
[----:B------:R-:W-:-:S04]  /*e5040*/  IMAD.WIDE R242, R0, 0x4, R8 ;  /* 0x0000000400f27825 */ /* 0x000fc800078e0208 */
[----:B------:R-:W-:Y:S01]  /*e5050*/  IMAD.WIDE R244, R14, 0x4, R2 ;  /* 0x000000040ef47825 */ /* 0x000fe200078e0202 */
[----:B------:R-:W1:Y:S03]  /*e5060*/  LDC.64 R232, c[0x0][0x228] ;  /* 0x00008a00ffe87b82 */ /* 0x000e660000000a00 */
[----:B------:R-:W-:-:S05]  /*e5070*/  VIADD R16, R10, 0x15c ;  /* 0x0000015c0a107836 */ /* 0x000fca0000000000 */
[----:B------:R-:W1:Y:S01]  /*e5080*/  LDC R246, c[0x0][0x228] ;  /* 0x00008a00fff67b82 */ /* 0x000e620000000800 */
[----:B----4-:R-:W-:Y:S02]  /*e5090*/  ISETP.GE.AND P5, PT, R16, R241, PT ;  /* 0x000000f11000720c */ /* 0x010fe40003fa6270 */
[----:B------:R-:W-:Y:S01]  /*e50a0*/  IADD3 R0, R14, R235, RZ ;  /* 0x000000eb0e007210 */ /* 0x000fe20007ffe0ff */
[----:B------:R-:W-:-:S04]  /*e50b0*/  VIADD R16, R10, 0x15d ;  /* 0x0000015d0a107836 */ /* 0x000fc80000000000 */
[----:B------:R-:W4:Y:S01]  /*e50c0*/  LDC R241, c[0x0][0x228] ;  /* 0x00008a00fff17b82 */ /* 0x000f220000000800 */
[----:B--2---:R2:W-:Y:S01]  /*e50d0*/  @P3 STG.E desc[UR60][R242.64], R237 ;  /* 0x000000edf2003986 */ /* 0x0045e2000c10193c */
[----:B------:R-:W-:-:S03]  /*e50e0*/  ISETP.LT.AND P3, PT, R17, R247, !P2 ;  /* 0x000000f71100720c */ /* 0x000fc60005761270 */
[----:B---3--:R3:W-:Y:S01]  /*e50f0*/  @P6 STG.E desc[UR60][R244.64], R197 ;  /* 0x000000c5f4006986 */ /* 0x0087e2000c10193c */
[----:B------:R-:W-:Y:S02]  /*e5100*/  ISETP.LT.AND P2, PT, R15, R239, !P2 ;  /* 0x000000ef0f00720c */ /* 0x000fe40005741270 */
[----:B------:R-:W4:Y:S08]  /*e5110*/  LDC R247, c[0x0][0x228] ;  /* 0x00008a00fff77b82 */ /* 0x000f300000000800 */
[----:B------:R-:W4:Y:S01]  /*e5120*/  LDC R239, c[0x0][0x248] ;  /* 0x00009200ffef7b82 */ /* 0x000f220000000800 */
[----:B--2---:R-:W-:-:S07]  /*e5130*/  IMAD.WIDE R242, R14, 0x4, R4 ;  /* 0x000000040ef27825 */ /* 0x004fce00078e0204 */
[----:B---3--:R-:W2:Y:S01]  /*e5140*/  LDC R197, c[0x0][0x228] ;  /* 0x00008a00ffc57b82 */ /* 0x008ea20000000800 */
[----:B------:R3:W-:Y:S01]  /*e5150*/  @P4 STG.E desc[UR60][R242.64], R249 ;  /* 0x000000f9f2004986 */ /* 0x0007e2000c10193c */
[----:B------:R-:W-:Y:S02]  /*e5160*/  ISETP.LT.AND P6, PT, R11, R236, !P5 ;  /* 0x000000ec0b00720c */ /* 0x000fe40006fc1270 */
[----:B------:R-:W-:Y:S01]  /*e5170*/  ISETP.LT.AND P4, PT, R13, R199, !P5 ;  /* 0x000000c70d00720c */ /* 0x000fe20006f81270 */
[----:B------:R-:W-:-:S03]  /*e5180*/  IMAD.WIDE R244, R14, 0x4, R6 ;  /* 0x000000040ef47825 */ /* 0x000fc600078e0206 */
[----:B------:R-:W2:Y:S08]  /*e5190*/  LDC.64 R236, c[0x0][0x228] ;  /* 0x00008a00ffec7b82 */ /* 0x000eb00000000a00 */
[----:B------:R-:W2:Y:S01]  /*e51a0*/  LDC R199, c[0x0][0x228] ;  /* 0x00008a00ffc77b82 */ /* 0x000ea20000000800 */
[----:B---3--:R-:W3:Y:S01]  /*e51b0*/  LDL.LU R249, [R1+0x1ec8] ;  /* 0x001ec80001f97983 */ /* 0x008ee20000300800 */
[----:B------:R-:W-:-:S03]  /*e51c0*/  IMAD.WIDE R242, R14, 0x4, R8 ;  /* 0x000000040ef27825 */ /* 0x000fc600078e0208 */
[----:B------:R4:W-:Y:S01]  /*e51d0*/  @P3 STG.E desc[UR60][R244.64], R248 ;  /* 0x000000f8f4003986 */ /* 0x0009e2000c10193c */
[----:B-1----:R-:W-:Y:S02]  /*e51e0*/  ISETP.GE.AND P3, PT, R16, R233, PT ;  /* 0x000000e91000720c */ /* 0x002fe40003f66270 */
[C---:B----4-:R-:W-:Y:S01]  /*e51f0*/  IADD3 R14, R0.reuse, R239, RZ ;  /* 0x000000ef000e7210 */ /* 0x050fe20007ffe0ff */
[----:B------:R-:W1:Y:S01]  /*e5200*/  LDC R233, c[0x0][0x248] ;  /* 0x00009200ffe97b82 */ /* 0x000e620000000800 */
[----:B------:R4:W-:Y:S01]  /*e5210*/  @P2 STG.E desc[UR60][R242.64], R250 ;  /* 0x000000faf2002986 */ /* 0x0009e2000c10193c */
[----:B------:R-:W-:-:S04]  /*e5220*/  IMAD.WIDE R244, R0, 0x4, R2 ;  /* 0x0000000400f47825 */ /* 0x000fc800078e0202 */
[----:B----4-:R-:W-:Y:S01]  /*e5230*/  IMAD.WIDE R242, R0, 0x4, R4 ;  /* 0x0000000400f27825 */ /* 0x010fe200078e0204 */
        /* <DEDUP_REMOVED lines=8> */
[----:B------:R-:W-:Y:S01]  /*e52c0*/  ISETP.LT.AND P2, PT, R17, R246, !P5 ;  /* 0x000000f61100720c */ /* 0x000fe20006f41270 */
[----:B------:R-:W-:-:S02]  /*e52d0*/  IMAD.WIDE R244, R0, 0x4, R6 ;  /* 0x0000000400f47825 */ /* 0x000fc400078e0206 */
[----:B------:R-:W4:Y:S01]  /*e52e0*/  LDL.LU R251, [R1+0x1aac] ;  /* 0x001aac0001fb7983 */ /* 0x000f220000300800 */
[----:B------:R-:W-:Y:S02]  /*e52f0*/  ISETP.LT.AND P5, PT, R15, R241, !P5 ;  /* 0x000000f10f00720c */ /* 0x000fe40006fa1270 */
[----:B------:R-:W-:Y:S01]  /*e5300*/  ISETP.LT.AND P6, PT, R11, R234, !P3 ;  /* 0x000000ea0b00720c */ /* 0x000fe20005fc1270 */
[----:B------:R-:W-:Y:S01]  /*e5310*/  IMAD.WIDE R242, R0, 0x4, R8 ;  /* 0x0000000400f27825 */ /* 0x000fe200078e0208 */
[----:B------:R-:W1:Y:S03]  /*e5320*/  LDC R246, c[0x0][0x228] ;  /* 0x00008a00fff67b82 */ /* 0x000e660000000800 */
[----:B------:R-:W-:-:S05]  /*e5330*/  VIADD R16, R10, 0x15e ;  /* 0x0000015e0a107836 */ /* 0x000fca0000000000 */
[----:B------:R-:W1:Y:S08]  /*e5340*/  LDC.64 R234, c[0x0][0x228] ;  /* 0x00008a00ffea7b82 */ /* 0x000e700000000a00 */
[----:B------:R-:W1:Y:S01]  /*e5350*/  LDC R241, c[0x0][0x228] ;  /* 0x00008a00fff17b82 */ /* 0x000e620000000800 */
[----:B---3--:R3:W-:Y:S04]  /*e5360*/  @P2 STG.E desc[UR60][R244.64], R249 ;  /* 0x000000f9f4002986 */ /* 0x0087e8000c10193c */
[----:B---3--:R-:W3:Y:S01]  /*e5370*/  LDL.LU R249, [R1+0x16ac] ;  /* 0x0016ac0001f97983 */ /* 0x008ee20000300800 */
[----:B------:R-:W-:-:S03]  /*e5380*/  IMAD.WIDE R244, R14, 0x4, R2 ;  /* 0x000000040ef47825 */ /* 0x000fc600078e0202 */
[----:B--2---:R2:W-:Y:S04]  /*e5390*/  @P5 STG.E desc[UR60][R242.64], R239 ;  /* 0x000000eff2005986 */ /* 0x0045e8000c10193c */
[----:B----4-:R4:W-:Y:S01]  /*e53a0*/  @P6 STG.E desc[UR60][R244.64], R197 ;  /* 0x000000c5f4006986 */ /* 0x0109e2000c10193c */
[----:B--2---:R-:W-:Y:S01]  /*e53b0*/  IMAD.WIDE R242, R14, 0x4, R4 ;  /* 0x000000040ef27825 */ /* 0x004fe200078e0204 */
[----:B------:R-:W-:Y:S02]  /*e53c0*/  ISETP.LT.AND P5, PT, R17, R247, !P3 ;  /* 0x000000f71100720c */ /* 0x000fe40005fa1270 */
[----:B------:R-:W-:Y:S01]  /*e53d0*/  ISETP.GE.AND P2, PT, R16, R237, PT ;  /* 0x000000ed1000720c */ /* 0x000fe20003f46270 */
[----:B------:R-:W2:Y:S08]  /*e53e0*/  LDC R247, c[0x0][0x228] ;  /* 0x00008a00fff77b82 */ /* 0x000eb00000000800 */
[----:B----4-:R-:W4:Y:S01]  /*e53f0*/  LDC R197, c[0x0][0x228] ;  /* 0x00008a00ffc57b82 */ /* 0x010f220000000800 */
[----:B------:R1:W-:Y:S07]  /*e5400*/  @P4 STG.E desc[UR60][R242.64], R250 ;  /* 0x000000faf2004986 */ /* 0x0003ee000c10193c */
[----:B------:R-:W4:Y:S01]  /*e5410*/  LDC R237, c[0x0][0x248] ;  /* 0x00009200ffed7b82 */ /* 0x000f220000000800 */
[----:B-1----:R-:W3:Y:S01]  /*e5420*/  LDL.LU R250, [R1+0x1ecc] ;  /* 0x001ecc0001fa7983 */ /* 0x002ee20000300800 */
        /* <DEDUP_REMOVED lines=16> */
[C---:B----4-:R-:W-:Y:S01]  /*e5530*/  IADD3 R14, R0.reuse, R237, RZ ;  /* 0x000000ed000e7210 */ /* 0x050fe20007ffe0ff */
[----:B------:R-:W2:Y:S08]  /*e5540*/  LDC R241, c[0x0][0x228] ;  /* 0x00008a00fff17b82 */ /* 0x000eb00000000800 */
[----:B------:R-:W4:Y:S01]  /*e5550*/  LDC R235, c[0x0][0x248] ;  /* 0x00009200ffeb7b82 */ /* 0x000f220000000800 */
[C---:B------:R-:W-:Y:S01]  /*e5560*/  IMAD.WIDE R242, R0.reuse, 0x4, R4 ;  /* 0x0000000400f27825 */ /* 0x040fe200078e0204 */
[----:B------:R-:W2:Y:S04]  /*e5570*/  LDL.LU R252, [R1+0x6bc] ;  /* 0x0006bc0001fc7983 */ /* 0x000ea80000300800 */
[----:B------:R1:W-:Y:S04]  /*e5580*/  @P6 STG.E desc[UR60][R244.64], R251 ;  /* 0x000000fbf4006986 */ /* 0x0003e8000c10193c */
[----:B------:R-:W2:Y:S01]  /*e5590*/  LDL.LU R247, [R1+0xebc] ;  /* 0x000ebc0001f77983 */ /* 0x000ea20000300800 */
[----:B------:R-:W2:Y:S01]  /*e55a0*/  LDC R248, c[0x0][0x228] ;  /* 0x00008a00fff87b82 */ /* 0x000ea20000000800 */
[----:B-1----:R-:W-:-:S02]  /*e55b0*/  IMAD.WIDE R244, R0, 0x4, R6 ;  /* 0x0000000400f47825 */ /* 0x002fc400078e0206 */
[----:B---3--:R1:W-:Y:S01]  /*e55c0*/  @P4 STG.E desc[UR60][R242.64], R249 ;  /* 0x000000f9f2004986 */ /* 0x0083e2000c10193c */
[----:B------:R-:W-:-:S03]  /*e55d0*/  ISETP.LT.AND P4, PT, R13, R197, !P5 ;  /* 0x000000c50d00720c */ /* 0x000fc60006f81270 */
[----:B-1----:R-:W3:Y:S04]  /*e55e0*/  LDL.LU R249, [R1+0xabc] ;  /* 0x000abc0001f97983 */ /* 0x002ee80000300800 */
[----:B------:R-:W2:Y:S04]  /*e55f0*/  LDL.LU R197, [R1+0x12ac] ;  /* 0x0012ac0001c57983 */ /* 0x000ea80000300800 */
[----:B------:R-:W3:Y:S04]  /*e5600*/  LDL.LU R237, [R1+0x12bc] ;  /* 0x0012bc0001ed7983 */ /* 0x000ee80000300800 */
        /* <DEDUP_REMOVED lines=9> */
[----:B----4-:R-:W-:Y:S01]  /*e56a0*/  IADD3 R0, R14, R235, RZ ;  /* 0x000000eb0e007210 */ /* 0x010fe20007ffe0ff */
[----:B------:R-:W-:Y:S01]  /*e56b0*/  VIADD R16, R10, 0x161 ;  /* 0x000001610a107836 */ /* 0x000fe20000000000 */
[----:B------:R-:W4:Y:S08]  /*e56c0*/  LDC R239, c[0x0][0x228] ;  /* 0x00008a00ffef7b82 */ /* 0x000f300000000800 */
[----:B------:R-:W4:Y:S01]  /*e56d0*/  LDC R235, c[0x0][0x248] ;  /* 0x00009200ffeb7b82 */ /* 0x000f220000000800 */
[----:B---3--:R3:W-:Y:S04]  /*e56e0*/  @P2 STG.E desc[UR60][R242.64], R237 ;  /* 0x000000edf2002986 */ /* 0x0087e8000c10193c */
[----:B--2---:R2:W-:Y:S01]  /*e56f0*/  @P6 STG.E desc[UR60][R244.64], R197 ;  /* 0x000000c5f4006986 */ /* 0x0045e2000c10193c */
[----:B------:R-:W-:-:S02]  /*e5700*/  ISETP.LT.AND P2, PT, R17, R246, !P5 ;  /* 0x000000f61100720c */ /* 0x000fc40006f41270 */
[----:B------:R-:W-:Y:S01]  /*e5710*/  ISETP.LT.AND P5, PT, R15, R241, !P5 ;  /* 0x000000f10f00720c */ /* 0x000fe20006fa1270 */
[C---:B---3--:R-:W-:Y:S01]  /*e5720*/  IMAD.WIDE R242, R14.reuse, 0x4, R4 ;  /* 0x000000040ef27825 */ /* 0x048fe200078e0204 */
[----:B--2---:R-:W2:Y:S08]  /*e5730*/  LDC R197, c[0x0][0x228] ;  /* 0x00008a00ffc57b82 */ /* 0x004eb00000000800 */
[----:B------:R-:W3:Y:S01]  /*e5740*/  LDC R237, c[0x0][0x248] ;  /* 0x00009200ffed7b82 */ /* 0x000ee20000000800 */
[----:B------:R-:W-:Y:S01]  /*e5750*/  ISETP.LT.AND P6, PT, R11, R240, !P3 ;  /* 0x000000f00b00720c */ /* 0x000fe20005fc1270 */
[----:B------:R-:W-:Y:S01]  /*e5760*/  IMAD.WIDE R244, R14, 0x4, R6 ;  /* 0x000000040ef47825 */ /* 0x000fe200078e0206 */
[----:B------:R1:W-:Y:S01]  /*e5770*/  @P4 STG.E desc[UR60][R242.64], R252 ;  /* 0x000000fcf2004986 */ /* 0x0003e2000c10193c */
[----:B------:R-:W-:-:S04]  /*e5780*/  ISETP.LT.AND P4, PT, R13, R233, !P3 ;  /* 0x000000e90d00720c */ /* 0x000fc80005f81270 */
[----:B------:R-:W4:Y:S08]  /*e5790*/  LDC R246, c[0x0][0x228] ;  /* 0x00008a00fff67b82 */ /* 0x000f300000000800 */
[----:B------:R-:W4:Y:S01]  /*e57a0*/  LDC.64 R240, c[0x0][0x228] ;  /* 0x00008a00fff07b82 */ /* 0x000f220000000a00 */
[----:B-1----:R-:W4:Y:S01]  /*e57b0*/  LDL.LU R252, [R1+0x1ee0] ;  /* 0x001ee00001fc7983 */ /* 0x002f220000300800 */
[----:B------:R-:W-:-:S03]  /*e57c0*/  IMAD.WIDE R242, R14, 0x4, R8 ;  /* 0x000000040ef27825 */ /* 0x000fc600078e0208 */
[----:B------:R1:W-:Y:S01]  /*e57d0*/  @P2 STG.E desc[UR60][R244.64], R247 ;  /* 0x000000f7f4002986 */ /* 0x0003e2000c10193c */
[----:B------:R-:W-:Y:S02]  /*e57e0*/  ISETP.GE.AND P2, PT, R16, R199, PT ;  /* 0x000000c71000720c */ /* 0x000fe40003f46270 */
[----:B------:R-:W4:Y:S01]  /*e57f0*/  LDC R199, c[0x0][0x228] ;  /* 0x00008a00ffc77b82 */ /* 0x000f220000000800 */
[----:B------:R3:W-:Y:S01]  /*e5800*/  @P5 STG.E desc[UR60][R242.64], R249 ;  /* 0x000000f9f2005986 */ /* 0x0007e2000c10193c */
[----:B------:R-:W-:Y:S01]  /*e5810*/  ISETP.LT.AND P5, PT, R17, R248, !P3 ;  /* 0x000000f81100720c */ /* 0x000fe20005fa1270 */
[C---:B-1----:R-:W-:Y:S01]  /*e5820*/  IMAD.WIDE R244, R0.reuse, 0x4, R2 ;  /* 0x0000000400f47825 */ /* 0x042fe200078e0202 */
[----:B---3--:R-:W-:-:S04]  /*e5830*/  IADD3 R14, R0, R237, RZ ;  /* 0x000000ed000e7210 */ /* 0x008fc80007ffe0ff */
[----:B------:R-:W1:Y:S01]  /*e5840*/  LDC R247, c[0x0][0x228] ;  /* 0x00008a00fff77b82 */ /* 0x000e620000000800 */
[----:B------:R-:W-:Y:S01]  /*e5850*/  IMAD.WIDE R242, R0, 0x4, R4 ;  /* 0x0000000400f27825 */ /* 0x000fe200078e0204 */
[----:B------:R-:W3:Y:S04]  /*e5860*/  LDL.LU R249, [R1+0x6c0] ;  /* 0x0006c00001f97983 */ /* 0x000ee80000300800 */
[----:B------:R-:W-:Y:S04]  /*e5870*/  @P6 STG.E desc[UR60][R244.64], R251 ;  /* 0x000000fbf4006986 */ /* 0x000fe8000c10193c */
[----:B------:R2:W-:Y:S04]  /*e5880*/  @P4 STG.E desc[UR60][R242.64], R250 ;  /* 0x000000faf2004986 */ /* 0x0005e8000c10193c */
[----:B------:R-:W3:Y:S01]  /*e5890*/  LDL.LU R248, [R1+0xec0] ;  /* 0x000ec00001f87983 */ /* 0x000ee20000300800 */
[----:B--2---:R-:W-:-:S03]  /*e58a0*/  ISETP.LT.AND P4, PT, R13, R197, !P2 ;  /* 0x000000c50d00720c */ /* 0x004fc60005781270 */
[----:B------:R-:W2:Y:S04]  /*e58b0*/  LDL.LU R250, [R1+0xac0] ;  /* 0x000ac00001fa7983 */ /* 0x000ea80000300800 */
[----:B------:R-:W3:Y:S04]  /*e58c0*/  LDL.LU R197, [R1+0x12c0] ;  /* 0x0012c00001c57983 */ /* 0x000ee80000300800 */
[----:B------:R-:W2:Y:S01]  /*e58d0*/  LDL.LU R237, [R1+0x16b0] ;  /* 0x0016b00001ed7983 */ /* 0x000ea20000300800 */
[----:B------:R-:W-:-:S03]  /*e58e0*/  IMAD.WIDE R244, R0, 0x4, R6 ;  /* 0x0000000400f47825 */ /* 0x000fc600078e0206 */
[----:B------:R-:W3:Y:S01]  /*e58f0*/  LDL.LU R251, [R1+0x1ed4] ;  /* 0x001ed40001fb7983 */ /* 0x000ee20000300800 */
[----:B----4-:R-:W-:Y:S02]  /*e5900*/  ISETP.LT.AND P3, PT, R15, R246, !P3 ;  /* 0x000000f60f00720c */ /* 0x010fe40005f61270 */
[----:B------:R-:W-:Y:S01]  /*e5910*/  ISETP.LT.AND P6, PT, R11, R232, !P2 ;  /* 0x000000e80b00720c */ /* 0x000fe200057c1270 */
[----:B------:R-:W-:Y:S01]  /*e5920*/  IMAD.WIDE R242, R0, 0x4, R8 ;  /* 0x0000000400f27825 */ /* 0x000fe200078e0208 */
[----:B------:R-:W4:Y:S01]  /*e5930*/  LDC.64 R232, c[0x0][0x228] ;  /* 0x00008a00ffe87b82 */ /* 0x000f220000000a00 */
[----:B------:R1:W-:Y:S02]  /*e5940*/  @P5 STG.E desc[UR60][R244.64], R252 ;  /* 0x000000fcf4005986 */ /* 0x0003e4000c10193c */
[----:B------:R-:W-:-:S05]  /*e5950*/  VIADD R16, R10, 0x162 ;  /* 0x000001620a107836 */ /* 0x000fca0000000000 */
[----:B------:R-:W4:Y:S01]  /*e5960*/  LDC R246, c[0x0][0x228] ;  /* 0x00008a00fff67b82 */ /* 0x000f220000000800 */
[----:B-1----:R-:W4:Y:S01]  /*e5970*/  LDL.LU R252, [R1+0x1ab4] ;  /* 0x001ab40001fc7983 */ /* 0x002f220000300800 */
[----:B------:R-:W-:-:S03]  /*e5980*/  IMAD.WIDE R244, R14, 0x4, R2 ;  /* 0x000000040ef47825 */ /* 0x000fc600078e0202 */
[----:B--2---:R1:W-:Y:S04]  /*e5990*/  @P3 STG.E desc[UR60][R242.64], R237 ;  /* 0x000000edf2003986 */ /* 0x0043e8000c10193c */
[----:B---3--:R2:W-:Y:S01]  /*e59a0*/  @P6 STG.E desc[UR60][R244.64], R197 ;  /* 0x000000c5f4006986 */ /* 0x0085e2000c10193c */
[----:B-1----:R-:W-:Y:S01]  /*e59b0*/  IMAD.WIDE R242, R14, 0x4, R4 ;  /* 0x000000040ef27825 */ /* 0x002fe200078e0204 */
[----:B------:R-:W-:Y:S01]  /*e59c0*/  ISETP.LT.AND P3, PT, R17, R247, !P2 ;  /* 0x000000f71100720c */ /* 0x000fe20005761270 */
[----:B--2---:R-:W1:Y:S03]  /*e59d0*/  LDC R197, c[0x0][0x228] ;  /* 0x00008a00ffc57b82 */ /* 0x004e660000000800 */
[----:B------:R2:W-:Y:S01]  /*e59e0*/  @P4 STG.E desc[UR60][R242.64], R249 ;  /* 0x000000f9f2004986 */ /* 0x0005e2000c10193c */
[----:B------:R-:W-:Y:S01]  /*e59f0*/  ISETP.GE.AND P5, PT, R16, R241, PT ;  /* 0x000000f11000720c */ /* 0x000fe20003fa6270 */
[C---:B------:R-:W-:Y:S01]  /*e5a00*/  IMAD.WIDE R244, R14.reuse, 0x4, R6 ;  /* 0x000000040ef47825 */ /* 0x040fe200078e0206 */
[----:B------:R-:W-:-:S02]  /*e5a10*/  IADD3 R0, R14, R235, RZ ;  /* 0x000000eb0e007210 */ /* 0x000fc40007ffe0ff */
[----:B------:R-:W3:Y:S01]  /*e5a20*/  LDC R247, c[0x0][0x228] ;  /* 0x00008a00fff77b82 */ /* 0x000ee20000000800 */
[----:B--2---:R-:W2:Y:S01]  /*e5a30*/  LDL.LU R249, [R1+0x1ee4] ;  /* 0x001ee40001f97983 */ /* 0x004ea20000300800 */
[----:B------:R-:W-:Y:S01]  /*e5a40*/  ISETP.LT.AND P2, PT, R15, R239, !P2 ;  /* 0x000000ef0f00720c */ /* 0x000fe20005741270 */
[----:B------:R-:W-:-:S05]  /*e5a50*/  IMAD.WIDE R242, R14, 0x4, R8 ;  /* 0x000000040ef27825 */ /* 0x000fca00078e0208 */
[----:B------:R-:W1:Y:S01]  /*e5a60*/  LDC R239, c[0x0][0x248] ;  /* 0x00009200ffef7b82 */ /* 0x000e620000000800 */
[----:B------:R-:W-:Y:S02]  /*e5a70*/  ISETP.LT.AND P6, PT, R11, R236, !P5 ;  /* 0x000000ec0b00720c */ /* 0x000fe40006fc1270 */
[----:B------:R-:W-:Y:S01]  /*e5a80*/  ISETP.LT.AND P4, PT, R13, R199, !P5 ;  /* 0x000000c70d00720c */ /* 0x000fe20006f81270 */
[----:B------:R-:W-:Y:S01]  /*e5a90*/  VIADD R16, R10, 0x163 ;  /* 0x000001630a107836 */ /* 0x000fe20000000000 */
[----:B------:R4:W-:Y:S03]  /*e5aa0*/  @P3 STG.E desc[UR60][R244.64], R248 ;  /* 0x000000f8f4003986 */ /* 0x0009e6000c10193c */
[----:B------:R-:W3:Y:S08]  /*e5ab0*/  LDC R241, c[0x0][0x228] ;  /* 0x00008a00fff17b82 */ /* 0x000ef00000000800 */
[----:B------:R-:W3:Y:S08]  /*e5ac0*/  LDC.64 R236, c[0x0][0x228] ;  /* 0x00008a00ffec7b82 */ /* 0x000ef00000000a00 */
[----:B------:R-:W3:Y:S01]  /*e5ad0*/  LDC R199, c[0x0][0x228] ;  /* 0x00008a00ffc77b82 */ /* 0x000ee20000000800 */
[----:B----4-:R-:W-:-:S07]  /*e5ae0*/  ISETP.GE.AND P3, PT, R16, R233, PT ;  /* 0x000000e91000720c */ /* 0x010fce0003f66270 */
[----:B------:R-:W4:Y:S01]  /*e5af0*/  LDC R233, c[0x0][0x248] ;  /* 0x00009200ffe97b82 */ /* 0x000f220000000800 */
[C---:B------:R-:W-:Y:S01]  /*e5b00*/  IMAD.WIDE R244, R0.reuse, 0x4, R2 ;  /* 0x0000000400f47825 */ /* 0x040fe200078e0202 */
[----:B------:R1:W-:Y:S04]  /*e5b10*/  @P2 STG.E desc[UR60][R242.64], R250 ;  /* 0x000000faf2002986 */ /* 0x0003e8000c10193c */
[----:B------:R1:W-:Y:S02]  /*e5b20*/  @P6 STG.E desc[UR60][R244.64], R251 ;  /* 0x000000fbf4006986 */ /* 0x0003e4000c10193c */
[C---:B-1----:R-:W-:Y:S02]  /*e5b30*/  IMAD.WIDE R242, R0.reuse, 0x4, R4 ;  /* 0x0000000400f27825 */ /* 0x042fe400078e0204 */
[----:B------:R-:W4:Y:S04]  /*e5b40*/  LDL.LU R250, [R1+0x6c4] ;  /* 0x0006c40001fa7983 */ /* 0x000f280000300800 */
[----:B------:R-:W4:Y:S01]  /*e5b50*/  LDL.LU R248, [R1+0xec4] ;  /* 0x000ec40001f87983 */ /* 0x000f220000300800 */
[----:B------:R-:W-:-:S02]  /*e5b60*/  IADD3 R14, R0, R239, RZ ;  /* 0x000000ef000e7210 */ /* 0x000fc40007ffe0ff */
[----:B------:R-:W-:Y:S01]  /*e5b70*/  ISETP.LT.AND P2, PT, R17, R246, !P5 ;  /* 0x000000f61100720c */ /* 0x000fe20006f41270 */
[----:B------:R-:W-:Y:S01]  /*e5b80*/  IMAD.WIDE R244, R0, 0x4, R6 ;  /* 0x0000000400f47825 */ /* 0x000fe200078e0206 */
[----:B------:R-:W1:Y:S01]  /*e5b90*/  LDC R246, c[0x0][0x228] ;  /* 0x00008a00fff67b82 */ /* 0x000e620000000800 */
[----:B------:R3:W-:Y:S01]  /*e5ba0*/  @P4 STG.E desc[UR60][R242.64], R252 ;  /* 0x000000fcf2004986 */ /* 0x0007e2000c10193c */
[----:B------:R-:W-:-:S03]  /*e5bb0*/  ISETP.LT.AND P4, PT, R13, R197, !P3 ;  /* 0x000000c50d00720c */ /* 0x000fc60005f81270 */
[----:B---3--:R-:W3:Y:S04]  /*e5bc0*/  LDL.LU R252, [R1+0xac4] ;  /* 0x000ac40001fc7983 */ /* 0x008ee80000300800 */
[----:B------:R-:W3:Y:S04]  /*e5bd0*/  LDL.LU R197, [R1+0x12c4] ;  /* 0x0012c40001c57983 */ /* 0x000ee80000300800 */
[----:B------:R-:W3:Y:S04]  /*e5be0*/  LDL.LU R239, [R1+0x16b4] ;  /* 0x0016b40001ef7983 */ /* 0x000ee80000300800 */
[----:B------:R-:W3:Y:S04]  /*e5bf0*/  LDL.LU R251, [R1+0x1ed8] ;  /* 0x001ed80001fb7983 */ /* 0x000ee80000300800 */
[----:B--2---:R2:W-:Y:S04]  /*e5c00*/  @P2 STG.E desc[UR60][R244.64], R249 ;  /* 0x000000f9f4002986 */ /* 0x0045e8000c10193c */
[----:B--2---:R-:W2:Y:S01]  /*e5c10*/  LDL.LU R249, [R1+0x1ab8] ;  /* 0x001ab80001f97983 */ /* 0x004ea20000300800 */
        /* <DEDUP_REMOVED lines=9> */
[----:B----4-:R-:W-:Y:S01]  /*e5cb0*/  IADD3 R0, R14, R233, RZ ;  /* 0x000000e90e007210 */ /* 0x010fe20007ffe0ff */
[----:B------:R-:W-:-:S06]  /*e5cc0*/  VIADD R16, R10, 0x165 ;  /* 0x000001650a107836 */ /* 0x000fcc0000000000 */
[----:B------:R-:W4:Y:S01]  /*e5cd0*/  LDC R233, c[0x0][0x228] ;  /* 0x00008a00ffe97b82 */ /* 0x000f220000000800 */
[----:B---3--:R3:W-:Y:S01]  /*e5ce0*/  @P5 STG.E desc[UR60][R242.64], R239 ;  /* 0x000000eff2005986 */ /* 0x0087e2000c10193c */
[----:B------:R-:W-:-:S03]  /*e5cf0*/  ISETP.LT.AND P5, PT, R17, R247, !P3 ;  /* 0x000000f71100720c */ /* 0x000fc60005fa1270 */
[----:B------:R4:W-:Y:S03]  /*e5d00*/  @P6 STG.E desc[UR60][R244.64], R197 ;  /* 0x000000c5f4006986 */ /* 0x0009e6000c10193c */
[----:B------:R-:W2:Y:S01]  /*e5d10*/  LDC R247, c[0x0][0x228] ;  /* 0x00008a00fff77b82 */ /* 0x000ea20000000800 */
[----:B-1----:R-:W-:Y:S01]  /*e5d20*/  ISETP.LT.AND P3, PT, R15, R246, !P3 ;  /* 0x000000f60f00720c */ /* 0x002fe20005f61270 */
[----:B---3--:R-:W-:-:S06]  /*e5d30*/  IMAD.WIDE R242, R14, 0x4, R4 ;  /* 0x000000040ef27825 */ /* 0x008fcc00078e0204 */
[----:B----4-:R-:W1:Y:S01]  /*e5d40*/  LDC R197, c[0x0][0x228] ;  /* 0x00008a00ffc57b82 */ /* 0x010e620000000800 */
[----:B------:R-:W-:Y:S01]  /*e5d50*/  ISETP.LT.AND P6, PT, R11, R238, !P2 ;  /* 0x000000ee0b00720c */ /* 0x000fe200057c1270 */
[----:B------:R-:W-:Y:S01]  /*e5d60*/  IMAD.WIDE R244, R14, 0x4, R6 ;  /* 0x000000040ef47825 */ /* 0x000fe200078e0206 */
[----:B------:R3:W-:Y:S01]  /*e5d70*/  @P4 STG.E desc[UR60][R242.64], R250 ;  /* 0x000000faf2004986 */ /* 0x0007e2000c10193c */
[----:B------:R-:W-:-:S04]  /*e5d80*/  ISETP.LT.AND P4, PT, R13, R199, !P2 ;  /* 0x000000c70d00720c */ /* 0x000fc80005781270 */
[----:B------:R-:W4:Y:S08]  /*e5d90*/  LDC R246, c[0x0][0x228] ;  /* 0x00008a00fff67b82 */ /* 0x000f300000000800 */
[----:B------:R-:W4:Y:S01]  /*e5da0*/  LDC.64 R238, c[0x0][0x228] ;  /* 0x00008a00ffee7b82 */ /* 0x000f220000000a00 */
[----:B---3--:R-:W3:Y:S01]  /*e5db0*/  LDL.LU R250, [R1+0x1ee8] ;  /* 0x001ee80001fa7983 */ /* 0x008ee20000300800 */
[----:B------:R-:W-:-:S03]  /*e5dc0*/  IMAD.WIDE R242, R14, 0x4, R8 ;  /* 0x000000040ef27825 */ /* 0x000fc600078e0208 */
[----:B------:R2:W-:Y:S01]  /*e5dd0*/  @P5 STG.E desc[UR60][R244.64], R248 ;  /* 0x000000f8f4005986 */ /* 0x0005e2000c10193c */
[----:B------:R-:W-:Y:S02]  /*e5de0*/  ISETP.GE.AND P5, PT, R16, R235, PT ;  /* 0x000000eb1000720c */ /* 0x000fe40003fa6270 */
[----:B------:R-:W-:Y:S01]  /*e5df0*/  IADD3 R14, R0, R237, RZ ;  /* 0x000000ed000e7210 */ /* 0x000fe20007ffe0ff */
[----:B------:R-:W4:Y:S01]  /*e5e00*/  LDC R235, c[0x0][0x248] ;  /* 0x00009200ffeb7b82 */ /* 0x000f220000000800 */
[----:B------:R1:W-:Y:S01]  /*e5e10*/  @P3 STG.E desc[UR60][R242.64], R252 ;  /* 0x000000fcf2003986 */ /* 0x0003e2000c10193c */
[----:B------:R-:W-:Y:S02]  /*e5e20*/  ISETP.LT.AND P3, PT, R17, R241, !P2 ;  /* 0x000000f11100720c */ /* 0x000fe40005761270 */
[----:B--2---:R-:W-:-:S04]  /*e5e30*/  ISETP.LT.AND P2, PT, R15, R247, !P2 ;  /* 0x000000f70f00720c */ /* 0x004fc80005741270 */
[----:B------:R-:W2:Y:S01]  /*e5e40*/  LDC R241, c[0x0][0x228] ;  /* 0x00008a00fff17b82 */ /* 0x000ea20000000800 */
[----:B------:R-:W-:-:S07]  /*e5e50*/  IMAD.WIDE R244, R0, 0x4, R2 ;  /* 0x0000000400f47825 */ /* 0x000fce00078e0202 */
[----:B------:R-:W2:Y:S01]  /*e5e60*/  LDC R248, c[0x0][0x228] ;  /* 0x00008a00fff87b82 */ /* 0x000ea20000000800 */
[----:B-1----:R-:W-:Y:S01]  /*e5e70*/  IMAD.WIDE R242, R0, 0x4, R4 ;  /* 0x0000000400f27825 */ /* 0x002fe200078e0204 */
[----:B------:R-:W4:Y:S04]  /*e5e80*/  LDL.LU R252, [R1+0x6c8] ;  /* 0x0006c80001fc7983 */ /* 0x000f280000300800 */
[----:B------:R-:W-:Y:S04]  /*e5e90*/  @P6 STG.E desc[UR60][R244.64], R251 ;  /* 0x000000fbf4006986 */ /* 0x000fe8000c10193c */
[----:B------:R1:W-:Y:S04]  /*e5ea0*/  @P4 STG.E desc[UR60][R242.64], R249 ;  /* 0x000000f9f2004986 */ /* 0x0003e8000c10193c */
[----:B------:R-:W2:Y:S01]  /*e5eb0*/  LDL.LU R247, [R1+0xec8] ;  /* 0x000ec80001f77983 */ /* 0x000ea20000300800 */
[----:B------:R-:W-:-:S03]  /*e5ec0*/  ISETP.LT.AND P4, PT, R13, R197, !P5 ;  /* 0x000000c50d00720c */ /* 0x000fc60006f81270 */
[----:B-1----:R-:W2:Y:S04]  /*e5ed0*/  LDL.LU R249, [R1+0xac8] ;  /* 0x000ac80001f97983 */ /* 0x002ea80000300800 */
        /* <DEDUP_REMOVED lines=390> */
[----:B------:R-:W1:Y:S01]  /*e7740*/  LDC.64 R234, c[0x0][0x228] ;  /* 0x00008a00ffea7b82 */ /* 0x000e620000000a00 */
[----:B---3--:R3:W-:Y:S07]  /*e7750*/  @P2 STG.E desc[UR60][R244.64], R249 ;  /* 0x000000f9f4002986 */ /* 0x0087ee000c10193c */
[----:B------:R-:W1:Y:S01]  /*e7760*/  LDC R241, c[0x0][0x228] ;  /* 0x00008a00fff17b82 */ /* 0x000e620000000800 */
[----:B---3--:R-:W3:Y:S01]  /*e7770*/  LDL.LU R249, [R1+0x1adc] ;  /* 0x001adc0001f97983 */ /* 0x008ee20000300800 */
[----:B------:R-:W-:-:S03]  /*e7780*/  IMAD.WIDE R244, R14, 0x4, R2 ;  /* 0x000000040ef47825 */ /* 0x000fc600078e0202 */
[----:B--2---:R2:W-:Y:S04]  /*e7790*/  @P5 STG.E desc[UR60][R242.64], R239 ;  /* 0x000000eff2005986 */ /* 0x0045e8000c10193c */
[----:B----4-:R4:W-:Y:S01]  /*e77a0*/  @P6 STG.E desc[UR60][R244.64], R197 ;  /* 0x000000c5f4006986 */ /* 0x0109e2000c10193c */
[----:B--2---:R-:W-:Y:S01]  /*e77b0*/  IMAD.WIDE R242, R14, 0x4, R4 ;  /* 0x000000040ef27825 */ /* 0x004fe200078e0204 */
[----:B------:R-:W-:Y:S01]  /*e77c0*/  ISETP.GE.AND P2, PT, R16, R237, PT ;  /* 0x000000ed1000720c */ /* 0x000fe20003f46270 */
[----:B----4-:R-:W2:Y:S08]  /*e77d0*/  LDC R197, c[0x0][0x228] ;  /* 0x00008a00ffc57b82 */ /* 0x010eb00000000800 */
[----:B------:R-:W4:Y:S01]  /*e77e0*/  LDC R237, c[0x0][0x248] ;  /* 0x00009200ffed7b82 */ /* 0x000f220000000800 */
[----:B------:R1:W-:Y:S04]  /*e77f0*/  @P4 STG.E desc[UR60][R242.64], R250 ;  /* 0x000000faf2004986 */ /* 0x0003e8000c10193c */
[----:B-1----:R-:W2:Y:S01]  /*e7800*/  LDL.LU R250, [R1+0x1aec] ;  /* 0x001aec0001fa7983 */ /* 0x002ea20000300800 */
        /* <DEDUP_REMOVED lines=8> */
[----:B------:R-:W1:Y:S08]  /*e7890*/  LDC R247, c[0x0][0x228] ;  /* 0x00008a00fff77b82 */ /* 0x000e700000000800 */
[----:B------:R-:W1:Y:S08]  /*e78a0*/  LDC R246, c[0x0][0x228] ;  /* 0x00008a00fff67b82 */ /* 0x000e700000000800 */
[----:B------:R-:W1:Y:S01]  /*e78b0*/  LDC.64 R238, c[0x0][0x228] ;  /* 0x00008a00ffee7b82 */ /* 0x000e620000000a00 */
[----:B------:R4:W-:Y:S04]  /*e78c0*/  @P5 STG.E desc[UR60][R244.64], R248 ;  /* 0x000000f8f4005986 */ /* 0x0009e8000c10193c */
[----:B------:R4:W-:Y:S01]  /*e78d0*/  @P3 STG.E desc[UR60][R242.64], R252 ;  /* 0x000000fcf2003986 */ /* 0x0009e2000c10193c */
[----:B------:R-:W-:-:S02]  /*e78e0*/  ISETP.GE.AND P5, PT, R16, R235, PT ;  /* 0x000000eb1000720c */ /* 0x000fc40003fa6270 */
[C---:B----4-:R-:W-:Y:S01]  /*e78f0*/  IADD3 R14, R0.reuse, R237, RZ ;  /* 0x000000ed000e7210 */ /* 0x050fe20007ffe0ff */
[----:B------:R-:W4:Y:S01]  /*e7900*/  LDC R233, c[0x0][0x228] ;  /* 0x00008a00ffe97b82 */ /* 0x000f220000000800 */
[----:B------:R-:W-:-:S04]  /*e7910*/  IMAD.WIDE R244, R0, 0x4, R2 ;  /* 0x0000000400f47825 */ /* 0x000fc800078e0202 */
[C---:B------:R-:W-:Y:S01]  /*e7920*/  IMAD.WIDE R242, R0.reuse, 0x4, R4 ;  /* 0x0000000400f27825 */ /* 0x040fe200078e0204 */
[----:B------:R-:W4:Y:S04]  /*e7930*/  LDL.LU R252, [R1+0x6ec] ;  /* 0x0006ec0001fc7983 */ /* 0x000f280000300800 */
[----:B------:R1:W-:Y:S04]  /*e7940*/  @P6 STG.E desc[UR60][R244.64], R251 ;  /* 0x000000fbf4006986 */ /* 0x0003e8000c10193c */
[----:B------:R-:W4:Y:S01]  /*e7950*/  LDL.LU R248, [R1+0xeec] ;  /* 0x000eec0001f87983 */ /* 0x000f220000300800 */
[----:B------:R-:W-:Y:S01]  /*e7960*/  ISETP.LT.AND P3, PT, R17, R241, !P2 ;  /* 0x000000f11100720c */ /* 0x000fe20005761270 */
[----:B------:R-:W2:Y:S08]  /*e7970*/  LDC R235, c[0x0][0x248] ;  /* 0x00009200ffeb7b82 */ /* 0x000eb00000000800 */
[----:B------:R-:W4:Y:S01]  /*e7980*/  LDC R241, c[0x0][0x228] ;  /* 0x00008a00fff17b82 */ /* 0x000f220000000800 */
[----:B-1----:R-:W-:Y:S01]  /*e7990*/  IMAD.WIDE R244, R0, 0x4, R6 ;  /* 0x0000000400f47825 */ /* 0x002fe200078e0206 */
[----:B---3--:R1:W-:Y:S01]  /*e79a0*/  @P4 STG.E desc[UR60][R242.64], R249 ;  /* 0x000000f9f2004986 */ /* 0x0083e2000c10193c */
[----:B--2---:R-:W-:-:S03]  /*e79b0*/  ISETP.LT.AND P4, PT, R13, R197, !P5 ;  /* 0x000000c50d00720c */ /* 0x004fc60006f81270 */
[----:B-1----:R-:W2:Y:S04]  /*e79c0*/  LDL.LU R249, [R1+0x2ec] ;  /* 0x0002ec0001f97983 */ /* 0x002ea80000300800 */
[----:B------:R-:W3:Y:S04]  /*e79d0*/  LDL.LU R197, [R1+0xaec] ;  /* 0x000aec0001c57983 */ /* 0x000ee80000300800 */
[----:B------:R-:W4:Y:S04]  /*e79e0*/  LDL.LU R237, [R1+0x16ec] ;  /* 0x0016ec0001ed7983 */ /* 0x000f280000300800 */
[----:B------:R-:W2:Y:S04]  /*e79f0*/  LDL.LU R251, [R1+0x1f10] ;  /* 0x001f100001fb7983 */ /* 0x000ea80000300800 */
[----:B------:R1:W-:Y:S04]  /*e7a00*/  @P3 STG.E desc[UR60][R244.64], R250 ;  /* 0x000000faf4003986 */ /* 0x0003e8000c10193c */
[----:B-1----:R-:W2:Y:S01]  /*e7a10*/  LDL.LU R250, [R1+0x1f20] ;  /* 0x001f200001fa7983 */ /* 0x002ea20000300800 */
[----:B------:R-:W-:-:S02]  /*e7a20*/  ISETP.LT.AND P2, PT, R15, R247, !P2 ;  /* 0x000000f70f00720c */ /* 0x000fc40005741270 */
[----:B------:R-:W-:Y:S01]  /*e7a30*/  ISETP.LT.AND P6, PT, R11, R198, !P5 ;  /* 0x000000c60b00720c */ /* 0x000fe20006fc1270 */
[----:B------:R-:W-:-:S04]  /*e7a40*/  IMAD.WIDE R242, R0, 0x4, R8 ;  /* 0x0000000400f27825 */ /* 0x000fc800078e0208 */
[----:B------:R-:W-:Y:S01]  /*e7a50*/  IMAD.WIDE R244, R14, 0x4, R2 ;  /* 0x000000040ef47825 */ /* 0x000fe200078e0202 */
[----:B------:R-:W1:Y:S03]  /*e7a60*/  LDC.64 R198, c[0x0][0x228] ;  /* 0x00008a00ffc67b82 */ /* 0x000e660000000a00 */
[----:B------:R-:W-:-:S05]  /*e7a70*/  VIADD R16, R10, 0x178 ;  /* 0x000001780a107836 */ /* 0x000fca0000000000 */
[----:B------:R-:W2:Y:S01]  /*e7a80*/  LDC R247, c[0x0][0x228] ;  /* 0x00008a00fff77b82 */ /* 0x000ea20000000800 */
[----:B------:R-:W-:Y:S02]  /*e7a90*/  ISETP.GE.AND P3, PT, R16, R239, PT ;  /* 0x000000ef1000720c */ /* 0x000fe40003f66270 */
[----:B------:R-:W-:Y:S01]  /*e7aa0*/  IADD3 R0, R14, R235, RZ ;  /* 0x000000eb0e007210 */ /* 0x000fe20007ffe0ff */
[----:B------:R-:W-:-:S04]  /*e7ab0*/  VIADD R16, R10, 0x179 ;  /* 0x000001790a107836 */ /* 0x000fc80000000000 */
[----:B------:R-:W2:Y:S08]  /*e7ac0*/  LDC R239, c[0x0][0x228] ;  /* 0x00008a00ffef7b82 */ /* 0x000eb00000000800 */
[----:B------:R-:W2:Y:S01]  /*e7ad0*/  LDC R235, c[0x0][0x248] ;  /* 0x00009200ffeb7b82 */ /* 0x000ea20000000800 */
[----:B----4-:R4:W-:Y:S04]  /*e7ae0*/  @P2 STG.E desc[UR60][R242.64], R237 ;  /* 0x000000edf2002986 */ /* 0x0109e8000c10193c */
[----:B---3--:R3:W-:Y:S01]  /*e7af0*/  @P6 STG.E desc[UR60][R244.64], R197 ;  /* 0x000000c5f4006986 */ /* 0x0087e2000c10193c */
[----:B------:R-:W-:-:S02]  /*e7b00*/  ISETP.LT.AND P2, PT, R17, R246, !P5 ;  /* 0x000000f61100720c */ /* 0x000fc40006f41270 */
[----:B------:R-:W-:Y:S01]  /*e7b10*/  ISETP.LT.AND P5, PT, R15, R241, !P5 ;  /* 0x000000f10f00720c */ /* 0x000fe20006fa1270 */
[C---:B----4-:R-:W-:Y:S01]  /*e7b20*/  IMAD.WIDE R242, R14.reuse, 0x4, R4 ;  /* 0x000000040ef27825 */ /* 0x050fe200078e0204 */
[----:B---3--:R-:W3:Y:S08]  /*e7b30*/  LDC R197, c[0x0][0x228] ;  /* 0x00008a00ffc57b82 */ /* 0x008ef00000000800 */
[----:B------:R-:W4:Y:S01]  /*e7b40*/  LDC R237, c[0x0][0x248] ;  /* 0x00009200ffed7b82 */ /* 0x000f220000000800 */
        /* <DEDUP_REMOVED lines=11> */
[----:B--2---:R2:W-:Y:S01]  /*e7c00*/  @P5 STG.E desc[UR60][R242.64], R249 ;  /* 0x000000f9f2005986 */ /* 0x0045e2000c10193c */
[----:B-1----:R-:W-:-:S04]  /*e7c10*/  IMAD.WIDE R244, R0, 0x4, R2 ;  /* 0x0000000400f47825 */ /* 0x002fc800078e0202 */
[----:B--2---:R-:W-:Y:S01]  /*e7c20*/  IMAD.WIDE R242, R0, 0x4, R4 ;  /* 0x0000000400f27825 */ /* 0x004fe200078e0204 */
[----:B------:R-:W2:Y:S04]  /*e7c30*/  LDL.LU R249, [R1+0xaf0] ;  /* 0x000af00001f97983 */ /* 0x000ea80000300800 */
[----:B------:R1:W-:Y:S04]  /*e7c40*/  @P6 STG.E desc[UR60][R244.64], R251 ;  /* 0x000000fbf4006986 */ /* 0x0003e8000c10193c */
[----:B------:R1:W-:Y:S04]  /*e7c50*/  @P4 STG.E desc[UR60][R242.64], R250 ;  /* 0x000000faf2004986 */ /* 0x0003e8000c10193c */
[----:B------:R-:W2:Y:S01]  /*e7c60*/  LDL.LU R248, [R1+0x2f0] ;  /* 0x0002f00001f87983 */ /* 0x000ea20000300800 */
[----:B---3--:R-:W-:-:S02]  /*e7c70*/  ISETP.LT.AND P4, PT, R13, R197, !P2 ;  /* 0x000000c50d00720c */ /* 0x008fc40005781270 */
[C---:B----4-:R-:W-:Y:S01]  /*e7c80*/  IADD3 R14, R0.reuse, R237, RZ ;  /* 0x000000ed000e7210 */ /* 0x050fe20007ffe0ff */
[----:B-1----:R-:W3:Y:S04]  /*e7c90*/  LDL.LU R251, [R1+0x6f0] ;  /* 0x0006f00001fb7983 */ /* 0x002ee80000300800 */
[----:B------:R-:W4:Y:S04]  /*e7ca0*/  LDL.LU R197, [R1+0xef0] ;  /* 0x000ef00001c57983 */ /* 0x000f280000300800 */
[----:B------:R-:W2:Y:S01]  /*e7cb0*/  LDL.LU R237, [R1+0x16f0] ;  /* 0x0016f00001ed7983 */ /* 0x000ea20000300800 */
[----:B------:R-:W-:Y:S01]  /*e7cc0*/  ISETP.LT.AND P5, PT, R17, R247, !P3 ;  /* 0x000000f71100720c */ /* 0x000fe20005fa1270 */
[----:B------:R-:W-:-:S02]  /*e7cd0*/  IMAD.WIDE R244, R0, 0x4, R6 ;  /* 0x0000000400f47825 */ /* 0x000fc400078e0206 */
[----:B------:R-:W3:Y:S01]  /*e7ce0*/  LDL.LU R250, [R1+0x1f14] ;  /* 0x001f140001fa7983 */ /* 0x000ee20000300800 */
[----:B------:R-:W-:Y:S02]  /*e7cf0*/  ISETP.LT.AND P3, PT, R15, R239, !P3 ;  /* 0x000000ef0f00720c */ /* 0x000fe40005f61270 */
[----:B------:R-:W-:Y:S01]  /*e7d00*/  ISETP.LT.AND P6, PT, R11, R232, !P2 ;  /* 0x000000e80b00720c */ /* 0x000fe200057c1270 */
[----:B------:R-:W-:Y:S01]  /*e7d10*/  IMAD.WIDE R242, R0, 0x4, R8 ;  /* 0x0000000400f27825 */ /* 0x000fe200078e0208 */
[----:B------:R-:W1:Y:S08]  /*e7d20*/  LDC R247, c[0x0][0x228] ;  /* 0x00008a00fff77b82 */ /* 0x000e700000000800 */
[----:B------:R-:W3:Y:S01]  /*e7d30*/  LDC.64 R232, c[0x0][0x228] ;  /* 0x00008a00ffe87b82 */ /* 0x000ee20000000a00 */
[----:B------:R-:W-:-:S07]  /*e7d40*/  VIADD R16, R10, 0x17a ;  /* 0x0000017a0a107836 */ /* 0x000fce0000000000 */
[----:B------:R-:W3:Y:S01]  /*e7d50*/  LDC R239, c[0x0][0x228] ;  /* 0x00008a00ffef7b82 */ /* 0x000ee20000000800 */
[----:B------:R1:W-:Y:S04]  /*e7d60*/  @P5 STG.E desc[UR60][R244.64], R252 ;  /* 0x000000fcf4005986 */ /* 0x0003e8000c10193c */
[----:B-1----:R-:W3:Y:S01]  /*e7d70*/  LDL.LU R252, [R1+0x1f24] ;  /* 0x001f240001fc7983 */ /* 0x002ee20000300800 */
[----:B------:R-:W-:-:S03]  /*e7d80*/  IMAD.WIDE R244, R14, 0x4, R2 ;  /* 0x000000040ef47825 */ /* 0x000fc600078e0202 */
[----:B--2---:R1:W-:Y:S04]  /*e7d90*/  @P3 STG.E desc[UR60][R242.64], R237 ;  /* 0x000000edf2003986 */ /* 0x0043e8000c10193c */
[----:B----4-:R2:W-:Y:S01]  /*e7da0*/  @P6 STG.E desc[UR60][R244.64], R197 ;  /* 0x000000c5f4006986 */ /* 0x0105e2000c10193c */
[----:B-1----:R-:W-:Y:S01]  /*e7db0*/  IMAD.WIDE R242, R14, 0x4, R4 ;  /* 0x000000040ef27825 */ /* 0x002fe200078e0204 */
[----:B--2---:R-:W1:Y:S04]  /*e7dc0*/  LDC R197, c[0x0][0x228] ;  /* 0x00008a00ffc57b82 */ /* 0x004e680000000800 */
[----:B------:R2:W-:Y:S04]  /*e7dd0*/  @P4 STG.E desc[UR60][R242.64], R249 ;  /* 0x000000f9f2004986 */ /* 0x0005e8000c10193c */
[----:B--2---:R-:W2:Y:S01]  /*e7de0*/  LDL.LU R249, [R1+0x12e4] ;  /* 0x0012e40001f97983 */ /* 0x004ea20000300800 */
[----:B------:R-:W-:-:S02]  /*e7df0*/  ISETP.LT.AND P3, PT, R17, R246, !P2 ;  /* 0x000000f61100720c */ /* 0x000fc40005761270 */
[----:B------:R-:W-:Y:S02]  /*e7e00*/  ISETP.LT.AND P2, PT, R15, R247, !P2 ;  /* 0x000000f70f00720c */ /* 0x000fe40005741270 */
[----:B------:R-:W-:Y:S01]  /*e7e10*/  ISETP.GE.AND P5, PT, R16, R241, PT ;  /* 0x000000f11000720c */ /* 0x000fe20003fa6270 */
[C---:B------:R-:W-:Y:S01]  /*e7e20*/  IMAD.WIDE R244, R14.reuse, 0x4, R6 ;  /* 0x000000040ef47825 */ /* 0x040fe200078e0206 */
[----:B------:R-:W4:Y:S01]  /*e7e30*/  LDC R241, c[0x0][0x248] ;  /* 0x00009200fff17b82 */ /* 0x000f220000000800 */
[C---:B------:R-:W-:Y:S02]  /*e7e40*/  IADD3 R0, R14.reuse, R235, RZ ;  /* 0x000000eb0e007210 */ /* 0x040fe40007ffe0ff */
[----:B------:R-:W-:Y:S02]  /*e7e50*/  ISETP.LT.AND P6, PT, R11, R236, !P5 ;  /* 0x000000ec0b00720c */ /* 0x000fe40006fc1270 */
[----:B------:R-:W-:Y:S01]  /*e7e60*/  ISETP.LT.AND P4, PT, R13, R199, !P5 ;  /* 0x000000c70d00720c */ /* 0x000fe20006f81270 */
[----:B------:R-:W-:-:S04]  /*e7e70*/  IMAD.WIDE R242, R14, 0x4, R8 ;  /* 0x000000040ef27825 */ /* 0x000fc800078e0208 */
[----:B------:R-:W-:Y:S01]  /*e7e80*/  VIADD R16, R10, 0x17b ;  /* 0x0000017b0a107836 */ /* 0x000fe20000000000 */
[----:B------:R-:W2:Y:S08]  /*e7e90*/  LDC R246, c[0x0][0x228] ;  /* 0x00008a00fff67b82 */ /* 0x000eb00000000800 */
[----:B------:R-:W2:Y:S08]  /*e7ea0*/  LDC.64 R236, c[0x0][0x228] ;  /* 0x00008a00ffec7b82 */ /* 0x000eb00000000a00 */
[----:B------:R-:W2:Y:S01]  /*e7eb0*/  LDC R199, c[0x0][0x228] ;  /* 0x00008a00ffc77b82 */ /* 0x000ea20000000800 */
[----:B------:R1:W-:Y:S04]  /*e7ec0*/  @P3 STG.E desc[UR60][R244.64], R248 ;  /* 0x000000f8f4003986 */ /* 0x0003e8000c10193c */
[----:B---3--:R3:W-:Y:S01]  /*e7ed0*/  @P2 STG.E desc[UR60][R242.64], R251 ;  /* 0x000000fbf2002986 */ /* 0x0087e2000c10193c */
[----:B------:R-:W-:-:S02]  /*e7ee0*/  ISETP.GE.AND P3, PT, R16, R233, PT ;  /* 0x000000e91000720c */ /* 0x000fc40003f66270 */
[----:B------:R-:W2:Y:S01]  /*e7ef0*/  LDC R247, c[0x0][0x228] ;  /* 0x00008a00fff77b82 */ /* 0x000ea20000000800 */
[----:B------:R-:W2:Y:S01]  /*e7f00*/  LDL.LU R233, [R1+0x16f4] ;  /* 0x0016f40001e97983 */ /* 0x000ea20000300800 */
[----:B-1----:R-:W-:-:S04]  /*e7f10*/  IMAD.WIDE R244, R0, 0x4, R2 ;  /* 0x0000000400f47825 */ /* 0x002fc800078e0202 */
[C---:B---3--:R-:W-:Y:S02]  /*e7f20*/  IMAD.WIDE R242, R0.reuse, 0x4, R4 ;  /* 0x0000000400f27825 */ /* 0x048fe400078e0204 */
[----:B------:R-:W1:Y:S01]  /*e7f30*/  LDC R248, c[0x0][0x228] ;  /* 0x00008a00fff87b82 */ /* 0x000e620000000800 */
[----:B------:R3:W-:Y:S01]  /*e7f40*/  @P6 STG.E desc[UR60][R244.64], R250 ;  /* 0x000000faf4006986 */ /* 0x0007e2000c10193c */
[----:B----4-:R-:W-:Y:S02]  /*e7f50*/  IADD3 R14, R0, R241, RZ ;  /* 0x000000f1000e7210 */ /* 0x010fe40007ffe0ff */
[----:B------:R-:W-:-:S04]  /*e7f60*/  ISETP.LT.AND P2, PT, R17, R239, !P5 ;  /* 0x000000ef1100720c */ /* 0x000fc80006f41270 */
[----:B------:R-:W4:Y:S01]  /*e7f70*/  LDC R239, c[0x0][0x228] ;  /* 0x00008a00ffef7b82 */ /* 0x000f220000000800 */
[----:B---3--:R-:W-:Y:S01]  /*e7f80*/  IMAD.WIDE R244, R0, 0x4, R6 ;  /* 0x0000000400f47825 */ /* 0x008fe200078e0206 */
[----:B------:R3:W-:Y:S01]  /*e7f90*/  @P4 STG.E desc[UR60][R242.64], R252 ;  /* 0x000000fcf2004986 */ /* 0x0007e2000c10193c */
[----:B------:R-:W-:-:S03]  /*e7fa0*/  ISETP.LT.AND P4, PT, R13, R197, !P3 ;  /* 0x000000c50d00720c */ /* 0x000fc60005f81270 */
[----:B---3--:R-:W3:Y:S04]  /*e7fb0*/  LDL.LU R252, [R1+0x2f4] ;  /* 0x0002f40001fc7983 */ /* 0x008ee80000300800 */
[----:B------:R-:W3:Y:S04]  /*e7fc0*/  LDL.LU R251, [R1+0x6f4] ;  /* 0x0006f40001fb7983 */ /* 0x000ee80000300800 */
[----:B------:R-:W3:Y:S04]  /*e7fd0*/  LDL.LU R197, [R1+0xef4] ;  /* 0x000ef40001c57983 */ /* 0x000ee80000300800 */
[----:B------:R-:W3:Y:S04]  /*e7fe0*/  LDL.LU R241, [R1+0xaf4] ;  /* 0x000af40001f17983 */ /* 0x000ee80000300800 */
[----:B------:R-:W3:Y:S04]  /*e7ff0*/  LDL.LU R250, [R1+0x1f18] ;  /* 0x001f180001fa7983 */ /* 0x000ee80000300800 */
[----:B--2---:R2:W-:Y:S04]  /*e8000*/  @P2 STG.E desc[UR60][R244.64], R249 ;  /* 0x000000f9f4002986 */ /* 0x0045e8000c10193c */
[----:B--2---:R-:W2:Y:S01]  /*e8010*/  LDL.LU R249, [R1+0x1f28] ;  /* 0x001f280001f97983 */ /* 0x004ea20000300800 */
[----:B------:R-:W-:-:S02]  /*e8020*/  ISETP.LT.AND P5, PT, R15, R246, !P5 ;  /* 0x000000f60f00720c */ /* 0x000fc40006fa1270 */
[----:B------:R-:W-:Y:S01]  /*e8030*/  ISETP.LT.AND P6, PT, R11, R234, !P3 ;  /* 0x000000ea0b00720c */ /* 0x000fe20005fc1270 */
[----:B------:R-:W4:Y:S01]  /*e8040*/  LDC R246, c[0x0][0x248] ;  /* 0x00009200fff67b82 */ /* 0x000f220000000800 */
[----:B------:R-:W-:-:S04]  /*e8050*/  IMAD.WIDE R242, R0, 0x4, R8 ;  /* 0x0000000400f27825 */ /* 0x000fc800078e0208 */
[----:B------:R-:W-:-:S03]  /*e8060*/  IMAD.WIDE R244, R14, 0x4, R2 ;  /* 0x000000040ef47825 */ /* 0x000fc600078e0202 */
[----:B------:R-:W3:Y:S01]  /*e8070*/  LDC.64 R234, c[0x0][0x228] ;  /* 0x00008a00ffea7b82 */ /* 0x000ee20000000a00 */
[----:B------:R-:W-:Y:S01]  /*e8080*/  VIADD R16, R10, 0x17c ;  /* 0x0000017c0a107836 */ /* 0x000fe20000000000 */
[----:B------:R4:W-:Y:S01]  /*e8090*/  @P5 STG.E desc[UR60][R242.64], R233 ;  /* 0x000000e9f2005986 */ /* 0x0009e2000c10193c */
[----:B-1----:R-:W-:Y:S02]  /*e80a0*/  ISETP.LT.AND P5, PT, R17, R248, !P3 ;  /* 0x000000f81100720c */ /* 0x002fe40005fa1270 */
[----:B----4-:R-:W-:Y:S02]  /*e80b0*/  ISETP.LT.AND P3, PT, R15, R239, !P3 ;  /* 0x000000ef0f00720c */ /* 0x010fe40005f61270 */
[----:B------:R-:W-:Y:S01]  /*e80c0*/  ISETP.GE.AND P2, PT, R16, R237, PT ;  /* 0x000000ed1000720c */ /* 0x000fe20003f46270 */
[C---:B------:R-:W-:Y:S01]  /*e80d0*/  IMAD.WIDE R242, R14.reuse, 0x4, R4 ;  /* 0x000000040ef27825 */ /* 0x040fe200078e0204 */
[----:B------:R-:W-:-:S03]  /*e80e0*/  IADD3 R0, R14, R246, RZ ;  /* 0x000000f60e007210 */ /* 0x000fc60007ffe0ff */
[----:B------:R-:W-:Y:S01]  /*e80f0*/  VIADD R16, R10, 0x17d ;  /* 0x0000017d0a107836 */ /* 0x000fe20000000000 */
[----:B------:R-:W4:Y:S01]  /*e8100*/  LDL.LU R248, [R1+0x16f8] ;  /* 0x0016f80001f87983 */ /* 0x000f220000300800 */
[----:B------:R-:W1:Y:S08]  /*e8110*/  LDC R233, c[0x0][0x228] ;  /* 0x00008a00ffe97b82 */ /* 0x000e700000000800 */
[----:B------:R-:W4:Y:S08]  /*e8120*/  LDC R237, c[0x0][0x228] ;  /* 0x00008a00ffed7b82 */ /* 0x000f300000000800 */
[----:B------:R-:W4:Y:S01]  /*e8130*/  LDC R246, c[0x0][0x228] ;  /* 0x00008a00fff67b82 */ /* 0x000f220000000800 */
[----:B---3--:R3:W-:Y:S01]  /*e8140*/  @P6 STG.E desc[UR60][R244.64], R197 ;  /* 0x000000c5f4006986 */ /* 0x0087e2000c10193c */
[----:B------:R-:W-:-:S03]  /*e8150*/  ISETP.LT.AND P6, PT, R11, R238, !P2 ;  /* 0x000000ee0b00720c */ /* 0x000fc600057c1270 */
[----:B------:R1:W-:Y:S03]  /*e8160*/  @P4 STG.E desc[UR60][R242.64], R241 ;  /* 0x000000f1f2004986 */ /* 0x0003e6000c10193c */
[----:B---3--:R-:W3:Y:S01]  /*e8170*/  LDC R197, c[0x0][0x228] ;  /* 0x00008a00ffc57b82 */ /* 0x008ee20000000800 */
[----:B------:R-:W-:Y:S01]  /*e8180*/  ISETP.LT.AND P4, PT, R13, R199, !P2 ;  /* 0x000000c70d00720c */ /* 0x000fe20005781270 */
[----:B------:R-:W-:-:S04]  /*e8190*/  IMAD.WIDE R244, R14, 0x4, R6 ;  /* 0x000000040ef47825 */ /* 0x000fc800078e0206 */
[----:B-1----:R-:W-:Y:S02]  /*e81a0*/  IMAD.WIDE R242, R14, 0x4, R8 ;  /* 0x000000040ef27825 */ /* 0x002fe400078e0208 */
[----:B------:R-:W1:Y:S08]  /*e81b0*/  LDC R241, c[0x0][0x248] ;  /* 0x00009200fff17b82 */ /* 0x000e700000000800 */
[----:B------:R-:W4:Y:S01]  /*e81c0*/  LDC.64 R238, c[0x0][0x228] ;  /* 0x00008a00ffee7b82 */ /* 0x000f220000000a00 */
[----:B------:R3:W-:Y:S04]  /*e81d0*/  @P5 STG.E desc[UR60][R244.64], R252 ;  /* 0x000000fcf4005986 */ /* 0x0007e8000c10193c */
[----:B------:R3:W-:Y:S01]  /*e81e0*/  @P3 STG.E desc[UR60][R242.64], R251 ;  /* 0x000000fbf2003986 */ /* 0x0007e2000c10193c */
[----:B------:R-:W-:Y:S01]  /*e81f0*/  ISETP.GE.AND P5, PT, R16, R235, PT ;  /* 0x000000eb1000720c */ /* 0x000fe20003fa6270 */
[----:B---3--:R-:W-:-:S04]  /*e8200*/  IMAD.WIDE R244, R0, 0x4, R2 ;  /* 0x0000000400f47825 */ /* 0x008fc800078e0202 */
[C---:B------:R-:W-:Y:S01]  /*e8210*/  IMAD.WIDE R242, R0.reuse, 0x4, R4 ;  /* 0x0000000400f27825 */ /* 0x040fe200078e0204 */
[----:B------:R-:W3:Y:S04]  /*e8220*/  LDL.LU R252, [R1+0xef8] ;  /* 0x000ef80001fc7983 */ /* 0x000ee80000300800 */
[----:B------:R-:W3:Y:S04]  /*e8230*/  LDL.LU R251, [R1+0xaf8] ;  /* 0x000af80001fb7983 */ /* 0x000ee80000300800 */
[----:B------:R1:W-:Y:S01]  /*e8240*/  @P6 STG.E desc[UR60][R244.64], R250 ;  /* 0x000000faf4006986 */ /* 0x0003e2000c10193c */
[----:B------:R-:W-:Y:S01]  /*e8250*/  ISETP.LT.AND P3, PT, R17, R247, !P2 ;  /* 0x000000f71100720c */ /* 0x000fe20005761270 */
[----:B------:R-:W3:Y:S02]  /*e8260*/  LDC R235, c[0x0][0x228] ;  /* 0x00008a00ffeb7b82 */ /* 0x000ee40000000800 */
[----:B-1----:R-:W3:Y:S04]  /*e8270*/  LDL.LU R250, [R1+0x6f8] ;  /* 0x0006f80001fa7983 */ /* 0x002ee80000300800 */
[----:B--2---:R1:W-:Y:S01]  /*e8280*/  @P4 STG.E desc[UR60][R242.64], R249 ;  /* 0x000000f9f2004986 */ /* 0x0043e2000c10193c */
[----:B------:R-:W-:Y:S01]  /*e8290*/  ISETP.LT.AND P4, PT, R13, R197, !P5 ;  /* 0x000000c50d00720c */ /* 0x000fe20006f81270 */
[----:B------:R-:W-:Y:S01]  /*e82a0*/  IMAD.WIDE R244, R0, 0x4, R6 ;  /* 0x0000000400f47825 */ /* 0x000fe200078e0206 */
[----:B------:R-:W-:-:S02]  /*e82b0*/  ISETP.LT.AND P6, PT, R11, R198, !P5 ;  /* 0x000000c60b00720c */ /* 0x000fc40006fc1270 */
[----:B------:R-:W-:Y:S02]  /*e82c0*/  ISETP.LT.AND P2, PT, R15, R233, !P2 ;  /* 0x000000e90f00720c */ /* 0x000fe40005741270 */
[----:B------:R-:W-:Y:S01]  /*e82d0*/  IADD3 R14, R0, R241, RZ ;  /* 0x000000f1000e7210 */ /* 0x000fe20007ffe0ff */
[----:B------:R-:W2:Y:S01]  /*e82e0*/  LDC R233, c[0x0][0x248] ;  /* 0x00009200ffe97b82 */ /* 0x000ea20000000800 */
[----:B------:R-:W-:-:S07]  /*e82f0*/  VIADD R16, R10, 0x17e ;  /* 0x0000017e0a107836 */ /* 0x000fce0000000000 */
[----:B------:R-:W3:Y:S08]  /*e8300*/  LDC R247, c[0x0][0x228] ;  /* 0x00008a00fff77b82 */ /* 0x000ef00000000800 */
[----:B------:R-:W3:Y:S01]  /*e8310*/  LDC.64 R198, c[0x0][0x228] ;  /* 0x00008a00ffc67b82 */ /* 0x000ee20000000a00 */
[----:B-1----:R-:W3:Y:S04]  /*e8320*/  LDL.LU R249, [R1+0x1f1c] ;  /* 0x001f1c0001f97983 */ /* 0x002ee80000300800 */
[----:B------:R-:W4:Y:S01]  /*e8330*/  LDL.LU R197, [R1+0x12e8] ;  /* 0x0012e80001c57983 */ /* 0x000f220000300800 */
[----:B------:R-:W-:-:S03]  /*e8340*/  IMAD.WIDE R242, R0, 0x4, R8 ;  /* 0x0000000400f27825 */ /* 0x000fc600078e0208 */
[----:B----4-:R1:W-:Y:S04]  /*e8350*/  @P3 STG.E desc[UR60][R244.64], R197 ;  /* 0x000000c5f4003986 */ /* 0x0103e8000c10193c */
[----:B------:R-:W-:Y:S01]  /*e8360*/  @P2 STG.E desc[UR60][R242.64], R248 ;  /* 0x000000f8f2002986 */ /* 0x000fe2000c10193c */
[----:B------:R-:W-:-:S03]  /*e8370*/  ISETP.LT.AND P2, PT, R17, R237, !P5 ;  /* 0x000000ed1100720c */ /* 0x000fc60006f41270 */
[----:B------:R-:W4:Y:S01]  /*e8380*/  LDL.LU R237, [R1+0x2f8] ;  /* 0x0002f80001ed7983 */ /* 0x000f220000300800 */
[C---:B-1----:R-:W-:Y:S01]  /*e8390*/  IMAD.WIDE R244, R14.reuse, 0x4, R2 ;  /* 0x000000040ef47825 */ /* 0x042fe200078e0202 */
[----:B--2---:R-:W-:Y:S01]  /*e83a0*/  IADD3 R0, R14, R233, RZ ;  /* 0x000000e90e007210 */ /* 0x004fe20007ffe0ff */
[----:B------:R-:W1:Y:S03]  /*e83b0*/  LDC R197, c[0x0][0x228] ;  /* 0x00008a00ffc57b82 */ /* 0x000e660000000800 */
[----:B---3--:R2:W-:Y:S04]  /*e83c0*/  @P6 STG.E desc[UR60][R244.64], R252 ;  /* 0x000000fcf4006986 */ /* 0x0085e8000c10193c */
[----:B--2---:R-:W2:Y:S01]  /*e83d0*/  LDL.LU R252, [R1+0x1f2c] ;  /* 0x001f2c0001fc7983 */ /* 0x004ea20000300800 */
[----:B------:R-:W-:-:S02]  /*e83e0*/  ISETP.GE.AND P3, PT, R16, R239, PT ;  /* 0x000000ef1000720c */ /* 0x000fc40003f66270 */
[----:B------:R-:W-:Y:S01]  /*e83f0*/  ISETP.LT.AND P5, PT, R15, R235, !P5 ;  /* 0x000000eb0f00720c */ /* 0x000fe20006fa1270 */
[----:B------:R-:W3:Y:S01]  /*e8400*/  LDL.LU R248, [R1+0x12ec] ;  /* 0x0012ec0001f87983 */ /* 0x000ee20000300800 */
[----:B------:R-:W-:Y:S01]  /*e8410*/  IMAD.WIDE R242, R14, 0x4, R4 ;  /* 0x000000040ef27825 */ /* 0x000fe200078e0204 */
[----:B------:R-:W-:-:S03]  /*e8420*/  ISETP.LT.AND P6, PT, R11, R240, !P3 ;  /* 0x000000f00b00720c */ /* 0x000fc60005fc1270 */
[----:B------:R-:W-:Y:S01]  /*e8430*/  IMAD.WIDE R240, R14, 0x4, R6 ;  /* 0x000000040ef07825 */ /* 0x000fe200078e0206 */
[----:B------:R-:W3:Y:S08]  /*e8440*/  LDC R244, c[0x0][0x228] ;  /* 0x00008a00fff47b82 */ /* 0x000ef00000000800 */
[----:B------:R-:W1:Y:S01]  /*e8450*/  LDC R239, c[0x0][0x228] ;  /* 0x00008a00ffef7b82 */ /* 0x000e620000000800 */
[----:B------:R1:W-:Y:S01]  /*e8460*/  @P4 STG.E desc[UR60][R242.64], R251 ;  /* 0x000000fbf2004986 */ /* 0x0003e2000c10193c */
[----:B------:R-:W-:-:S06]  /*e8470*/  ISETP.LT.AND P4, PT, R13, R246, !P3 ;  /* 0x000000f60d00720c */ /* 0x000fcc0005f81270 */
[----:B------:R-:W2:Y:S01]  /*e8480*/  LDC R245, c[0x0][0x248] ;  /* 0x00009200fff57b82 */ /* 0x000ea20000000800 */
[----:B------:R-:W-:-:S07]  /*e8490*/  VIADD R16, R10, 0x17f ;  /* 0x0000017f0a107836 */ /* 0x000fce0000000000 */
[----:B------:R-:W3:Y:S01]  /*e84a0*/  LDC R235, c[0x0][0x248] ;  /* 0x00009200ffeb7b82 */ /* 0x000ee20000000800 */
[----:B-1----:R-:W3:Y:S01]  /*e84b0*/  LDL.LU R251, [R1+0x16fc] ;  /* 0x0016fc0001fb7983 */ /* 0x002ee20000300800 */
[----:B------:R-:W-:-:S03]  /*e84c0*/  IMAD.WIDE R242, R14, 0x4, R8 ;  /* 0x000000040ef27825 */ /* 0x000fc600078e0208 */
[----:B------:R-:W3:Y:S04]  /*e84d0*/  LDL.LU R14, [R1+0x1fc4] ;  /* 0x001fc400010e7983 */ /* 0x000ee80000300800 */
[----:B------:R-:W3:Y:S04]  /*e84e0*/  LDL.LU R246, [R1+0xefc] ;  /* 0x000efc0001f67983 */ /* 0x000ee80000300800 */
[----:B----4-:R1:W-:Y:S04]  /*e84f0*/  @P2 STG.E desc[UR60][R240.64], R237 ;  /* 0x000000edf0002986 */ /* 0x0103e8000c10193c */
[----:B------:R4:W-:Y:S01]  /*e8500*/  @P5 STG.E desc[UR60][R242.64], R250 ;  /* 0x000000faf2005986 */ /* 0x0009e2000c10193c */
[----:B-1----:R-:W-:-:S03]  /*e8510*/  IMAD.WIDE R240, R0, 0x4, R2 ;  /* 0x0000000400f07825 */ /* 0x002fc600078e0202 */
[----:B----4-:R-:W4:Y:S01]  /*e8520*/  LDL.LU R250, [R1+0xafc] ;  /* 0x000afc0001fa7983 */ /* 0x010f220000300800 */
[----:B------:R-:W1:Y:S08]  /*e8530*/  LDC R242, c[0x0][0x228] ;  /* 0x00008a00fff27b82 */ /* 0x000e700000000800 */
[----:B------:R-:W4:Y:S01]  /*e8540*/  LDC R237, c[0x0][0x228] ;  /* 0x00008a00ffed7b82 */ /* 0x000f220000000800 */
[----:B------:R2:W-:Y:S04]  /*e8550*/  @P6 STG.E desc[UR60][R240.64], R249 ;  /* 0x000000f9f0006986 */ /* 0x0005e8000c10193c */
[----:B--2---:R-:W2:Y:S01]  /*e8560*/  LDL.LU R249, [R1+0x2fc] ;  /* 0x0002fc0001f97983 */ /* 0x004ea20000300800 */
[----:B------:R-:W-:-:S05]  /*e8570*/  IMAD.WIDE R240, R0, 0x4, R4 ;  /* 0x0000000400f07825 */ /* 0x000fca00078e0204 */
[----:B------:R3:W-:Y:S04]  /*e8580*/  @P4 STG.E desc[UR60][R240.64], R252 ;  /* 0x000000fcf0004986 */ /* 0x0007e8000c10193c */
[----:B---3--:R-:W3:Y:S01]  /*e8590*/  LDL.LU R252, [R1+0x6fc] ;  /* 0x0006fc0001fc7983 */ /* 0x008ee20000300800 */
[----:B------:R-:W-:Y:S02]  /*e85a0*/  ISETP.LT.AND P5, PT, R17, R247, !P3 ;  /* 0x000000f71100720c */ /* 0x000fe40005fa1270 */
[----:B------:R-:W-:Y:S02]  /*e85b0*/  ISETP.GE.AND P2, PT, R16, R199, PT ;  /* 0x000000c71000720c */ /* 0x000fe40003f46270 */
[----:B------:R-:W-:Y:S01]  /*e85c0*/  ISETP.LT.AND P3, PT, R15, R197, !P3 ;  /* 0x000000c50f00720c */ /* 0x000fe20005f61270 */
[----:B------:R-:W-:-:S04]  /*e85d0*/  IMAD.WIDE R240, R0, 0x4, R8 ;  /* 0x0000000400f07825 */ /* 0x000fc800078e0208 */
[----:B------:R-:W-:Y:S01]  /*e85e0*/  VIADD R10, R10, 0x180 ;  /* 0x000001800a0a7836 */ /* 0x000fe20000000000 */
[----:B------:R-:W-:Y:S01]  /*e85f0*/  ISETP.LT.AND P6, PT, R11, R232, !P2 ;  /* 0x000000e80b00720c */ /* 0x000fe200057c1270 */
[C---:B------:R-:W-:Y:S01]  /*e8600*/  IMAD.WIDE R232, R0.reuse, 0x4, R6 ;  /* 0x0000000400e87825 */ /* 0x040fe200078e0206 */
[----:B------:R-:W-:Y:S02]  /*e8610*/  ISETP.LT.AND P4, PT, R17, R239, !P2 ;  /* 0x000000ef1100720c */ /* 0x000fe40005781270 */
[----:B------:R-:W-:Y:S01]  /*e8620*/  IADD3 R0, R0, R245, RZ ;  /* 0x000000f500007210 */ /* 0x000fe20007ffe0ff */
[----:B------:R-:W3:Y:S08]  /*e8630*/  LDC R16, c[0x0][0x228] ;  /* 0x00008a00ff107b82 */ /* 0x000ef00000000800 */
[----:B------:R-:W3:Y:S08]  /*e8640*/  LDC R239, c[0x0][0x228] ;  /* 0x00008a00ffef7b82 */ /* 0x000ef00000000800 */
[----:B------:R-:W3:Y:S08]  /*e8650*/  LDC R199, c[0x0][0x248] ;  /* 0x00009200ffc77b82 */ /* 0x000ef00000000800 */
[----:B------:R-:W3:Y:S01]  /*e8660*/  LDC R197, c[0x0][0x228] ;  /* 0x00008a00ffc57b82 */ /* 0x000ee20000000800 */
[----:B------:R1:W-:Y:S01]  /*e8670*/  @P5 STG.E desc[UR60][R232.64], R248 ;  /* 0x000000f8e8005986 */ /* 0x0003e2000c10193c */
[----:B------:R-:W-:-:S03]  /*e8680*/  ISETP.LT.AND P5, PT, R13, R244, !P2 ;  /* 0x000000f40d00720c */ /* 0x000fc600057a1270 */
[----:B------:R1:W-:Y:S02]  /*e8690*/  @P3 STG.E desc[UR60][R240.64], R251 ;  /* 0x000000fbf0003986 */ /* 0x0003e4000c10193c */
[----:B-1----:R-:W-:Y:S01]  /*e86a0*/  ISETP.LT.AND P2, PT, R15, R242, !P2 ;  /* 0x000000f20f00720c */ /* 0x002fe20005741270 */
[C---:B------:R-:W-:Y:S01]  /*e86b0*/  IMAD.WIDE R242, R0.reuse, 0x4, R6 ;  /* 0x0000000400f27825 */ /* 0x040fe200078e0206 */
[----:B------:R-:W3:Y:S04]  /*e86c0*/  LDL.LU R248, [R1+0x1af0] ;  /* 0x001af00001f87983 */ /* 0x000ee80000300800 */
[----:B------:R-:W3:Y:S01]  /*e86d0*/  LDL.LU R251, [R1+0x1f30] ;  /* 0x001f300001fb7983 */ /* 0x000ee20000300800 */
[----:B------:R-:W-:-:S04]  /*e86e0*/  IMAD.WIDE R232, R0, 0x4, R2 ;  /* 0x0000000400e87825 */ /* 0x000fc800078e0202 */
[----:B------:R-:W-:Y:S01]  /*e86f0*/  IMAD.WIDE R240, R0, 0x4, R4 ;  /* 0x0000000400f07825 */ /* 0x000fe200078e0204 */
[----:B------:R-:W3:Y:S01]  /*e8700*/  LDL.LU R247, [R1+0x1700] ;  /* 0x0017000001f77983 */ /* 0x000ee20000300800 */
[----:B------:R-:W-:-:S03]  /*e8710*/  ISETP.GE.AND P3, PT, R10, R14, PT ;  /* 0x0000000e0a00720c */ /* 0x000fc60003f66270 */
[----:B------:R1:W-:Y:S01]  /*e8720*/  @P6 STG.E desc[UR60][R232.64], R246 ;  /* 0x000000f6e8006986 */ /* 0x0003e2000c10193c */
[----:B------:R-:W3:Y:S01]  /*e8730*/  LDC R14, c[0x0][0x228] ;  /* 0x00008a00ff0e7b82 */ /* 0x000ee20000000800 */
[----:B------:R-:W-:Y:S02]  /*e8740*/  ISETP.LT.AND P6, PT, R11, R236, !P3 ;  /* 0x000000ec0b00720c */ /* 0x000fe40005fc1270 */
[----:B-1----:R-:W3:Y:S04]  /*e8750*/  LDL.LU R246, [R1+0x12f0] ;  /* 0x0012f00001f67983 */ /* 0x002ee80000300800 */
[----:B----4-:R-:W-:Y:S04]  /*e8760*/  @P5 STG.E desc[UR60][R240.64], R250 ;  /* 0x000000faf0005986 */ /* 0x010fe8000c10193c */
[----:B--2---:R1:W-:Y:S01]  /*e8770*/  @P4 STG.E desc[UR60][R242.64], R249 ;  /* 0x000000f9f2004986 */ /* 0x0043e2000c10193c */
[----:B------:R-:W-:Y:S01]  /*e8780*/  ISETP.LT.AND P4, PT, R15, R237, !P3 ;  /* 0x000000ed0f00720c */ /* 0x000fe20005f81270 */
[----:B------:R-:W-:-:S02]  /*e8790*/  IMAD.WIDE R236, R0, 0x4, R8 ;  /* 0x0000000400ec7825 */ /* 0x000fc400078e0208 */
[----:B-1----:R-:W2:Y:S04]  /*e87a0*/  LDL.LU R249, [R1+0xf00] ;  /* 0x000f000001f97983 */ /* 0x002ea80000300800 */
[----:B------:R-:W4:Y:S04]  /*e87b0*/  LDL.LU R250, [R1+0xb00] ;  /* 0x000b000001fa7983 */ /* 0x000f280000300800 */
[----:B---3--:R1:W-:Y:S04]  /*e87c0*/  @P2 STG.E desc[UR60][R236.64], R252 ;  /* 0x000000fcec002986 */ /* 0x0083e8000c10193c */
[----:B-1----:R-:W3:Y:S01]  /*e87d0*/  LDL.LU R252, [R1+0x700] ;  /* 0x0007000001fc7983 */ /* 0x002ee20000300800 */
[----:B------:R-:W-:Y:S01]  /*e87e0*/  IMAD.IADD R10, R0, 0x1, R235 ;  /* 0x00000001000a7824 */ /* 0x000fe200078e02eb */
[----:B------:R-:W-:-:S02]  /*e87f0*/  ISETP.LT.AND P5, PT, R13, R16, !P3 ;  /* 0x000000100d00720c */ /* 0x000fc40005fa1270 */
[----:B------:R-:W-:Y:S01]  /*e8800*/  ISETP.LT.AND P3, PT, R17, R239, !P3 ;  /* 0x000000ef1100720c */ /* 0x000fe20005f61270 */
[----:B------:R-:W3:Y:S01]  /*e8810*/  LDL.LU R241, [R1+0x4928] ;  /* 0x0049280001f17983 */ /* 0x000ee20000300800 */
[----:B------:R-:W-:-:S03]  /*e8820*/  IMAD.WIDE R232, R10, 0x4, R2 ;  /* 0x000000040ae87825 */ /* 0x000fc600078e0202 */
[----:B------:R-:W3:Y:S01]  /*e8830*/  LDL.LU R240, [R1+0x3d54] ;  /* 0x003d540001f07983 */ /* 0x000ee20000300800 */
[C---:B------:R-:W-:Y:S01]  /*e8840*/  IMAD.WIDE R236, R10.reuse, 0x4, R4 ;  /* 0x000000040aec7825 */ /* 0x040fe200078e0204 */
[----:B------:R-:W-:Y:S02]  /*e8850*/  ISETP.LT.AND P2, PT, R11, R234, !P0 ;  /* 0x000000ea0b00720c */ /* 0x000fe40004741270 */
[----:B------:R-:W3:Y:S01]  /*e8860*/  LDL.LU R244, [R1+0x300] ;  /* 0x0003000001f47983 */ /* 0x000ee20000300800 */
[C---:B------:R-:W-:Y:S01]  /*e8870*/  IADD3 R0, R10.reuse, R199, RZ ;  /* 0x000000c70a007210 */ /* 0x040fe20007ffe0ff */
[----:B------:R-:W1:Y:S08]  /*e8880*/  LDC R239, c[0x0][0x248] ;  /* 0x00009200ffef7b82 */ /* 0x000e700000000800 */
[----:B------:R-:W1:Y:S01]  /*e8890*/  LDC R16, c[0x0][0x228] ;  /* 0x00008a00ff107b82 */ /* 0x000e620000000800 */
[----:B------:R1:W-:Y:S04]  /*e88a0*/  @P6 STG.E desc[UR60][R232.64], R248 ;  /* 0x000000f8e8006986 */ /* 0x0003e8000c10193c */
[----:B------:R1:W-:Y:S01]  /*e88b0*/  @P5 STG.E desc[UR60][R236.64], R251 ;  /* 0x000000fbec005986 */ /* 0x0003e2000c10193c */
[----:B------:R-:W-:Y:S01]  /*e88c0*/  IMAD.WIDE R234, R10, 0x4, R8 ;  /* 0x000000040aea7825 */ /* 0x000fe200078e0208 */
[----:B------:R-:W-:-:S02]  /*e88d0*/  ISETP.LT.AND P6, PT, R17, R197, !P0 ;  /* 0x000000c51100720c */ /* 0x000fc400047c1270 */
[C---:B------:R-:W-:Y:S02]  /*e88e0*/  ISETP.LT.AND P5, PT, R13.reuse, R14, !P0 ;  /* 0x0000000e0d00720c */ /* 0x040fe400047a1270 */
[----:B------:R-:W3:Y:S01]  /*e88f0*/  LDC R14, c[0x0][0x248] ;  /* 0x00009200ff0e7b82 */ /* 0x000ee20000000800 */
[----:B-1----:R-:W-:Y:S01]  /*e8900*/  IMAD.WIDE R232, R10, 0x4, R6 ;  /* 0x000000040ae87825 */ /* 0x002fe200078e0206 */
[----:B------:R-:W3:Y:S04]  /*e8910*/  LDL.LU R248, [R1+0x1af4] ;  /* 0x001af40001f87983 */ /* 0x000ee80000300800 */
[----:B------:R-:W3:Y:S04]  /*e8920*/  LDL.LU R251, [R1+0x1f34] ;  /* 0x001f340001fb7983 */ /* 0x000ee80000300800 */
[----:B------:R1:W-:Y:S01]  /*e8930*/  @P3 STG.E desc[UR60][R232.64], R247 ;  /* 0x000000f7e8003986 */ /* 0x0003e2000c10193c */
[----:B------:R-:W-:Y:S01]  /*e8940*/  ISETP.LT.AND P3, PT, R13, R196, !P1 ;  /* 0x000000c40d00720c */ /* 0x000fe20004f61270 */
[----:B------:R-:W-:-:S02]  /*e8950*/  IMAD.WIDE R196, R0, 0x4, R2 ;  /* 0x0000000400c47825 */ /* 0x000fc400078e0202 */
[----:B------:R1:W-:Y:S01]  /*e8960*/  @P4 STG.E desc[UR60][R234.64], R246 ;  /* 0x000000f6ea004986 */ /* 0x0003e2000c10193c */
[----:B------:R-:W-:Y:S01]  /*e8970*/  ISETP.LT.AND P4, PT, R11, R198, !P1 ;  /* 0x000000c60b00720c */ /* 0x000fe20004f81270 */
[C---:B------:R-:W-:Y:S02]  /*e8980*/  IMAD.WIDE R198, R0.reuse, 0x4, R4 ;  /* 0x0000000400c67825 */ /* 0x040fe400078e0204 */
[----:B-1----:R-:W3:Y:S04]  /*e8990*/  LDL.LU R247, [R1+0x1704] ;  /* 0x0017040001f77983 */ /* 0x002ee80000300800 */
[----:B------:R-:W3:Y:S04]  /*e89a0*/  LDL.LU R235, [R1+0x492c] ;  /* 0x00492c0001eb7983 */ /* 0x000ee80000300800 */
[----:B------:R-:W3:Y:S04]  /*e89b0*/  LDL.LU R246, [R1+0x12f4] ;  /* 0x0012f40001f67983 */ /* 0x000ee80000300800 */
[----:B--2---:R1:W-:Y:S04]  /*e89c0*/  @P2 STG.E desc[UR60][R196.64], R249 ;  /* 0x000000f9c4002986 */ /* 0x0043e8000c10193c */
[----:B----4-:R2:W-:Y:S04]  /*e89d0*/  @P5 STG.E desc[UR60][R198.64], R250 ;  /* 0x000000fac6005986 */ /* 0x0105e8000c10193c */
[----:B-1----:R-:W4:Y:S01]  /*e89e0*/  LDL.LU R249, [R1+0xf04] ;  /* 0x000f040001f97983 */ /* 0x002f220000300800 */
[----:B------:R-:W-:-:S03]  /*e89f0*/  IMAD.WIDE R196, R0, 0x4, R6 ;  /* 0x0000000400c47825 */ /* 0x000fc600078e0206 */
[----:B--2---:R-:W2:Y:S04]  /*e8a00*/  LDL.LU R250, [R1+0xb04] ;  /* 0x000b040001fa7983 */ /* 0x004ea80000300800 */
[----:B---3--:R1:W-:Y:S04]  /*e8a10*/  @P6 STG.E desc[UR60][R196.64], R252 ;  /* 0x000000fcc4006986 */ /* 0x0083e8000c10193c */
[----:B-1----:R-:W3:Y:S01]  /*e8a20*/  LDL.LU R252, [R1+0x704] ;  /* 0x0007040001fc7983 */ /* 0x002ee20000300800 */
[----:B------:R-:W-:Y:S01]  /*e8a30*/  ISETP.LT.AND P0, PT, R15, R238, !P0 ;  /* 0x000000ee0f00720c */ /* 0x000fe20004701270 */
[----:B------:R-:W-:-:S02]  /*e8a40*/  IMAD.IADD R10, R0, 0x1, R239 ;  /* 0x00000001000a7824 */ /* 0x000fc400078e02ef */
[----:B------:R-:W-:Y:S01]  /*e8a50*/  IMAD.WIDE R196, R0, 0x4, R8 ;  /* 0x0000000400c47825 */ /* 0x000fe200078e0208 */
[----:B------:R-:W-:-:S03]  /*e8a60*/  ISETP.GE.AND P5, PT, R241, R19, PT ;  /* 0x00000013f100720c */ /* 0x000fc60003fa6270 */
[C---:B------:R-:W-:Y:S01]  /*e8a70*/  IMAD.WIDE R198, R10.reuse, 0x4, R2 ;  /* 0x000000040ac67825 */ /* 0x040fe200078e0202 */
[----:B------:R-:W-:Y:S02]  /*e8a80*/  ISETP.LT.AND P2, PT, R17, R16, !P1 ;  /* 0x000000101100720c */ /* 0x000fe40004f41270 */
[----:B------:R-:W-:Y:S01]  /*e8a90*/  ISETP.LT.AND P1, PT, R15, R18, !P1 ;  /* 0x000000120f00720c */ /* 0x000fe20004f21270 */
[----:B------:R-:W3:Y:S01]  /*e8aa0*/  LDL.LU R234, [R1+0x4934] ;  /* 0x0049340001ea7983 */ /* 0x000ee20000300800 */
[C---:B------:R-:W-:Y:S01]  /*e8ab0*/  IMAD.WIDE R232, R10.reuse, 0x4, R4 ;  /* 0x000000040ae87825 */ /* 0x040fe200078e0204 */
[----:B------:R-:W-:Y:S01]  /*e8ac0*/  IADD3 R0, R10, R14, RZ ;  /* 0x0000000e0a007210 */ /* 0x000fe20007ffe0ff */
[----:B------:R-:W1:Y:S01]  /*e8ad0*/  LDC R16, c[0x0][0x248] ;  /* 0x00009200ff107b82 */ /* 0x000e620000000800 */
[----:B------:R-:W-:-:S07]  /*e8ae0*/  ISETP.GE.AND P6, PT, R240, R19, PT ;  /* 0x00000013f000720c */ /* 0x000fce0003fc6270 */
[----:B------:R-:W1:Y:S01]  /*e8af0*/  LDC R14, c[0x0][0x248] ;  /* 0x00009200ff0e7b82 */ /* 0x000e620000000800 */
[----:B------:R1:W-:Y:S01]  /*e8b00*/  @P0 STG.E desc[UR60][R196.64], R244 ;  /* 0x000000f4c4000986 */ /* 0x0003e2000c10193c */
[----:B------:R-:W-:-:S03]  /*e8b10*/  ISETP.LT.AND P0, PT, R11, R18, !P5 ;  /* 0x000000120b00720c */ /* 0x000fc60006f01270 */
[----:B------:R1:W-:Y:S04]  /*e8b20*/  @P4 STG.E desc[UR60][R198.64], R248 ;  /* 0x000000f8c6004986 */ /* 0x0003e8000c10193c */
[----:B------:R1:W-:Y:S01]  /*e8b30*/  @P3 STG.E desc[UR60][R232.64], R251 ;  /* 0x000000fbe8003986 */ /* 0x0003e2000c10193c */
[-C--:B------:R-:W-:Y:S02]  /*e8b40*/  ISETP.LT.AND P3, PT, R13, R18.reuse, !P5 ;  /* 0x000000120d00720c */ /* 0x080fe40006f61270 */
[----:B------:R-:W-:Y:S01]  /*e8b50*/  ISETP.LT.AND P4, PT, R17, R18, !P5 ;  /* 0x000000121100720c */ /* 0x000fe20006f81270 */
[----:B-1----:R-:W3:Y:S04]  /*e8b60*/  LDL.LU R244, [R1+0x304] ;  /* 0x0003040001f47983 */ /* 0x002ee80000300800 */
[----:B------:R-:W3:Y:S01]  /*e8b70*/  LDL.LU R248, [R1+0x1af8] ;  /* 0x001af80001f87983 */ /* 0x000ee20000300800 */
[----:B------:R-:W-:-:S03]  /*e8b80*/  IMAD.WIDE R196, R10, 0x4, R6 ;  /* 0x000000040ac47825 */ /* 0x000fc600078e0206 */
[----:B------:R-:W3:Y:S01]  /*e8b90*/  LDL.LU R251, [R1+0x1f38] ;  /* 0x001f380001fb7983 */ /* 0x000ee20000300800 */
[----:B------:R-:W-:-:S04]  /*e8ba0*/  IMAD.WIDE R198, R10, 0x4, R8 ;  /* 0x000000040ac67825 */ /* 0x000fc800078e0208 */
[----:B------:R-:W-:Y:S01]  /*e8bb0*/  IMAD.WIDE R232, R0, 0x4, R2 ;  /* 0x0000000400e87825 */ /* 0x000fe200078e0202 */
[----:B------:R1:W-:Y:S01]  /*e8bc0*/  @P2 STG.E desc[UR60][R196.64], R247 ;  /* 0x000000f7c4002986 */ /* 0x0003e2000c10193c */
[----:B------:R-:W-:-:S03]  /*e8bd0*/  ISETP.GE.AND P2, PT, R235, R19, PT ;  /* 0x00000013eb00720c */ /* 0x000fc60003f46270 */
[----:B------:R1:W-:Y:S04]  /*e8be0*/  @P1 STG.E desc[UR60][R198.64], R246 ;  /* 0x000000f6c6001986 */ /* 0x0003e8000c10193c */
[----:B-1----:R-:W3:Y:S04]  /*e8bf0*/  LDL.LU R247, [R1+0x1708] ;  /* 0x0017080001f77983 */ /* 0x002ee80000300800 */
[----:B------:R-:W3:Y:S01]  /*e8c00*/  LDL.LU R235, [R1+0x4930] ;  /* 0x0049300001eb7983 */ /* 0x000ee20000300800 */
[----:B------:R-:W-:-:S04]  /*e8c10*/  IMAD.WIDE R198, R0, 0x4, R4 ;  /* 0x0000000400c67825 */ /* 0x000fc800078e0204 */
[----:B------:R-:W-:Y:S01]  /*e8c20*/  IMAD.WIDE R196, R0, 0x4, R6 ;  /* 0x0000000400c47825 */ /* 0x000fe200078e0206 */
[----:B----4-:R1:W-:Y:S04]  /*e8c30*/  @P0 STG.E desc[UR60][R232.64], R249 ;  /* 0x000000f9e8000986 */ /* 0x0103e8000c10193c */
[----:B--2---:R2:W-:Y:S04]  /*e8c40*/  @P3 STG.E desc[UR60][R198.64], R250 ;  /* 0x000000fac6003986 */ /* 0x0045e8000c10193c */
[----:B-1----:R-:W4:Y:S04]  /*e8c50*/  LDL.LU R249, [R1+0x12f8] ;  /* 0x0012f80001f97983 */ /* 0x002f280000300800 */
[----:B------:R-:W4:Y:S04]  /*e8c60*/  LDL.LU R246, [R1+0xf08] ;  /* 0x000f080001f67983 */ /* 0x000f280000300800 */
[----:B--2---:R-:W2:Y:S04]  /*e8c70*/  LDL.LU R250, [R1+0xb08] ;  /* 0x000b080001fa7983 */ /* 0x004ea80000300800 */
[----:B---3--:R1:W-:Y:S04]  /*e8c80*/  @P4 STG.E desc[UR60][R196.64], R252 ;  /* 0x000000fcc4004986 */ /* 0x0083e8000c10193c */
[----:B-1----:R-:W3:Y:S01]  /*e8c90*/  LDL.LU R252, [R1+0x708] ;  /* 0x0007080001fc7983 */ /* 0x002ee20000300800 */
[----:B------:R-:W-:-:S02]  /*e8ca0*/  ISETP.LT.AND P5, PT, R15, R18, !P5 ;  /* 0x000000120f00720c */ /* 0x000fc40006fa1270 */
[-C--:B------:R-:W-:Y:S01]  /*e8cb0*/  ISETP.LT.AND P1, PT, R11, R18.reuse, !P6 ;  /* 0x000000120b00720c */ /* 0x080fe20007721270 */
[C---:B------:R-:W-:Y:S01]  /*e8cc0*/  IMAD.IADD R10, R0.reuse, 0x1, R16 ;  /* 0x00000001000a7824 */ /* 0x040fe200078e0210 */
[----:B------:R-:W-:Y:S01]  /*e8cd0*/  ISETP.LT.AND P0, PT, R13, R18, !P6 ;  /* 0x000000120d00720c */ /* 0x000fe20007701270 */
[----:B------:R-:W-:-:S04]  /*e8ce0*/  IMAD.WIDE R196, R0, 0x4, R8 ;  /* 0x0000000400c47825 */ /* 0x000fc800078e0208 */
[----:B------:R-:W-:Y:S01]  /*e8cf0*/  IMAD.WIDE R198, R10, 0x4, R2 ;  /* 0x000000040ac67825 */ /* 0x000fe200078e0202 */
[-C--:B------:R-:W-:Y:S02]  /*e8d00*/  ISETP.LT.AND P4, PT, R17, R18.reuse, !P6 ;  /* 0x000000121100720c */ /* 0x080fe40007781270 */
[----:B------:R-:W-:Y:S02]  /*e8d10*/  ISETP.GE.AND P3, PT, R234, R19, PT ;  /* 0x00000013ea00720c */ /* 0x000fe40003f66270 */
[-C--:B------:R-:W-:Y:S01]  /*e8d20*/  ISETP.LT.AND P6, PT, R15, R18.reuse, !P6 ;  /* 0x000000120f00720c */ /* 0x080fe200077c1270 */
[----:B------:R-:W-:Y:S01]  /*e8d30*/  IMAD.WIDE R232, R10, 0x4, R4 ;  /* 0x000000040ae87825 */ /* 0x000fe200078e0204 */
[----:B------:R-:W3:Y:S04]  /*e8d40*/  LDL.LU R234, [R1+0x4938] ;  /* 0x0049380001ea7983 */ /* 0x000ee80000300800 */
[----:B------:R-:W-:Y:S04]  /*e8d50*/  @P5 STG.E desc[UR60][R196.64], R244 ;  /* 0x000000f4c4005986 */ /* 0x000fe8000c10193c */
[----:B------:R1:W-:Y:S01]  /*e8d60*/  @P1 STG.E desc[UR60][R198.64], R248 ;  /* 0x000000f8c6001986 */ /* 0x0003e2000c10193c */
[----:B------:R-:W-:-:S02]  /*e8d70*/  ISETP.LT.AND P1, PT, R11, R18, !P2 ;  /* 0x000000120b00720c */ /* 0x000fc40005721270 */
[-C--:B------:R-:W-:Y:S01]  /*e8d80*/  ISETP.LT.AND P5, PT, R17, R18.reuse, !P2 ;  /* 0x000000121100720c */ /* 0x080fe200057a1270 */
[----:B------:R-:W3:Y:S01]  /*e8d90*/  LDC R16, c[0x0][0x248] ;  /* 0x00009200ff107b82 */ /* 0x000ee20000000800 */
[----:B------:R1:W-:Y:S01]  /*e8da0*/  @P0 STG.E desc[UR60][R232.64], R251 ;  /* 0x000000fbe8000986 */ /* 0x0003e2000c10193c */
[----:B------:R-:W-:-:S03]  /*e8db0*/  ISETP.LT.AND P0, PT, R13, R18, !P2 ;  /* 0x000000120d00720c */ /* 0x000fc60005701270 */
[----:B-1----:R-:W3:Y:S01]  /*e8dc0*/  LDL.LU R248, [R1+0x308] ;  /* 0x0003080001f87983 */ /* 0x002ee20000300800 */
[----:B------:R-:W-:-:S04]  /*e8dd0*/  IMAD.WIDE R196, R10, 0x4, R6 ;  /* 0x000000040ac47825 */ /* 0x000fc800078e0206 */
[C---:B------:R-:W-:Y:S01]  /*e8de0*/  IMAD.WIDE R198, R10.reuse, 0x4, R8 ;  /* 0x000000040ac67825 */ /* 0x040fe200078e0208 */
[----:B------:R-:W3:Y:S04]  /*e8df0*/  LDL.LU R251, [R1+0x1afc] ;  /* 0x001afc0001fb7983 */ /* 0x000ee80000300800 */
[----:B------:R-:W3:Y:S01]  /*e8e00*/  LDL.LU R244, [R1+0x1f3c] ;  /* 0x001f3c0001f47983 */ /* 0x000ee20000300800 */
[----:B------:R-:W-:-:S03]  /*e8e10*/  IADD3 R0, R10, R14, RZ ;  /* 0x0000000e0a007210 */ /* 0x000fc60007ffe0ff */
[----:B------:R1:W-:Y:S01]  /*e8e20*/  @P4 STG.E desc[UR60][R196.64], R247 ;  /* 0x000000f7c4004986 */ /* 0x0003e2000c10193c */
[----:B------:R-:W3:Y:S01]  /*e8e30*/  LDC R14, c[0x0][0x248] ;  /* 0x00009200ff0e7b82 */ /* 0x000ee20000000800 */
[C---:B------:R-:W-:Y:S02]  /*e8e40*/  IMAD.WIDE R232, R0.reuse, 0x4, R6 ;  /* 0x0000000400e87825 */ /* 0x040fe400078e0206 */
[----:B-1----:R-:W3:Y:S02]  /*e8e50*/  LDL.LU R247, [R1+0x170c] ;  /* 0x00170c0001f77983 */ /* 0x002ee40000300800 */
[C---:B------:R-:W-:Y:S02]  /*e8e60*/  IMAD.WIDE R196, R0.reuse, 0x4, R2 ;  /* 0x0000000400c47825 */ /* 0x040fe400078e0202 */
[----:B----4-:R1:W-:Y:S04]  /*e8e70*/  @P6 STG.E desc[UR60][R198.64], R249 ;  /* 0x000000f9c6006986 */ /* 0x0103e8000c10193c */
[----:B------:R4:W-:Y:S04]  /*e8e80*/  @P1 STG.E desc[UR60][R196.64], R246 ;  /* 0x000000f6c4001986 */ /* 0x0009e8000c10193c */
[----:B-1----:R-:W3:Y:S01]  /*e8e90*/  LDL.LU R249, [R1+0x12fc] ;  /* 0x0012fc0001f97983 */ /* 0x002ee20000300800 */
[----:B------:R-:W-:-:S03]  /*e8ea0*/  IMAD.WIDE R198, R0, 0x4, R4 ;  /* 0x0000000400c67825 */ /* 0x000fc600078e0204 */
[----:B------:R-:W3:Y:S04]  /*e8eb0*/  LDL.LU R236, [R1+0x4944] ;  /* 0x0049440001ec7983 */ /* 0x000ee80000300800 */
[----:B----4-:R-:W4:Y:S04]  /*e8ec0*/  LDL.LU R246, [R1+0xf0c] ;  /* 0x000f0c0001f67983 */ /* 0x010f280000300800 */
[----:B--2---:R1:W-:Y:S04]  /*e8ed0*/  @P0 STG.E desc[UR60][R198.64], R250 ;  /* 0x000000fac6000986 */ /* 0x0043e8000c10193c */
[----:B---3--:R2:W-:Y:S04]  /*e8ee0*/  @P5 STG.E desc[UR60][R232.64], R252 ;  /* 0x000000fce8005986 */ /* 0x0085e8000c10193c */
[----:B-1----:R-:W3:Y:S04]  /*e8ef0*/  LDL.LU R250, [R1+0xb0c] ;  /* 0x000b0c0001fa7983 */ /* 0x002ee80000300800 */
[----:B--2---:R-:W2:Y:S01]  /*e8f00*/  LDL.LU R252, [R1+0x70c] ;  /* 0x00070c0001fc7983 */ /* 0x004ea20000300800 */
[----:B------:R-:W-:-:S02]  /*e8f10*/  ISETP.LT.AND P2, PT, R15, R18, !P2 ;  /* 0x000000120f00720c */ /* 0x000fc40005741270 */
[-C--:B------:R-:W-:Y:S02]  /*e8f20*/  ISETP.LT.AND P6, PT, R11, R18.reuse, !P3 ;  /* 0x000000120b00720c */ /* 0x080fe40005fc1270 */
[----:B------:R-:W-:Y:S01]  /*e8f30*/  ISETP.LT.AND P5, PT, R13, R18, !P3 ;  /* 0x000000120d00720c */ /* 0x000fe20005fa1270 */
[----:B------:R-:W-:-:S04]  /*e8f40*/  IMAD.WIDE R196, R0, 0x4, R8 ;  /* 0x0000000400c47825 */ /* 0x000fc800078e0208 */
[----:B------:R-:W-:Y:S01]  /*e8f50*/  IMAD.IADD R10, R0, 0x1, R16 ;  /* 0x00000001000a7824 */ /* 0x000fe200078e0210 */
[-C--:B------:R-:W-:Y:S02]  /*e8f60*/  ISETP.LT.AND P1, PT, R17, R18.reuse, !P3 ;  /* 0x000000121100720c */ /* 0x080fe40005f21270 */
[-C--:B------:R-:W-:Y:S02]  /*e8f70*/  ISETP.LT.AND P3, PT, R15, R18.reuse, !P3 ;  /* 0x000000120f00720c */ /* 0x080fe40005f61270 */
[----:B------:R-:W-:Y:S01]  /*e8f80*/  ISETP.GE.AND P4, PT, R235, R19, PT ;  /* 0x00000013eb00720c */ /* 0x000fe20003f86270 */
[----:B------:R-:W-:Y:S01]  /*e8f90*/  IMAD.WIDE R198, R10, 0x4, R2 ;  /* 0x000000040ac67825 */ /* 0x000fe200078e0202 */
[----:B------:R-:W2:Y:S04]  /*e8fa0*/  LDL.LU R235, [R1+0x493c] ;  /* 0x00493c0001eb7983 */ /* 0x000ea80000300800 */
[----:B------:R1:W-:Y:S04]  /*e8fb0*/  @P2 STG.E desc[UR60][R196.64], R248 ;  /* 0x000000f8c4002986 */ /* 0x0003e8000c10193c */
[----:B------:R1:W-:Y:S01]  /*e8fc0*/  @P6 STG.E desc[UR60][R198.64], R251 ;  /* 0x000000fbc6006986 */ /* 0x0003e2000c10193c */
[----:B------:R-:W-:-:S02]  /*e8fd0*/  ISETP.LT.AND P2, PT, R11, R18, !P4 ;  /* 0x000000120b00720c */ /* 0x000fc40006741270 */
[----:B------:R-:W-:Y:S01]  /*e8fe0*/  ISETP.LT.AND P6, PT, R13, R18, !P4 ;  /* 0x000000120d00720c */ /* 0x000fe200067c1270 */
[C---:B------:R-:W-:Y:S01]  /*e8ff0*/  IMAD.WIDE R232, R10.reuse, 0x4, R8 ;  /* 0x000000040ae87825 */ /* 0x040fe200078e0208 */
[----:B------:R-:W-:Y:S02]  /*e9000*/  IADD3 R0, R10, R14, RZ ;  /* 0x0000000e0a007210 */ /* 0x000fe40007ffe0ff */
[----:B------:R-:W-:Y:S01]  /*e9010*/  ISETP.GE.AND P0, PT, R234, R19, PT ;  /* 0x00000013ea00720c */ /* 0x000fe20003f06270 */
[----:B------:R-:W2:Y:S08]  /*e9020*/  LDC R16, c[0x0][0x248] ;  /* 0x00009200ff107b82 */ /* 0x000eb00000000800 */
[----:B------:R-:W2:Y:S01]  /*e9030*/  LDC R14, c[0x0][0x248] ;  /* 0x00009200ff0e7b82 */ /* 0x000ea20000000800 */
[C---:B-1----:R-:W-:Y:S01]  /*e9040*/  IMAD.WIDE R196, R10.reuse, 0x4, R4 ;  /* 0x000000040ac47825 */ /* 0x042fe200078e0204 */
[----:B------:R-:W2:Y:S03]  /*e9050*/  LDL.LU R248, [R1+0x30c] ;  /* 0x00030c0001f87983 */ /* 0x000ea60000300800 */
[----:B------:R-:W-:Y:S01]  /*e9060*/  IMAD.WIDE R198, R10, 0x4, R6 ;  /* 0x000000040ac67825 */ /* 0x000fe200078e0206 */
[----:B------:R-:W2:Y:S04]  /*e9070*/  LDL.LU R251, [R1+0x1f40] ;  /* 0x001f400001fb7983 */ /* 0x000ea80000300800 */
[----:B------:R1:W-:Y:S01]  /*e9080*/  @P5 STG.E desc[UR60][R196.64], R244 ;  /* 0x000000f4c4005986 */ /* 0x0003e2000c10193c */
[----:B------:R-:W-:-:S03]  /*e9090*/  ISETP.LT.AND P5, PT, R17, R18, !P4 ;  /* 0x000000121100720c */ /* 0x000fc600067a1270 */
[----:B------:R1:W-:Y:S02]  /*e90a0*/  @P1 STG.E desc[UR60][R198.64], R247 ;  /* 0x000000f7c6001986 */ /* 0x0003e4000c10193c */
[----:B-1----:R-:W-:-:S04]  /*e90b0*/  IMAD.WIDE R196, R0, 0x4, R2 ;  /* 0x0000000400c47825 */ /* 0x002fc800078e0202 */
[C---:B------:R-:W-:Y:S01]  /*e90c0*/  IMAD.WIDE R198, R0.reuse, 0x4, R4 ;  /* 0x0000000400c67825 */ /* 0x040fe200078e0204 */
[----:B------:R1:W-:Y:S04]  /*e90d0*/  @P3 STG.E desc[UR60][R232.64], R249 ;  /* 0x000000f9e8003986 */ /* 0x0003e8000c10193c */
[----:B----4-:R-:W-:Y:S04]  /*e90e0*/  @P2 STG.E desc[UR60][R196.64], R246 ;  /* 0x000000f6c4002986 */ /* 0x010fe8000c10193c */
[----:B-1----:R-:W4:Y:S04]  /*e90f0*/  LDL.LU R249, [R1+0x1b00] ;  /* 0x001b000001f97983 */ /* 0x002f280000300800 */
[----:B------:R-:W4:Y:S04]  /*e9100*/  LDL.LU R234, [R1+0x4940] ;  /* 0x0049400001ea7983 */ /* 0x000f280000300800 */
[----:B------:R-:W4:Y:S01]  /*e9110*/  LDL.LU R244, [R1+0x1300] ;  /* 0x0013000001f47983 */ /* 0x000f220000300800 */
[----:B------:R-:W-:-:S03]  /*e9120*/  IMAD.WIDE R232, R0, 0x4, R6 ;  /* 0x0000000400e87825 */ /* 0x000fc600078e0206 */
[----:B---3--:R-:W-:Y:S04]  /*e9130*/  @P6 STG.E desc[UR60][R198.64], R250 ;  /* 0x000000fac6006986 */ /* 0x008fe8000c10193c */
[----:B--2---:R1:W-:Y:S04]  /*e9140*/  @P5 STG.E desc[UR60][R232.64], R252 ;  /* 0x000000fce8005986 */ /* 0x0043e8000c10193c */
[----:B-1----:R-:W2:Y:S01]  /*e9150*/  LDL.LU R252, [R1+0x1710] ;  /* 0x0017100001fc7983 */ /* 0x002ea20000300800 */
[-C--:B------:R-:W-:Y:S02]  /*e9160*/  ISETP.LT.AND P4, PT, R15, R18.reuse, !P4 ;  /* 0x000000120f00720c */ /* 0x080fe40006781270 */
[-C--:B------:R-:W-:Y:S01]  /*e9170*/  ISETP.LT.AND P3, PT, R11, R18.reuse, !P0 ;  /* 0x000000120b00720c */ /* 0x080fe20004761270 */
[C---:B------:R-:W-:Y:S01]  /*e9180*/  IMAD.IADD R10, R0.reuse, 0x1, R16 ;  /* 0x00000001000a7824 */ /* 0x040fe200078e0210 */
[----:B------:R-:W3:Y:S04]  /*e9190*/  LDL.LU R246, [R1+0xb10] ;  /* 0x000b100001f67983 */ /* 0x000ee80000300800 */
[----:B------:R-:W3:Y:S01]  /*e91a0*/  LDL.LU R250, [R1+0xf10] ;  /* 0x000f100001fa7983 */ /* 0x000ee20000300800 */
[----:B------:R-:W-:Y:S01]  /*e91b0*/  ISETP.LT.AND P5, PT, R13, R18, !P0 ;  /* 0x000000120d00720c */ /* 0x000fe200047a1270 */
[----:B------:R-:W-:-:S04]  /*e91c0*/  IMAD.WIDE R196, R0, 0x4, R8 ;  /* 0x0000000400c47825 */ /* 0x000fc800078e0208 */
[C---:B------:R-:W-:Y:S01]  /*e91d0*/  IMAD.WIDE R198, R10.reuse, 0x4, R2 ;  /* 0x000000040ac67825 */ /* 0x040fe200078e0202 */
[-C--:B------:R-:W-:Y:S01]  /*e91e0*/  ISETP.LT.AND P6, PT, R17, R18.reuse, !P0 ;  /* 0x000000121100720c */ /* 0x080fe200047c1270 */
[----:B------:R-:W3:Y:S01]  /*e91f0*/  LDL.LU R247, [R1+0x710] ;  /* 0x0007100001f77983 */ /* 0x000ee20000300800 */
[----:B------:R-:W-:Y:S02]  /*e9200*/  ISETP.LT.AND P0, PT, R15, R18, !P0 ;  /* 0x000000120f00720c */ /* 0x000fe40004701270 */
[----:B------:R-:W-:Y:S01]  /*e9210*/  ISETP.GE.AND P2, PT, R235, R19, PT ;  /* 0x00000013eb00720c */ /* 0x000fe20003f46270 */
[----:B------:R-:W1:Y:S01]  /*e9220*/  LDC R16, c[0x0][0x248] ;  /* 0x00009200ff107b82 */ /* 0x000e620000000800 */
[----:B------:R-:W3:Y:S04]  /*e9230*/  LDL.LU R235, [R1+0x494c] ;  /* 0x00494c0001eb7983 */ /* 0x000ee80000300800 */
[----:B------:R1:W-:Y:S04]  /*e9240*/  @P4 STG.E desc[UR60][R196.64], R248 ;  /* 0x000000f8c4004986 */ /* 0x0003e8000c10193c */
[----:B------:R1:W-:Y:S04]  /*e9250*/  @P3 STG.E desc[UR60][R198.64], R251 ;  /* 0x000000fbc6003986 */ /* 0x0003e8000c10193c */
[----:B-1----:R-:W3:Y:S01]  /*e9260*/  LDL.LU R248, [R1+0x310] ;  /* 0x0003100001f87983 */ /* 0x002ee20000300800 */
[----:B------:R-:W-:-:S04]  /*e9270*/  IMAD.WIDE R198, R10, 0x4, R4 ;  /* 0x000000040ac67825 */ /* 0x000fc800078e0204 */
[----:B------:R-:W-:Y:S01]  /*e9280*/  IMAD.WIDE R196, R10, 0x4, R6 ;  /* 0x000000040ac47825 */ /* 0x000fe200078e0206 */
[----:B------:R-:W3:Y:S04]  /*e9290*/  LDL.LU R251, [R1+0x1f44] ;  /* 0x001f440001fb7983 */ /* 0x000ee80000300800 */
[----:B----4-:R1:W-:Y:S04]  /*e92a0*/  @P5 STG.E desc[UR60][R198.64], R249 ;  /* 0x000000f9c6005986 */ /* 0x0103e8000c10193c */
[----:B------:R4:W-:Y:S01]  /*e92b0*/  @P6 STG.E desc[UR60][R196.64], R244 ;  /* 0x000000f4c4006986 */ /* 0x0009e2000c10193c */
[----:B------:R-:W-:-:S03]  /*e92c0*/  ISETP.GE.AND P5, PT, R234, R19, PT ;  /* 0x00000013ea00720c */ /* 0x000fc60003fa6270 */
[----:B-1----:R-:W3:Y:S01]  /*e92d0*/  LDL.LU R249, [R1+0x1b04] ;  /* 0x001b040001f97983 */ /* 0x002ee20000300800 */
[----:B----4-:R-:W-:-:S03]  /*e92e0*/  IMAD.WIDE R196, R10, 0x4, R8 ;  /* 0x000000040ac47825 */ /* 0x010fc600078e0208 */
[----:B------:R-:W4:Y:S04]  /*e92f0*/  LDL.LU R234, [R1+0x4950] ;  /* 0x0049500001ea7983 */ /* 0x000f280000300800 */
[----:B--2---:R1:W-:Y:S04]  /*e9300*/  @P0 STG.E desc[UR60][R196.64], R252 ;  /* 0x000000fcc4000986 */ /* 0x0043e8000c10193c */
[----:B-1----:R-:W2:Y:S01]  /*e9310*/  LDL.LU R252, [R1+0x1304] ;  /* 0x0013040001fc7983 */ /* 0x002ea20000300800 */
[----:B------:R-:W-:Y:S02]  /*e9320*/  ISETP.GE.AND P1, PT, R236, R19, PT ;  /* 0x00000013ec00720c */ /* 0x000fe40003f26270 */
[----:B------:R-:W-:-:S02]  /*e9330*/  IADD3 R0, R10, R14, RZ ;  /* 0x0000000e0a007210 */ /* 0x000fc40007ffe0ff */
[CC--:B------:R-:W-:Y:S01]  /*e9340*/  ISETP.LT.AND P0, PT, R11.reuse, R18.reuse, !P2 ;  /* 0x000000120b00720c */ /* 0x0c0fe20005701270 */
[----:B------:R-:W4:Y:S01]  /*e9350*/  LDL.LU R244, [R1+0x1714] ;  /* 0x0017140001f47983 */ /* 0x000f220000300800 */
[-C--:B------:R-:W-:Y:S02]  /*e9360*/  ISETP.LT.AND P4, PT, R11, R18.reuse, !P1 ;  /* 0x000000120b00720c */ /* 0x080fe40004f81270 */
[-C--:B------:R-:W-:Y:S01]  /*e9370*/  ISETP.LT.AND P3, PT, R13, R18.reuse, !P1 ;  /* 0x000000120d00720c */ /* 0x080fe20004f61270 */
[----:B------:R-:W-:Y:S01]  /*e9380*/  IMAD.WIDE R198, R0, 0x4, R2 ;  /* 0x0000000400c67825 */ /* 0x000fe200078e0202 */
[----:B------:R-:W-:-:S03]  /*e9390*/  ISETP.LT.AND P6, PT, R17, R18, !P1 ;  /* 0x000000121100720c */ /* 0x000fc60004fc1270 */
[----:B------:R-:W-:Y:S01]  /*e93a0*/  IMAD.WIDE R232, R0, 0x4, R4 ;  /* 0x0000000400e87825 */ /* 0x000fe200078e0204 */
[----:B------:R-:W-:-:S03]  /*e93b0*/  ISETP.LT.AND P1, PT, R15, R18, !P1 ;  /* 0x000000120f00720c */ /* 0x000fc60004f21270 */
[----:B------:R-:W-:-:S04]  /*e93c0*/  IMAD.WIDE R196, R0, 0x4, R6 ;  /* 0x0000000400c47825 */ /* 0x000fc800078e0206 */
[----:B------:R-:W-:Y:S01]  /*e93d0*/  IMAD.IADD R10, R0, 0x1, R16 ;  /* 0x00000001000a7824 */ /* 0x000fe200078e0210 */
[----:B------:R-:W1:Y:S08]  /*e93e0*/  LDC R14, c[0x0][0x248] ;  /* 0x00009200ff0e7b82 */ /* 0x000e700000000800 */
[----:B------:R-:W4:Y:S01]  /*e93f0*/  LDC R16, c[0x0][0x248] ;  /* 0x00009200ff107b82 */ /* 0x000f220000000800 */
[----:B---3--:R3:W-:Y:S04]  /*e9400*/  @P4 STG.E desc[UR60][R198.64], R246 ;  /* 0x000000f6c6004986 */ /* 0x0087e8000c10193c */
[----:B------:R3:W-:Y:S01]  /*e9410*/  @P3 STG.E desc[UR60][R232.64], R250 ;  /* 0x000000fae8003986 */ /* 0x0007e2000c10193c */
[----:B------:R-:W-:-:S03]  /*e9420*/  ISETP.LT.AND P3, PT, R13, R18, !P2 ;  /* 0x000000120d00720c */ /* 0x000fc60005761270 */
[----:B------:R3:W-:Y:S01]  /*e9430*/  @P6 STG.E desc[UR60][R196.64], R247 ;  /* 0x000000f7c4006986 */ /* 0x0007e2000c10193c */
[----:B------:R-:W-:-:S03]  /*e9440*/  ISETP.LT.AND P4, PT, R17, R18, !P2 ;  /* 0x000000121100720c */ /* 0x000fc60005781270 */
[----:B---3--:R-:W3:Y:S04]  /*e9450*/  LDL.LU R246, [R1+0xb14] ;  /* 0x000b140001f67983 */ /* 0x008ee80000300800 */
[----:B------:R-:W3:Y:S01]  /*e9460*/  LDL.LU R250, [R1+0xf14] ;  /* 0x000f140001fa7983 */ /* 0x000ee20000300800 */
[----:B------:R-:W-:-:S04]  /*e9470*/  IMAD.WIDE R232, R0, 0x4, R8 ;  /* 0x0000000400e87825 */ /* 0x000fc800078e0208 */
[----:B------:R-:W-:-:S04]  /*e9480*/  IMAD.WIDE R198, R10, 0x4, R2 ;  /* 0x000000040ac67825 */ /* 0x000fc800078e0202 */
[C---:B------:R-:W-:Y:S01]  /*e9490*/  IMAD.WIDE R196, R10.reuse, 0x4, R4 ;  /* 0x000000040ac47825 */ /* 0x040fe200078e0204 */
[----:B------:R-:W-:Y:S01]  /*e94a0*/  ISETP.GE.AND P6, PT, R235, R19, PT ;  /* 0x00000013eb00720c */ /* 0x000fe20003fc6270 */
[----:B------:R-:W3:Y:S04]  /*e94b0*/  LDL.LU R247, [R1+0x714] ;  /* 0x0007140001f77983 */ /* 0x000ee80000300800 */
[----:B------:R1:W-:Y:S04]  /*e94c0*/  @P1 STG.E desc[UR60][R232.64], R248 ;  /* 0x000000f8e8001986 */ /* 0x0003e8000c10193c */
[----:B------:R-:W-:Y:S04]  /*e94d0*/  @P0 STG.E desc[UR60][R198.64], R251 ;  /* 0x000000fbc6000986 */ /* 0x000fe8000c10193c */
[----:B------:R-:W3:Y:S04]  /*e94e0*/  LDL.LU R235, [R1+0x4948] ;  /* 0x0049480001eb7983 */ /* 0x000ee80000300800 */
[----:B-1----:R-:W3:Y:S04]  /*e94f0*/  LDL.LU R248, [R1+0x314] ;  /* 0x0003140001f87983 */ /* 0x002ee80000300800 */
[----:B------:R1:W-:Y:S04]  /*e9500*/  @P3 STG.E desc[UR60][R196.64], R249 ;  /* 0x000000f9c4003986 */ /* 0x0003e8000c10193c */
[----:B-1----:R-:W3:Y:S01]  /*e9510*/  LDL.LU R249, [R1+0x1f48] ;  /* 0x001f480001f97983 */ /* 0x002ee20000300800 */
[----:B------:R-:W-:-:S03]  /*e9520*/  IMAD.WIDE R196, R10, 0x4, R6 ;  /* 0x000000040ac47825 */ /* 0x000fc600078e0206 */
[----:B------:R-:W3:Y:S04]  /*e9530*/  LDL.LU R251, [R1+0x1b08] ;  /* 0x001b080001fb7983 */ /* 0x000ee80000300800 */
[----:B--2---:R1:W-:Y:S04]  /*e9540*/  @P4 STG.E desc[UR60][R196.64], R252 ;  /* 0x000000fcc4004986 */ /* 0x0043e8000c10193c */
[----:B-1----:R-:W2:Y:S01]  /*e9550*/  LDL.LU R252, [R1+0x1308] ;  /* 0x0013080001fc7983 */ /* 0x002ea20000300800 */
[-C--:B------:R-:W-:Y:S02]  /*e9560*/  ISETP.LT.AND P2, PT, R15, R18.reuse, !P2 ;  /* 0x000000120f00720c */ /* 0x080fe40005741270 */
[----:B------:R-:W-:-:S02]  /*e9570*/  ISETP.LT.AND P1, PT, R11, R18, !P5 ;  /* 0x000000120b00720c */ /* 0x000fc40006f21270 */
[C---:B------:R-:W-:Y:S02]  /*e9580*/  IADD3 R0, R10.reuse, R14, RZ ;  /* 0x0000000e0a007210 */ /* 0x040fe40007ffe0ff */
[----:B------:R-:W-:Y:S01]  /*e9590*/  ISETP.LT.AND P3, PT, R13, R18, !P5 ;  /* 0x000000120d00720c */ /* 0x000fe20006f61270 */
[----:B------:R-:W-:-:S04]  /*e95a0*/  IMAD.WIDE R196, R10, 0x4, R8 ;  /* 0x000000040ac47825 */ /* 0x000fc800078e0208 */
[----:B------:R-:W-:Y:S01]  /*e95b0*/  IMAD.WIDE R198, R0, 0x4, R2 ;  /* 0x0000000400c67825 */ /* 0x000fe200078e0202 */
[-C--:B------:R-:W-:Y:S02]  /*e95c0*/  ISETP.LT.AND P4, PT, R17, R18.reuse, !P5 ;  /* 0x000000121100720c */ /* 0x080fe40006f81270 */
[----:B----4-:R-:W-:Y:S02]  /*e95d0*/  ISETP.GE.AND P0, PT, R234, R19, PT ;  /* 0x00000013ea00720c */ /* 0x010fe40003f06270 */
[-C--:B------:R-:W-:Y:S01]  /*e95e0*/  ISETP.LT.AND P5, PT, R15, R18.reuse, !P5 ;  /* 0x000000120f00720c */ /* 0x080fe20006fa1270 */
[C---:B------:R-:W-:Y:S01]  /*e95f0*/  IMAD.WIDE R232, R0.reuse, 0x4, R4 ;  /* 0x0000000400e87825 */ /* 0x040fe200078e0204 */
[----:B------:R-:W4:Y:S04]  /*e9600*/  LDL.LU R234, [R1+0x4954] ;  /* 0x0049540001ea7983 */ /* 0x000f280000300800 */
[----:B------:R1:W-:Y:S01]  /*e9610*/  @P2 STG.E desc[UR60][R196.64], R244 ;  /* 0x000000f4c4002986 */ /* 0x0003e2000c10193c */
[----:B------:R-:W-:Y:S01]  /*e9620*/  ISETP.LT.AND P2, PT, R11, R18, !P6 ;  /* 0x000000120b00720c */ /* 0x000fe20007741270 */
[C---:B------:R-:W-:Y:S01]  /*e9630*/  IMAD.IADD R10, R0.reuse, 0x1, R16 ;  /* 0x00000001000a7824 */ /* 0x040fe200078e0210 */
[----:B------:R-:W2:Y:S08]  /*e9640*/  LDC R14, c[0x0][0x248] ;  /* 0x00009200ff0e7b82 */ /* 0x000eb00000000800 */
[----:B------:R-:W4:Y:S01]  /*e9650*/  LDC R16, c[0x0][0x248] ;  /* 0x00009200ff107b82 */ /* 0x000f220000000800 */
[----:B---3--:R3:W-:Y:S04]  /*e9660*/  @P1 STG.E desc[UR60][R198.64], R246 ;  /* 0x000000f6c6001986 */ /* 0x0087e8000c10193c */
[----:B------:R3:W-:Y:S04]  /*e9670*/  @P3 STG.E desc[UR60][R232.64], R250 ;  /* 0x000000fae8003986 */ /* 0x0007e8000c10193c */
[----:B-1----:R-:W4:Y:S01]  /*e9680*/  LDL.LU R244, [R1+0x1718] ;  /* 0x0017180001f47983 */ /* 0x002f220000300800 */
[----:B------:R-:W-:-:S03]  /*e9690*/  IMAD.WIDE R196, R0, 0x4, R6 ;  /* 0x0000000400c47825 */ /* 0x000fc600078e0206 */
[----:B---3--:R-:W3:Y:S04]  /*e96a0*/  LDL.LU R246, [R1+0xb18] ;  /* 0x000b180001f67983 */ /* 0x008ee80000300800 */
[----:B------:R-:W3:Y:S01]  /*e96b0*/  LDL.LU R250, [R1+0xf18] ;  /* 0x000f180001fa7983 */ /* 0x000ee20000300800 */
[-C--:B------:R-:W-:Y:S01]  /*e96c0*/  ISETP.LT.AND P1, PT, R13, R18.reuse, !P6 ;  /* 0x000000120d00720c */ /* 0x080fe20007721270 */
[----:B------:R-:W-:Y:S01]  /*e96d0*/  IMAD.WIDE R198, R0, 0x4, R8 ;  /* 0x0000000400c67825 */ /* 0x000fe200078e0208 */
[----:B------:R-:W-:-:S03]  /*e96e0*/  ISETP.LT.AND P3, PT, R17, R18, !P6 ;  /* 0x000000121100720c */ /* 0x000fc60007761270 */
        /* <DEDUP_REMOVED lines=8> */
[----:B------:R1:W-:Y:S04]  /*e9770*/  @P2 STG.E desc[UR60][R232.64], R249 ;  /* 0x000000f9e8002986 */ /* 0x0003e8000c10193c */
[----:B------:R1:W-:Y:S04]  /*e9780*/  @P1 STG.E desc[UR60][R198.64], R251 ;  /* 0x000000fbc6001986 */ /* 0x0003e8000c10193c */
[----:B-1----:R-:W3:Y:S04]  /*e9790*/  LDL.LU R249, [R1+0x318] ;  /* 0x0003180001f97983 */ /* 0x002ee80000300800 */
[----:B------:R-:W3:Y:S04]  /*e97a0*/  LDL.LU R248, [R1+0x1f4c] ;  /* 0x001f4c0001f87983 */ /* 0x000ee80000300800 */
[----:B------:R-:W3:Y:S04]  /*e97b0*/  LDL.LU R251, [R1+0x1b0c] ;  /* 0x001b0c0001fb7983 */ /* 0x000ee80000300800 */
[----:B--2---:R1:W-:Y:S04]  /*e97c0*/  @P3 STG.E desc[UR60][R196.64], R252 ;  /* 0x000000fcc4003986 */ /* 0x0043e8000c10193c */
[----:B-1----:R-:W2:Y:S01]  /*e97d0*/  LDL.LU R252, [R1+0x130c] ;  /* 0x00130c0001fc7983 */ /* 0x002ea20000300800 */
[----:B------:R-:W-:-:S02]  /*e97e0*/  ISETP.LT.AND P6, PT, R15, R18, !P6 ;  /* 0x000000120f00720c */ /* 0x000fc400077c1270 */
[----:B------:R-:W-:Y:S02]  /*e97f0*/  ISETP.LT.AND P5, PT, R11, R18, !P0 ;  /* 0x000000120b00720c */ /* 0x000fe400047a1270 */
[C---:B------:R-:W-:Y:S02]  /*e9800*/  IADD3 R0, R10.reuse, R14, RZ ;  /* 0x0000000e0a007210 */ /* 0x040fe40007ffe0ff */
[----:B------:R-:W-:Y:S01]  /*e9810*/  ISETP.LT.AND P2, PT, R13, R18, !P0 ;  /* 0x000000120d00720c */ /* 0x000fe20004741270 */
[----:B------:R-:W-:-:S04]  /*e9820*/  IMAD.WIDE R196, R10, 0x4, R8 ;  /* 0x000000040ac47825 */ /* 0x000fc800078e0208 */
[----:B------:R-:W-:Y:S01]  /*e9830*/  IMAD.WIDE R198, R0, 0x4, R2 ;  /* 0x0000000400c67825 */ /* 0x000fe200078e0202 */
[----:B------:R-:W-:-:S03]  /*e9840*/  ISETP.LT.AND P3, PT, R17, R18, !P0 ;  /* 0x000000121100720c */ /* 0x000fc60004761270 */
[----:B------:R-:W-:Y:S01]  /*e9850*/  IMAD.WIDE R232, R0, 0x4, R4 ;  /* 0x0000000400e87825 */ /* 0x000fe200078e0204 */
[----:B----4-:R-:W-:Y:S02]  /*e9860*/  ISETP.GE.AND P1, PT, R234, R19, PT ;  /* 0x00000013ea00720c */ /* 0x010fe40003f26270 */
[-C--:B------:R-:W-:Y:S01]  /*e9870*/  ISETP.LT.AND P0, PT, R15, R18.reuse, !P0 ;  /* 0x000000120f00720c */ /* 0x080fe20004701270 */
[----:B------:R-:W4:Y:S04]  /*e9880*/  LDL.LU R234, [R1+0x4960] ;  /* 0x0049600001ea7983 */ /* 0x000f280000300800 */
[----:B------:R1:W-:Y:S01]  /*e9890*/  @P6 STG.E desc[UR60][R196.64], R244 ;  /* 0x000000f4c4006986 */ /* 0x0003e2000c10193c */
[----:B------:R-:W2:Y:S03]  /*e98a0*/  LDC R14, c[0x0][0x248] ;  /* 0x00009200ff0e7b82 */ /* 0x000ea60000000800 */
[----:B---3--:R3:W-:Y:S04]  /*e98b0*/  @P5 STG.E desc[UR60][R198.64], R246 ;  /* 0x000000f6c6005986 */ /* 0x0087e8000c10193c */
[----:B------:R3:W-:Y:S01]  /*e98c0*/  @P2 STG.E desc[UR60][R232.64], R250 ;  /* 0x000000fae8002986 */ /* 0x0007e2000c10193c */
[----:B------:R-:W-:-:S02]  /*e98d0*/  ISETP.LT.AND P2, PT, R11, R18, !P4 ;  /* 0x000000120b00720c */ /* 0x000fc40006741270 */
[-C--:B------:R-:W-:Y:S02]  /*e98e0*/  ISETP.LT.AND P5, PT, R13, R18.reuse, !P4 ;  /* 0x000000120d00720c */ /* 0x080fe400067a1270 */
[----:B------:R-:W-:Y:S01]  /*e98f0*/  ISETP.LT.AND P6, PT, R17, R18, !P4 ;  /* 0x000000121100720c */ /* 0x000fe200067c1270 */
[C---:B-1----:R-:W-:Y:S01]  /*e9900*/  IMAD.WIDE R196, R0.reuse, 0x4, R6 ;  /* 0x0000000400c47825 */ /* 0x042fe200078e0206 */
[----:B---3--:R-:W3:Y:S04]  /*e9910*/  LDL.LU R246, [R1+0x171c] ;  /* 0x00171c0001f67983 */ /* 0x008ee80000300800 */
[----:B------:R-:W4:Y:S01]  /*e9920*/  LDL.LU R250, [R1+0xb1c] ;  /* 0x000b1c0001fa7983 */ /* 0x000f220000300800 */
[----:B------:R-:W-:-:S03]  /*e9930*/  IMAD.WIDE R198, R0, 0x4, R8 ;  /* 0x0000000400c67825 */ /* 0x000fc600078e0208 */
[----:B------:R-:W4:Y:S01]  /*e9940*/  LDL.LU R244, [R1+0xf1c] ;  /* 0x000f1c0001f47983 */ /* 0x000f220000300800 */
[----:B------:R-:W-:-:S03]  /*e9950*/  IMAD.IADD R10, R0, 0x1, R16 ;  /* 0x00000001000a7824 */ /* 0x000fc600078e0210 */
[----:B------:R1:W-:Y:S01]  /*e9960*/  @P3 STG.E desc[UR60][R196.64], R247 ;  /* 0x000000f7c4003986 */ /* 0x0003e2000c10193c */
[----:B------:R-:W4:Y:S01]  /*e9970*/  LDC R0, c[0x0][0x248] ;  /* 0x00009200ff007b82 */ /* 0x000f220000000800 */
[----:B------:R-:W-:Y:S01]  /*e9980*/  IMAD.WIDE R232, R10, 0x4, R6 ;  /* 0x000000040ae87825 */ /* 0x000fe200078e0206 */
[----:B------:R-:W-:-:S06]  /*e9990*/  ISETP.LT.AND P4, PT, R15, R18, !P4 ;  /* 0x000000120f00720c */ /* 0x000fcc0006781270 */
[----:B------:R-:W4:Y:S01]  /*e99a0*/  LDC R16, c[0x0][0x248] ;  /* 0x00009200ff107b82 */ /* 0x000f220000000800 */
[----:B-1----:R-:W4:Y:S01]  /*e99b0*/  LDL.LU R247, [R1+0x71c] ;  /* 0x00071c0001f77983 */ /* 0x002f220000300800 */
[----:B------:R-:W-:-:S03]  /*e99c0*/  IMAD.WIDE R196, R10, 0x4, R2 ;  /* 0x000000040ac47825 */ /* 0x000fc600078e0202 */
[----:B------:R1:W-:Y:S04]  /*e99d0*/  @P0 STG.E desc[UR60][R198.64], R249 ;  /* 0x000000f9c6000986 */ /* 0x0003e8000c10193c */
[----:B------:R1:W-:Y:S04]  /*e99e0*/  @P2 STG.E desc[UR60][R196.64], R248 ;  /* 0x000000f8c4002986 */ /* 0x0003e8000c10193c */
[----:B-1----:R-:W4:Y:S01]  /*e99f0*/  LDL.LU R249, [R1+0x31c] ;  /* 0x00031c0001f97983 */ /* 0x002f220000300800 */
[----:B------:R-:W-:-:S03]  /*e9a00*/  IMAD.WIDE R198, R10, 0x4, R4 ;  /* 0x000000040ac67825 */ /* 0x000fc600078e0204 */
[----:B------:R-:W4:Y:S04]  /*e9a10*/  LDL.LU R236, [R1+0x495c] ;  /* 0x00495c0001ec7983 */ /* 0x000f280000300800 */
[----:B------:R-:W4:Y:S04]  /*e9a20*/  LDL.LU R248, [R1+0x1f50] ;  /* 0x001f500001f87983 */ /* 0x000f280000300800 */
[----:B------:R1:W-:Y:S04]  /*e9a30*/  @P5 STG.E desc[UR60][R198.64], R251 ;  /* 0x000000fbc6005986 */ /* 0x0003e8000c10193c */
[----:B--2---:R2:W-:Y:S04]  /*e9a40*/  @P6 STG.E desc[UR60][R232.64], R252 ;  /* 0x000000fce8006986 */ /* 0x0045e8000c10193c */
[----:B-1----:R-:W4:Y:S04]  /*e9a50*/  LDL.LU R251, [R1+0x1b10] ;  /* 0x001b100001fb7983 */ /* 0x002f280000300800 */
[----:B--2---:R-:W2:Y:S01]  /*e9a60*/  LDL.LU R252, [R1+0x1720] ;  /* 0x0017200001fc7983 */ /* 0x004ea20000300800 */
[----:B------:R-:W-:-:S02]  /*e9a70*/  ISETP.LT.AND P0, PT, R11, R18, !P1 ;  /* 0x000000120b00720c */ /* 0x000fc40004f01270 */
[----:B------:R-:W-:Y:S02]  /*e9a80*/  ISETP.LT.AND P2, PT, R13, R18, !P1 ;  /* 0x000000120d00720c */ /* 0x000fe40004f41270 */
[C---:B------:R-:W-:Y:S01]  /*e9a90*/  IADD3 R14, R10.reuse, R14, RZ ;  /* 0x0000000e0a0e7210 */ /* 0x040fe20007ffe0ff */
[----:B------:R-:W-:Y:S01]  /*e9aa0*/  IMAD.WIDE R196, R10, 0x4, R8 ;  /* 0x000000040ac47825 */ /* 0x000fe200078e0208 */
[-C--:B------:R-:W-:Y:S02]  /*e9ab0*/  ISETP.LT.AND P5, PT, R17, R18.reuse, !P1 ;  /* 0x000000121100720c */ /* 0x080fe40004fa1270 */
[----:B------:R-:W-:Y:S01]  /*e9ac0*/  ISETP.LT.AND P1, PT, R15, R18, !P1 ;  /* 0x000000120f00720c */ /* 0x000fe20004f21270 */
[----:B------:R-:W-:Y:S01]  /*e9ad0*/  IMAD.WIDE R198, R14, 0x4, R2 ;  /* 0x000000040ec67825 */ /* 0x000fe200078e0202 */
[----:B------:R-:W-:-:S03]  /*e9ae0*/  ISETP.GE.AND P3, PT, R235, R19, PT ;  /* 0x00000013eb00720c */ /* 0x000fc60003f66270 */
[----:B------:R-:W-:Y:S01]  /*e9af0*/  IMAD.WIDE R232, R14, 0x4, R8 ;  /* 0x000000040ee87825 */ /* 0x000fe200078e0208 */
[----:B------:R-:W2:Y:S04]  /*e9b00*/  LDL.LU R235, [R1+0x4964] ;  /* 0x0049640001eb7983 */ /* 0x000ea80000300800 */
[----:B---3--:R1:W-:Y:S04]  /*e9b10*/  @P4 STG.E desc[UR60][R196.64], R246 ;  /* 0x000000f6c4004986 */ /* 0x0083e8000c10193c */
[----:B----4-:R3:W-:Y:S01]  /*e9b20*/  @P0 STG.E desc[UR60][R198.64], R250 ;  /* 0x000000fac6000986 */ /* 0x0107e2000c10193c */
[----:B------:R-:W-:-:S02]  /*e9b30*/  ISETP.LT.AND P0, PT, R11, R18, !P3 ;  /* 0x000000120b00720c */ /* 0x000fc40005f01270 */
[----:B------:R-:W-:Y:S01]  /*e9b40*/  ISETP.LT.AND P4, PT, R13, R18, !P3 ;  /* 0x000000120d00720c */ /* 0x000fe20005f81270 */
[C---:B------:R-:W-:Y:S02]  /*e9b50*/  IMAD.IADD R0, R14.reuse, 0x1, R0 ;  /* 0x000000010e007824 */ /* 0x040fe400078e0200 */
[----:B-1----:R-:W-:-:S04]  /*e9b60*/  IMAD.WIDE R196, R14, 0x4, R4 ;  /* 0x000000040ec47825 */ /* 0x002fc800078e0204 */
[----:B---3--:R-:W-:Y:S01]  /*e9b70*/  IMAD.WIDE R198, R14, 0x4, R6 ;  /* 0x000000040ec67825 */ /* 0x008fe200078e0206 */
[----:B------:R-:W3:Y:S04]  /*e9b80*/  LDL.LU R246, [R1+0x1310] ;  /* 0x0013100001f67983 */ /* 0x000ee80000300800 */
[----:B------:R1:W-:Y:S01]  /*e9b90*/  @P2 STG.E desc[UR60][R196.64], R244 ;  /* 0x000000f4c4002986 */ /* 0x0003e2000c10193c */
[----:B------:R-:W-:-:S03]  /*e9ba0*/  ISETP.LT.AND P2, PT, R17, R18, !P3 ;  /* 0x000000121100720c */ /* 0x000fc60005f41270 */
[----:B------:R4:W-:Y:S04]  /*e9bb0*/  @P5 STG.E desc[UR60][R198.64], R247 ;  /* 0x000000f7c6005986 */ /* 0x0009e8000c10193c */
[----:B------:R-:W3:Y:S01]  /*e9bc0*/  LDL.LU R250, [R1+0xf20] ;  /* 0x000f200001fa7983 */ /* 0x000ee20000300800 */
[----:B------:R-:W-:Y:S02]  /*e9bd0*/  ISETP.GE.AND P6, PT, R234, R19, PT ;  /* 0x00000013ea00720c */ /* 0x000fe40003fc6270 */
[C---:B------:R-:W-:Y:S01]  /*e9be0*/  IADD3 R10, R0.reuse, R16, RZ ;  /* 0x00000010000a7210 */ /* 0x040fe20007ffe0ff */
[----:B------:R-:W3:Y:S01]  /*e9bf0*/  LDC R14, c[0x0][0x248] ;  /* 0x00009200ff0e7b82 */ /* 0x000ee20000000800 */
[----:B-1----:R-:W-:-:S04]  /*e9c00*/  IMAD.WIDE R196, R0, 0x4, R2 ;  /* 0x0000000400c47825 */ /* 0x002fc800078e0202 */
[C---:B----4-:R-:W-:Y:S01]  /*e9c10*/  IMAD.WIDE R198, R0.reuse, 0x4, R4 ;  /* 0x0000000400c67825 */ /* 0x050fe200078e0204 */
[----:B------:R1:W-:Y:S04]  /*e9c20*/  @P1 STG.E desc[UR60][R232.64], R249 ;  /* 0x000000f9e8001986 */ /* 0x0003e8000c10193c */
[----:B------:R-:W-:Y:S01]  /*e9c30*/  @P0 STG.E desc[UR60][R196.64], R248 ;  /* 0x000000f8c4000986 */ /* 0x000fe2000c10193c */
[-C--:B------:R-:W-:Y:S02]  /*e9c40*/  ISETP.LT.AND P3, PT, R15, R18.reuse, !P3 ;  /* 0x000000120f00720c */ /* 0x080fe40005f61270 */
[----:B------:R-:W-:Y:S01]  /*e9c50*/  ISETP.LT.AND P5, PT, R11, R18, !P6 ;  /* 0x000000120b00720c */ /* 0x000fe200077a1270 */
[----:B------:R-:W4:Y:S01]  /*e9c60*/  LDC R16, c[0x0][0x248] ;  /* 0x00009200ff107b82 */ /* 0x000f220000000800 */
[----:B-1----:R-:W4:Y:S01]  /*e9c70*/  LDL.LU R249, [R1+0xb20] ;  /* 0x000b200001f97983 */ /* 0x002f220000300800 */
[----:B------:R-:W-:-:S03]  /*e9c80*/  IMAD.WIDE R232, R0, 0x4, R6 ;  /* 0x0000000400e87825 */ /* 0x000fc600078e0206 */
[----:B------:R-:W4:Y:S04]  /*e9c90*/  LDL.LU R234, [R1+0x4968] ;  /* 0x0049680001ea7983 */ /* 0x000f280000300800 */
[----:B------:R-:W4:Y:S04]  /*e9ca0*/  LDL.LU R244, [R1+0x320] ;  /* 0x0003200001f47983 */ /* 0x000f280000300800 */
[----:B------:R-:W-:Y:S04]  /*e9cb0*/  @P4 STG.E desc[UR60][R198.64], R251 ;  /* 0x000000fbc6004986 */ /* 0x000fe8000c10193c */
[----:B--2---:R1:W-:Y:S04]  /*e9cc0*/  @P2 STG.E desc[UR60][R232.64], R252 ;  /* 0x000000fce8002986 */ /* 0x0043e8000c10193c */
[----:B-1----:R-:W2:Y:S04]  /*e9cd0*/  LDL.LU R252, [R1+0x720] ;  /* 0x0007200001fc7983 */ /* 0x002ea80000300800 */
[----:B------:R-:W2:Y:S01]  /*e9ce0*/  LDL.LU R248, [R1+0x1f54] ;  /* 0x001f540001f87983 */ /* 0x000ea20000300800 */
[----:B------:R-:W-:Y:S01]  /*e9cf0*/  ISETP.LT.AND P4, PT, R13, R18, !P6 ;  /* 0x000000120d00720c */ /* 0x000fe20007781270 */
[----:B------:R-:W-:-:S02]  /*e9d00*/  IMAD.WIDE R196, R0, 0x4, R8 ;  /* 0x0000000400c47825 */ /* 0x000fc400078e0208 */
[----:B------:R-:W2:Y:S02]  /*e9d10*/  LDL.LU R251, [R1+0x1b14] ;  /* 0x001b140001fb7983 */ /* 0x000ea40000300800 */
[C---:B------:R-:W-:Y:S01]  /*e9d20*/  IMAD.WIDE R198, R10.reuse, 0x4, R2 ;  /* 0x000000040ac67825 */ /* 0x040fe200078e0202 */
[-C--:B------:R-:W-:Y:S01]  /*e9d30*/  ISETP.LT.AND P2, PT, R17, R18.reuse, !P6 ;  /* 0x000000121100720c */ /* 0x080fe20007741270 */
[----:B------:R-:W2:Y:S01]  /*e9d40*/  LDL.LU R247, [R1+0x1724] ;  /* 0x0017240001f77983 */ /* 0x000ea20000300800 */
[----:B------:R-:W-:Y:S02]  /*e9d50*/  ISETP.LT.AND P6, PT, R15, R18, !P6 ;  /* 0x000000120f00720c */ /* 0x000fe400077c1270 */
[----:B------:R-:W-:Y:S02]  /*e9d60*/  ISETP.GE.AND P0, PT, R235, R19, PT ;  /* 0x00000013eb00720c */ /* 0x000fe40003f06270 */
[----:B------:R-:W2:Y:S04]  /*e9d70*/  LDL.LU R235, [R1+0x4974] ;  /* 0x0049740001eb7983 */ /* 0x000ea80000300800 */
[----:B---3--:R1:W-:Y:S04]  /*e9d80*/  @P3 STG.E desc[UR60][R196.64], R246 ;  /* 0x000000f6c4003986 */ /* 0x0083e8000c10193c */
[----:B------:R3:W-:Y:S01]  /*e9d90*/  @P5 STG.E desc[UR60][R198.64], R250 ;  /* 0x000000fac6005986 */ /* 0x0007e2000c10193c */
[----:B-1----:R-:W-:-:S03]  /*e9da0*/  IMAD.WIDE R196, R10, 0x4, R4 ;  /* 0x000000040ac47825 */ /* 0x002fc600078e0204 */
[----:B------:R-:W2:Y:S04]  /*e9db0*/  LDL.LU R246, [R1+0x1314] ;  /* 0x0013140001f67983 */ /* 0x000ea80000300800 */
[----:B---3--:R-:W3:Y:S01]  /*e9dc0*/  LDL.LU R250, [R1+0xf24] ;  /* 0x000f240001fa7983 */ /* 0x008ee20000300800 */
[----:B------:R-:W-:-:S03]  /*e9dd0*/  IMAD.WIDE R198, R10, 0x4, R6 ;  /* 0x000000040ac67825 */ /* 0x000fc600078e0206 */
[----:B----4-:R1:W-:Y:S04]  /*e9de0*/  @P4 STG.E desc[UR60][R196.64], R249 ;  /* 0x000000f9c4004986 */ /* 0x0103e8000c10193c */
[----:B------:R-:W-:Y:S01]  /*e9df0*/  @P2 STG.E desc[UR60][R198.64], R244 ;  /* 0x000000f4c6002986 */ /* 0x000fe2000c10193c */
[----:B------:R-:W-:-:S03]  /*e9e00*/  ISETP.GE.AND P4, PT, R234, R19, PT ;  /* 0x00000013ea00720c */ /* 0x000fc60003f86270 */
[----:B-1----:R-:W4:Y:S01]  /*e9e10*/  LDL.LU R249, [R1+0xb24] ;  /* 0x000b240001f97983 */ /* 0x002f220000300800 */
[----:B------:R-:W-:-:S03]  /*e9e20*/  IMAD.WIDE R196, R10, 0x4, R8 ;  /* 0x000000040ac47825 */ /* 0x000fc600078e0208 */
[----:B------:R-:W4:Y:S04]  /*e9e30*/  LDL.LU R234, [R1+0x496c] ;  /* 0x00496c0001ea7983 */ /* 0x000f280000300800 */
[----:B--2---:R1:W-:Y:S04]  /*e9e40*/  @P6 STG.E desc[UR60][R196.64], R252 ;  /* 0x000000fcc4006986 */ /* 0x0043e8000c10193c */
[----:B-1----:R-:W2:Y:S01]  /*e9e50*/  LDL.LU R252, [R1+0x324] ;  /* 0x0003240001fc7983 */ /* 0x002ea20000300800 */
[----:B------:R-:W-:Y:S01]  /*e9e60*/  ISETP.GE.AND P1, PT, R236, R19, PT ;  /* 0x00000013ec00720c */ /* 0x000fe20003f26270 */
[----:B------:R-:W-:-:S02]  /*e9e70*/  IMAD.IADD R0, R10, 0x1, R14 ;  /* 0x000000010a007824 */ /* 0x000fc400078e020e */
[----:B------:R-:W2:Y:S01]  /*e9e80*/  LDL.LU R244, [R1+0x724] ;  /* 0x0007240001f47983 */ /* 0x000ea20000300800 */
[-C--:B------:R-:W-:Y:S02]  /*e9e90*/  ISETP.LT.AND P5, PT, R11, R18.reuse, !P1 ;  /* 0x000000120b00720c */ /* 0x080fe40004fa1270 */
[-C--:B------:R-:W-:Y:S01]  /*e9ea0*/  ISETP.LT.AND P3, PT, R13, R18.reuse, !P1 ;  /* 0x000000120d00720c */ /* 0x080fe20004f61270 */
[C---:B------:R-:W-:Y:S01]  /*e9eb0*/  IMAD.WIDE R198, R0.reuse, 0x4, R2 ;  /* 0x0000000400c67825 */ /* 0x040fe200078e0202 */
[-C--:B------:R-:W-:Y:S02]  /*e9ec0*/  ISETP.LT.AND P2, PT, R17, R18.reuse, !P1 ;  /* 0x000000121100720c */ /* 0x080fe40004f41270 */
[-C--:B------:R-:W-:Y:S01]  /*e9ed0*/  ISETP.LT.AND P1, PT, R15, R18.reuse, !P1 ;  /* 0x000000120f00720c */ /* 0x080fe20004f21270 */
[C---:B------:R-:W-:Y:S01]  /*e9ee0*/  IMAD.WIDE R232, R0.reuse, 0x4, R4 ;  /* 0x0000000400e87825 */ /* 0x040fe200078e0204 */
[----:B------:R-:W-:Y:S02]  /*e9ef0*/  ISETP.LT.AND P6, PT, R13, R18, !P0 ;  /* 0x000000120d00720c */ /* 0x000fe400047c1270 */
[C---:B------:R-:W-:Y:S01]  /*e9f00*/  IADD3 R10, R0.reuse, R16, RZ ;  /* 0x00000010000a7210 */ /* 0x040fe20007ffe0ff */
[----:B------:R-:W-:Y:S01]  /*e9f10*/  IMAD.WIDE R196, R0, 0x4, R6 ;  /* 0x0000000400c47825 */ /* 0x000fe200078e0206 */
[----:B------:R-:W1:Y:S08]  /*e9f20*/  LDC R14, c[0x0][0x248] ;  /* 0x00009200ff0e7b82 */ /* 0x000e700000000800 */
[----:B------:R-:W1:Y:S01]  /*e9f30*/  LDC R16, c[0x0][0x248] ;  /* 0x00009200ff107b82 */ /* 0x000e620000000800 */
[----:B------:R3:W-:Y:S01]  /*e9f40*/  @P5 STG.E desc[UR60][R198.64], R248 ;  /* 0x000000f8c6005986 */ /* 0x0007e2000c10193c */
[----:B------:R-:W-:-:S03]  /*e9f50*/  ISETP.LT.AND P5, PT, R11, R18, !P0 ;  /* 0x000000120b00720c */ /* 0x000fc600047a1270 */
[----:B------:R3:W-:Y:S04]  /*e9f60*/  @P3 STG.E desc[UR60][R232.64], R251 ;  /* 0x000000fbe8003986 */ /* 0x0007e8000c10193c */
        /* <DEDUP_REMOVED lines=13> */
[----:B----4-:R1:W-:Y:S04]  /*ea040*/  @P6 STG.E desc[UR60][R196.64], R249 ;  /* 0x000000f9c4006986 */ /* 0x0103e8000c10193c */
[----:B-1----:R-:W4:Y:S01]  /*ea050*/  LDL.LU R249, [R1+0xf28] ;  /* 0x000f280001f97983 */ /* 0x002f220000300800 */
[----:B------:R-:W-:-:S03]  /*ea060*/  IMAD.WIDE R196, R10, 0x4, R6 ;  /* 0x000000040ac47825 */ /* 0x000fc600078e0206 */
[----:B------:R-:W4:Y:S04]  /*ea070*/  LDL.LU R250, [R1+0xb28] ;  /* 0x000b280001fa7983 */ /* 0x000f280000300800 */
[----:B--2---:R1:W-:Y:S04]  /*ea080*/  @P3 STG.E desc[UR60][R196.64], R252 ;  /* 0x000000fcc4003986 */ /* 0x0043e8000c10193c */
[----:B-1----:R-:W2:Y:S01]  /*ea090*/  LDL.LU R252, [R1+0x328] ;  /* 0x0003280001fc7983 */ /* 0x002ea20000300800 */
[-C--:B------:R-:W-:Y:S02]  /*ea0a0*/  ISETP.LT.AND P0, PT, R15, R18.reuse, !P0 ;  /* 0x000000120f00720c */ /* 0x080fe40004701270 */
[-C--:B------:R-:W-:Y:S01]  /*ea0b0*/  ISETP.LT.AND P6, PT, R11, R18.reuse, !P4 ;  /* 0x000000120b00720c */ /* 0x080fe200067c1270 */
[C---:B------:R-:W-:Y:S01]  /*ea0c0*/  IMAD.IADD R0, R10.reuse, 0x1, R14 ;  /* 0x000000010a007824 */ /* 0x040fe200078e020e */
[----:B------:R-:W-:Y:S01]  /*ea0d0*/  ISETP.LT.AND P5, PT, R13, R18, !P4 ;  /* 0x000000120d00720c */ /* 0x000fe200067a1270 */
[----:B------:R-:W-:-:S04]  /*ea0e0*/  IMAD.WIDE R196, R10, 0x4, R8 ;  /* 0x000000040ac47825 */ /* 0x000fc800078e0208 */
[----:B------:R-:W-:Y:S01]  /*ea0f0*/  IMAD.WIDE R198, R0, 0x4, R2 ;  /* 0x0000000400c67825 */ /* 0x000fe200078e0202 */
[----:B------:R-:W-:Y:S02]  /*ea100*/  ISETP.GE.AND P1, PT, R234, R19, PT ;  /* 0x00000013ea00720c */ /* 0x000fe40003f26270 */
[-C--:B------:R-:W-:Y:S02]  /*ea110*/  ISETP.LT.AND P3, PT, R17, R18.reuse, !P4 ;  /* 0x000000121100720c */ /* 0x080fe40006761270 */
[-C--:B------:R-:W-:Y:S01]  /*ea120*/  ISETP.LT.AND P4, PT, R15, R18.reuse, !P4 ;  /* 0x000000120f00720c */ /* 0x080fe20006781270 */
[----:B------:R-:W2:Y:S01]  /*ea130*/  LDL.LU R234, [R1+0x4978] ;  /* 0x0049780001ea7983 */ /* 0x000ea20000300800 */
[----:B------:R-:W-:Y:S01]  /*ea140*/  IMAD.WIDE R232, R0, 0x4, R4 ;  /* 0x0000000400e87825 */ /* 0x000fe200078e0204 */
[----:B------:R-:W1:Y:S02]  /*ea150*/  LDC R14, c[0x0][0x248] ;  /* 0x00009200ff0e7b82 */ /* 0x000e640000000800 */
[----:B------:R3:W-:Y:S01]  /*ea160*/  @P0 STG.E desc[UR60][R196.64], R244 ;  /* 0x000000f4c4000986 */ /* 0x0007e2000c10193c */
[----:B------:R-:W-:-:S03]  /*ea170*/  ISETP.LT.AND P0, PT, R11, R18, !P2 ;  /* 0x000000120b00720c */ /* 0x000fc60005701270 */
[----:B---3--:R3:W-:Y:S01]  /*ea180*/  @P6 STG.E desc[UR60][R198.64], R248 ;  /* 0x000000f8c6006986 */ /* 0x0087e2000c10193c */
[----:B------:R-:W-:-:S03]  /*ea190*/  IADD3 R10, R0, R16, RZ ;  /* 0x00000010000a7210 */ /* 0x000fc60007ffe0ff */
[----:B------:R3:W-:Y:S04]  /*ea1a0*/  @P5 STG.E desc[UR60][R232.64], R251 ;  /* 0x000000fbe8005986 */ /* 0x0007e8000c10193c */
[----:B------:R-:W2:Y:S01]  /*ea1b0*/  LDL.LU R244, [R1+0x728] ;  /* 0x0007280001f47983 */ /* 0x000ea20000300800 */
[----:B------:R-:W-:-:S04]  /*ea1c0*/  IMAD.WIDE R196, R0, 0x4, R6 ;  /* 0x0000000400c47825 */ /* 0x000fc800078e0206 */
[----:B---3--:R-:W-:Y:S01]  /*ea1d0*/  IMAD.WIDE R198, R0, 0x4, R8 ;  /* 0x0000000400c67825 */ /* 0x008fe200078e0208 */
[-C--:B------:R-:W-:Y:S01]  /*ea1e0*/  ISETP.LT.AND P6, PT, R17, R18.reuse, !P2 ;  /* 0x000000121100720c */ /* 0x080fe200057c1270 */
[----:B------:R-:W3:Y:S04]  /*ea1f0*/  LDL.LU R248, [R1+0x1f5c] ;  /* 0x001f5c0001f87983 */ /* 0x000ee80000300800 */
[----:B------:R-:W3:Y:S01]  /*ea200*/  LDL.LU R251, [R1+0x1b1c] ;  /* 0x001b1c0001fb7983 */ /* 0x000ee20000300800 */
[----:B------:R-:W-:Y:S01]  /*ea210*/  ISETP.LT.AND P5, PT, R13, R18, !P2 ;  /* 0x000000120d00720c */ /* 0x000fe200057a1270 */
[----:B------:R-:W-:Y:S02]  /*ea220*/  IMAD.WIDE R232, R10, 0x4, R2 ;  /* 0x000000040ae87825 */ /* 0x000fe400078e0202 */
[----:B------:R1:W-:Y:S01]  /*ea230*/  @P3 STG.E desc[UR60][R196.64], R247 ;  /* 0x000000f7c4003986 */ /* 0x0003e2000c10193c */
[----:B------:R-:W-:-:S03]  /*ea240*/  ISETP.GE.AND P3, PT, R235, R19, PT ;  /* 0x00000013eb00720c */ /* 0x000fc60003f66270 */
[----:B------:R1:W-:Y:S01]  /*ea250*/  @P4 STG.E desc[UR60][R198.64], R246 ;  /* 0x000000f6c6004986 */ /* 0x0003e2000c10193c */
[----:B------:R-:W3:Y:S03]  /*ea260*/  LDC R16, c[0x0][0x248] ;  /* 0x00009200ff107b82 */ /* 0x000ee60000000800 */
[----:B-1----:R-:W3:Y:S04]  /*ea270*/  LDL.LU R247, [R1+0x172c] ;  /* 0x00172c0001f77983 */ /* 0x002ee80000300800 */
[----:B------:R-:W3:Y:S01]  /*ea280*/  LDL.LU R235, [R1+0x4980] ;  /* 0x0049800001eb7983 */ /* 0x000ee20000300800 */
[----:B------:R-:W-:-:S04]  /*ea290*/  IMAD.WIDE R196, R10, 0x4, R4 ;  /* 0x000000040ac47825 */ /* 0x000fc800078e0204 */
[----:B------:R-:W-:Y:S01]  /*ea2a0*/  IMAD.WIDE R198, R10, 0x4, R6 ;  /* 0x000000040ac67825 */ /* 0x000fe200078e0206 */
[----:B----4-:R1:W-:Y:S04]  /*ea2b0*/  @P0 STG.E desc[UR60][R232.64], R249 ;  /* 0x000000f9e8000986 */ /* 0x0103e8000c10193c */
[----:B------:R4:W-:Y:S04]  /*ea2c0*/  @P5 STG.E desc[UR60][R196.64], R250 ;  /* 0x000000fac4005986 */ /* 0x0009e8000c10193c */
[----:B-1----:R-:W3:Y:S04]  /*ea2d0*/  LDL.LU R249, [R1+0x131c] ;  /* 0x00131c0001f97983 */ /* 0x002ee80000300800 */
[----:B------:R-:W3:Y:S04]  /*ea2e0*/  LDL.LU R246, [R1+0xf2c] ;  /* 0x000f2c0001f67983 */ /* 0x000ee80000300800 */
[----:B----4-:R-:W4:Y:S04]  /*ea2f0*/  LDL.LU R250, [R1+0xb2c] ;  /* 0x000b2c0001fa7983 */ /* 0x010f280000300800 */
[----:B--2---:R1:W-:Y:S04]  /*ea300*/  @P6 STG.E desc[UR60][R198.64], R252 ;  /* 0x000000fcc6006986 */ /* 0x0043e8000c10193c */
[----:B-1----:R-:W2:Y:S01]  /*ea310*/  LDL.LU R252, [R1+0x32c] ;  /* 0x00032c0001fc7983 */ /* 0x002ea20000300800 */
[----:B------:R-:W-:-:S02]  /*ea320*/  ISETP.LT.AND P2, PT, R15, R18, !P2 ;  /* 0x000000120f00720c */ /* 0x000fc40005741270 */
[-C--:B------:R-:W-:Y:S01]  /*ea330*/  ISETP.LT.AND P4, PT, R11, R18.reuse, !P1 ;  /* 0x000000120b00720c */ /* 0x080fe20004f81270 */
[C---:B------:R-:W-:Y:S01]  /*ea340*/  IMAD.IADD R0, R10.reuse, 0x1, R14 ;  /* 0x000000010a007824 */ /* 0x040fe200078e020e */
[----:B------:R-:W-:Y:S01]  /*ea350*/  ISETP.LT.AND P0, PT, R13, R18, !P1 ;  /* 0x000000120d00720c */ /* 0x000fe20004f01270 */
[----:B------:R-:W-:-:S04]  /*ea360*/  IMAD.WIDE R196, R10, 0x4, R8 ;  /* 0x000000040ac47825 */ /* 0x000fc800078e0208 */
[----:B------:R-:W-:Y:S01]  /*ea370*/  IMAD.WIDE R198, R0, 0x4, R2 ;  /* 0x0000000400c67825 */ /* 0x000fe200078e0202 */
[-C--:B------:R-:W-:Y:S02]  /*ea380*/  ISETP.LT.AND P6, PT, R17, R18.reuse, !P1 ;  /* 0x000000121100720c */ /* 0x080fe40004fc1270 */
[----:B------:R-:W-:Y:S01]  /*ea390*/  ISETP.GE.AND P5, PT, R234, R19, PT ;  /* 0x00000013ea00720c */ /* 0x000fe20003fa6270 */
[----:B------:R-:W-:Y:S01]  /*ea3a0*/  IMAD.WIDE R232, R0, 0x4, R4 ;  /* 0x0000000400e87825 */ /* 0x000fe200078e0204 */
[-C--:B------:R-:W-:Y:S01]  /*ea3b0*/  ISETP.LT.AND P1, PT, R15, R18.reuse, !P1 ;  /* 0x000000120f00720c */ /* 0x080fe20004f21270 */
[----:B------:R-:W2:Y:S04]  /*ea3c0*/  LDL.LU R234, [R1+0x497c] ;  /* 0x00497c0001ea7983 */ /* 0x000ea80000300800 */
        /* <DEDUP_REMOVED lines=9> */
[----:B------:R-:W3:Y:S04]  /*ea460*/  LDL.LU R251, [R1+0x1b20] ;  /* 0x001b200001fb7983 */ /* 0x000ee80000300800 */
[----:B------:R-:W3:Y:S01]  /*ea470*/  LDL.LU R244, [R1+0x1f60] ;  /* 0x001f600001f47983 */ /* 0x000ee20000300800 */
[C---:B------:R-:W-:Y:S01]  /*ea480*/  IMAD.WIDE R198, R0.reuse, 0x4, R8 ;  /* 0x0000000400c67825 */ /* 0x040fe200078e0208 */
[----:B------:R-:W-:-:S02]  /*ea490*/  IADD3 R10, R0, R16, RZ ;  /* 0x00000010000a7210 */ /* 0x000fc40007ffe0ff */
[----:B------:R1:W-:Y:S01]  /*ea4a0*/  @P6 STG.E desc[UR60][R196.64], R247 ;  /* 0x000000f7c4006986 */ /* 0x0003e2000c10193c */
[----:B------:R-:W3:Y:S01]  /*ea4b0*/  LDC R0, c[0x0][0x248] ;  /* 0x00009200ff007b82 */ /* 0x000ee20000000800 */
[----:B------:R-:W-:-:S07]  /*ea4c0*/  ISETP.LT.AND P3, PT, R15, R18, !P3 ;  /* 0x000000120f00720c */ /* 0x000fce0005f61270 */
[----:B------:R-:W3:Y:S01]  /*ea4d0*/  LDC R16, c[0x0][0x248] ;  /* 0x00009200ff107b82 */ /* 0x000ee20000000800 */
[C---:B------:R-:W-:Y:S01]  /*ea4e0*/  IMAD.WIDE R232, R10.reuse, 0x4, R6 ;  /* 0x000000040ae87825 */ /* 0x040fe200078e0206 */
[----:B-1----:R-:W3:Y:S03]  /*ea4f0*/  LDL.LU R247, [R1+0x1320] ;  /* 0x0013200001f77983 */ /* 0x002ee60000300800 */
[C---:B------:R-:W-:Y:S01]  /*ea500*/  IMAD.WIDE R196, R10.reuse, 0x4, R2 ;  /* 0x000000040ac47825 */ /* 0x040fe200078e0202 */
[----:B------:R1:W-:Y:S04]  /*ea510*/  @P1 STG.E desc[UR60][R198.64], R249 ;  /* 0x000000f9c6001986 */ /* 0x0003e8000c10193c */
[----:B------:R4:W-:Y:S04]  /*ea520*/  @P2 STG.E desc[UR60][R196.64], R246 ;  /* 0x000000f6c4002986 */ /* 0x0009e8000c10193c */
[----:B-1----:R-:W3:Y:S01]  /*ea530*/  LDL.LU R249, [R1+0x1730] ;  /* 0x0017300001f97983 */ /* 0x002ee20000300800 */
[----:B------:R-:W-:-:S03]  /*ea540*/  IMAD.WIDE R198, R10, 0x4, R4 ;  /* 0x000000040ac67825 */ /* 0x000fc600078e0204 */
[----:B------:R-:W3:Y:S04]  /*ea550*/  LDL.LU R236, [R1+0x4984] ;  /* 0x0049840001ec7983 */ /* 0x000ee80000300800 */
[----:B----4-:R-:W4:Y:S04]  /*ea560*/  LDL.LU R246, [R1+0xf30] ;  /* 0x000f300001f67983 */ /* 0x010f280000300800 */
[----:B------:R1:W-:Y:S04]  /*ea570*/  @P0 STG.E desc[UR60][R198.64], R250 ;  /* 0x000000fac6000986 */ /* 0x0003e8000c10193c */
[----:B--2---:R2:W-:Y:S04]  /*ea580*/  @P4 STG.E desc[UR60][R232.64], R252 ;  /* 0x000000fce8004986 */ /* 0x0045e8000c10193c */
[----:B-1----:R-:W4:Y:S04]  /*ea590*/  LDL.LU R250, [R1+0xb30] ;  /* 0x000b300001fa7983 */ /* 0x002f280000300800 */
[----:B--2---:R-:W2:Y:S01]  /*ea5a0*/  LDL.LU R252, [R1+0x730] ;  /* 0x0007300001fc7983 */ /* 0x004ea20000300800 */
[----:B------:R-:W-:-:S02]  /*ea5b0*/  ISETP.LT.AND P1, PT, R11, R18, !P5 ;  /* 0x000000120b00720c */ /* 0x000fc40006f21270 */
[----:B------:R-:W-:Y:S01]  /*ea5c0*/  ISETP.LT.AND P4, PT, R13, R18, !P5 ;  /* 0x000000120d00720c */ /* 0x000fe20006f81270 */
[----:B------:R-:W-:-:S04]  /*ea5d0*/  IMAD.WIDE R196, R10, 0x4, R8 ;  /* 0x000000040ac47825 */ /* 0x000fc800078e0208 */
[----:B------:R-:W-:Y:S01]  /*ea5e0*/  IMAD.IADD R14, R10, 0x1, R14 ;  /* 0x000000010a0e7824 */ /* 0x000fe200078e020e */
[-C--:B------:R-:W-:Y:S02]  /*ea5f0*/  ISETP.LT.AND P2, PT, R17, R18.reuse, !P5 ;  /* 0x000000121100720c */ /* 0x080fe40006f41270 */
[----:B------:R-:W-:Y:S01]  /*ea600*/  ISETP.LT.AND P5, PT, R15, R18, !P5 ;  /* 0x000000120f00720c */ /* 0x000fe20006fa1270 */
[----:B------:R-:W-:Y:S01]  /*ea610*/  IMAD.WIDE R198, R14, 0x4, R2 ;  /* 0x000000040ec67825 */ /* 0x000fe200078e0202 */
[----:B------:R-:W-:-:S03]  /*ea620*/  ISETP.GE.AND P6, PT, R235, R19, PT ;  /* 0x00000013eb00720c */ /* 0x000fc60003fc6270 */
[----:B------:R-:W-:Y:S01]  /*ea630*/  IMAD.WIDE R232, R14, 0x4, R8 ;  /* 0x000000040ee87825 */ /* 0x000fe200078e0208 */
[----:B------:R-:W2:Y:S04]  /*ea640*/  LDL.LU R235, [R1+0x4988] ;  /* 0x0049880001eb7983 */ /* 0x000ea80000300800 */
[----:B---3--:R1:W-:Y:S04]  /*ea650*/  @P3 STG.E desc[UR60][R196.64], R248 ;  /* 0x000000f8c4003986 */ /* 0x0083e8000c10193c */
[----:B------:R3:W-:Y:S01]  /*ea660*/  @P1 STG.E desc[UR60][R198.64], R251 ;  /* 0x000000fbc6001986 */ /* 0x0007e2000c10193c */
[----:B------:R-:W-:-:S02]  /*ea670*/  ISETP.LT.AND P1, PT, R11, R18, !P6 ;  /* 0x000000120b00720c */ /* 0x000fc40007721270 */
[----:B------:R-:W-:Y:S02]  /*ea680*/  ISETP.LT.AND P3, PT, R17, R18, !P6 ;  /* 0x000000121100720c */ /* 0x000fe40007761270 */
[C---:B------:R-:W-:Y:S01]  /*ea690*/  IADD3 R0, R14.reuse, R0, RZ ;  /* 0x000000000e007210 */ /* 0x040fe20007ffe0ff */
[----:B-1----:R-:W-:-:S04]  /*ea6a0*/  IMAD.WIDE R196, R14, 0x4, R4 ;  /* 0x000000040ec47825 */ /* 0x002fc800078e0204 */
[----:B---3--:R-:W-:Y:S01]  /*ea6b0*/  IMAD.WIDE R198, R14, 0x4, R6 ;  /* 0x000000040ec67825 */ /* 0x008fe200078e0206 */
[----:B------:R-:W3:Y:S04]  /*ea6c0*/  LDL.LU R248, [R1+0x330] ;  /* 0x0003300001f87983 */ /* 0x000ee80000300800 */
[----:B------:R1:W-:Y:S01]  /*ea6d0*/  @P4 STG.E desc[UR60][R196.64], R244 ;  /* 0x000000f4c4004986 */ /* 0x0003e2000c10193c */
[----:B------:R-:W-:-:S03]  /*ea6e0*/  ISETP.LT.AND P4, PT, R13, R18, !P6 ;  /* 0x000000120d00720c */ /* 0x000fc60007781270 */
[----:B------:R1:W-:Y:S04]  /*ea6f0*/  @P2 STG.E desc[UR60][R198.64], R247 ;  /* 0x000000f7c6002986 */ /* 0x0003e8000c10193c */
[----:B------:R-:W3:Y:S01]  /*ea700*/  LDL.LU R251, [R1+0x1b24] ;  /* 0x001b240001fb7983 */ /* 0x000ee20000300800 */
[----:B------:R-:W-:Y:S01]  /*ea710*/  ISETP.GE.AND P0, PT, R234, R19, PT ;  /* 0x00000013ea00720c */ /* 0x000fe20003f06270 */
[C---:B------:R-:W-:Y:S01]  /*ea720*/  IMAD.IADD R10, R0.reuse, 0x1, R16 ;  /* 0x00000001000a7824 */ /* 0x040fe200078e0210 */
[----:B------:R-:W3:Y:S01]  /*ea730*/  LDC R14, c[0x0][0x248] ;  /* 0x00009200ff0e7b82 */ /* 0x000ee20000000800 */
[----:B-1----:R-:W-:-:S04]  /*ea740*/  IMAD.WIDE R196, R0, 0x4, R2 ;  /* 0x0000000400c47825 */ /* 0x002fc800078e0202 */
[C---:B------:R-:W-:Y:S01]  /*ea750*/  IMAD.WIDE R198, R0.reuse, 0x4, R4 ;  /* 0x0000000400c67825 */ /* 0x040fe200078e0204 */
[----:B------:R-:W-:Y:S02]  /*ea760*/  ISETP.LT.AND P6, PT, R15, R18, !P6 ;  /* 0x000000120f00720c */ /* 0x000fe400077c1270 */
[----:B------:R-:W1:Y:S01]  /*ea770*/  LDC R16, c[0x0][0x248] ;  /* 0x00009200ff107b82 */ /* 0x000e620000000800 */
[----:B------:R1:W-:Y:S04]  /*ea780*/  @P5 STG.E desc[UR60][R232.64], R249 ;  /* 0x000000f9e8005986 */ /* 0x0003e8000c10193c */
[----:B----4-:R-:W-:Y:S04]  /*ea790*/  @P1 STG.E desc[UR60][R196.64], R246 ;  /* 0x000000f6c4001986 */ /* 0x010fe8000c10193c */
[----:B-1----:R-:W4:Y:S01]  /*ea7a0*/  LDL.LU R249, [R1+0x1f64] ;  /* 0x001f640001f97983 */ /* 0x002f220000300800 */
[----:B------:R-:W-:-:S03]  /*ea7b0*/  IMAD.WIDE R232, R0, 0x4, R6 ;  /* 0x0000000400e87825 */ /* 0x000fc600078e0206 */
[----:B------:R-:W4:Y:S04]  /*ea7c0*/  LDL.LU R234, [R1+0x4990] ;  /* 0x0049900001ea7983 */ /* 0x000f280000300800 */
[----:B------:R-:W4:Y:S04]  /*ea7d0*/  LDL.LU R244, [R1+0x1324] ;  /* 0x0013240001f47983 */ /* 0x000f280000300800 */
[----:B------:R-:W-:Y:S04]  /*ea7e0*/  @P4 STG.E desc[UR60][R198.64], R250 ;  /* 0x000000fac6004986 */ /* 0x000fe8000c10193c */
[----:B--2---:R1:W-:Y:S04]  /*ea7f0*/  @P3 STG.E desc[UR60][R232.64], R252 ;  /* 0x000000fce8003986 */ /* 0x0043e8000c10193c */
[----:B-1----:R-:W2:Y:S01]  /*ea800*/  LDL.LU R252, [R1+0x1734] ;  /* 0x0017340001fc7983 */ /* 0x002ea20000300800 */
[----:B------:R-:W-:-:S03]  /*ea810*/  ISETP.LT.AND P5, PT, R11, R18, !P0 ;  /* 0x000000120b00720c */ /* 0x000fc600047a1270 */
[----:B------:R-:W2:Y:S04]  /*ea820*/  LDL.LU R246, [R1+0xf34] ;  /* 0x000f340001f67983 */ /* 0x000ea80000300800 */
[----:B------:R-:W2:Y:S01]  /*ea830*/  LDL.LU R250, [R1+0xb34] ;  /* 0x000b340001fa7983 */ /* 0x000ea20000300800 */
[----:B------:R-:W-:Y:S01]  /*ea840*/  ISETP.LT.AND P3, PT, R13, R18, !P0 ;  /* 0x000000120d00720c */ /* 0x000fe20004761270 */
[----:B------:R-:W-:-:S04]  /*ea850*/  IMAD.WIDE R196, R0, 0x4, R8 ;  /* 0x0000000400c47825 */ /* 0x000fc800078e0208 */
        /* <DEDUP_REMOVED lines=20> */
[----:B------:R-:W-:Y:S02]  /*ea9a0*/  ISETP.GE.AND P2, PT, R236, R19, PT ;  /* 0x00000013ec00720c */ /* 0x000fe40003f46270 */
[----:B------:R-:W-:-:S02]  /*ea9b0*/  IADD3 R0, R10, R14, RZ ;  /* 0x0000000e0a007210 */ /* 0x000fc40007ffe0ff */
[CC--:B------:R-:W-:Y:S01]  /*ea9c0*/  ISETP.LT.AND P0, PT, R11.reuse, R18.reuse, !P1 ;  /* 0x000000120b00720c */ /* 0x0c0fe20004f01270 */
[----:B------:R-:W2:Y:S01]  /*ea9d0*/  LDL.LU R244, [R1+0x1738] ;  /* 0x0017380001f47983 */ /* 0x000ea20000300800 */
        /* <DEDUP_REMOVED lines=9> */
[----:B------:R-:W1:Y:S01]  /*eaa70*/  LDC R16, c[0x0][0x248] ;  /* 0x00009200ff107b82 */ /* 0x000e620000000800 */
[----:B------:R3:W-:Y:S04]  /*eaa80*/  @P6 STG.E desc[UR60][R198.64], R246 ;  /* 0x000000f6c6006986 */ /* 0x0007e8000c10193c */
        /* <DEDUP_REMOVED lines=28> */
[----:B------:R-:W-:Y:S02]  /*eac50*/  ISETP.GE.AND P0, PT, R234, R19, PT ;  /* 0x00000013ea00720c */ /* 0x000fe40003f06270 */
[-C--:B------:R-:W-:Y:S01]  /*eac60*/  ISETP.LT.AND P3, PT, R15, R18.reuse, !P3 ;  /* 0x000000120f00720c */ /* 0x080fe20005f61270 */
[C---:B------:R-:W-:Y:S01]  /*eac70*/  IMAD.WIDE R232, R0.reuse, 0x4, R4 ;  /* 0x0000000400e87825 */ /* 0x040fe200078e0204 */
[----:B------:R-:W2:Y:S04]  /*eac80*/  LDL.LU R234, [R1+0x49b4] ;  /* 0x0049b40001ea7983 */ /* 0x000ea80000300800 */
[----:B------:R1:W-:Y:S01]  /*eac90*/  @P1 STG.E desc[UR60][R196.64], R244 ;  /* 0x000000f4c4001986 */ /* 0x0003e2000c10193c */
[----:B------:R-:W-:Y:S01]  /*eaca0*/  ISETP.LT.AND P1, PT, R11, R18, !P4 ;  /* 0x000000120b00720c */ /* 0x000fe20006721270 */
[C---:B------:R-:W-:Y:S01]  /*eacb0*/  IMAD.IADD R10, R0.reuse, 0x1, R16 ;  /* 0x00000001000a7824 */ /* 0x040fe200078e0210 */
[----:B------:R-:W2:Y:S08]  /*eacc0*/  LDC R14, c[0x0][0x248] ;  /* 0x00009200ff0e7b82 */ /* 0x000eb00000000800 */
[----:B------:R-:W2:Y:S01]  /*eacd0*/  LDC R16, c[0x0][0x248] ;  /* 0x00009200ff107b82 */ /* 0x000ea20000000800 */
[----:B---3--:R3:W-:Y:S04]  /*eace0*/  @P2 STG.E desc[UR60][R198.64], R246 ;  /* 0x000000f6c6002986 */ /* 0x0087e8000c10193c */
[----:B------:R3:W-:Y:S04]  /*eacf0*/  @P5 STG.E desc[UR60][R232.64], R250 ;  /* 0x000000fae8005986 */ /* 0x0007e8000c10193c */
[----:B-1----:R-:W2:Y:S01]  /*ead00*/  LDL.LU R244, [R1+0x173c] ;  /* 0x00173c0001f47983 */ /* 0x002ea20000300800 */
        /* <DEDUP_REMOVED lines=29> */
[----:B------:R-:W-:Y:S02]  /*eaee0*/  ISETP.GE.AND P2, PT, R234, R19, PT ;  /* 0x00000013ea00720c */ /* 0x000fe40003f46270 */
        /* <DEDUP_REMOVED lines=11> */
[----:B------:R-:W3:Y:S01]  /*eafa0*/  LDL.LU R250, [R1+0xb40] ;  /* 0x000b400001fa7983 */ /* 0x000ee20000300800 */
[----:B------:R-:W-:-:S03]  /*eafb0*/  IMAD.WIDE R198, R0, 0x4, R8 ;  /* 0x0000000400c67825 */ /* 0x000fc600078e0208 */
[----:B------:R-:W3:Y:S01]  /*eafc0*/  LDL.LU R244, [R1+0xf40] ;  /* 0x000f400001f47983 */ /* 0x000ee20000300800 */
[----:B------:R-:W-:-:S03]  /*eafd0*/  IMAD.IADD R10, R0, 0x1, R16 ;  /* 0x00000001000a7824 */ /* 0x000fc600078e0210 */
[----:B------:R1:W-:Y:S01]  /*eafe0*/  @P5 STG.E desc[UR60][R196.64], R247 ;  /* 0x000000f7c4005986 */ /* 0x0003e2000c10193c */
[----:B------:R-:W3:Y:S01]  /*eaff0*/  LDC R0, c[0x0][0x248] ;  /* 0x00009200ff007b82 */ /* 0x000ee20000000800 */
[----:B------:R-:W-:Y:S01]  /*eb000*/  IMAD.WIDE R232, R10, 0x4, R6 ;  /* 0x000000040ae87825 */ /* 0x000fe200078e0206 */
[----:B------:R-:W-:-:S06]  /*eb010*/  ISETP.LT.AND P6, PT, R15, R18, !P6 ;  /* 0x000000120f00720c */ /* 0x000fcc00077c1270 */
[----:B------:R-:W3:Y:S01]  /*eb020*/  LDC R16, c[0x0][0x248] ;  /* 0x00009200ff107b82 */ /* 0x000ee20000000800 */
[----:B-1----:R-:W3:Y:S01]  /*eb030*/  LDL.LU R247, [R1+0x340] ;  /* 0x0003400001f77983 */ /* 0x002ee20000300800 */
[----:B------:R-:W-:-:S03]  /*eb040*/  IMAD.WIDE R196, R10, 0x4, R2 ;  /* 0x000000040ac47825 */ /* 0x000fc600078e0202 */
        /* <DEDUP_REMOVED lines=36> */
[C---:B------:R-:W-:Y:S01]  /*eb290*/  IMAD.WIDE R198, R0.reuse, 0x4, R4 ;  /* 0x0000000400c67825 */ /* 0x040fe200078e0204 */
[----:B------:R1:W-:Y:S04]  /*eb2a0*/  @P2 STG.E desc[UR60][R232.64], R249 ;  /* 0x000000f9e8002986 */ /* 0x0003e8000c10193c */
[----:B----4-:R-:W-:Y:S01]  /*eb2b0*/  @P0 STG.E desc[UR60][R196.64], R248 ;  /* 0x000000f8c4000986 */ /* 0x010fe2000c10193c */
        /* <DEDUP_REMOVED lines=35> */
[----:B------:R-:W-:Y:S01]  /*eb4f0*/  IMAD.IADD R0, R10, 0x1, R14 ;  /* 0x000000010a007824 */ /* 0x000fe200078e020e */
[CC--:B------:R-:W-:Y:S01]  /*eb500*/  ISETP.LT.AND P4, PT, R11.reuse, R18.reuse, !P0 ;  /* 0x000000120b00720c */ /* 0x0c0fe20004781270 */
[----:B------:R-:W2:Y:S01]  /*eb510*/  LDL.LU R244, [R1+0x748] ;  /* 0x0007480001f47983 */ /* 0x000ea20000300800 */
[----:B------:R-:W-:-:S02]  /*eb520*/  ISETP.LT.AND P5, PT, R11, R18, !P2 ;  /* 0x000000120b00720c */ /* 0x000fc400057a1270 */
[-C--:B------:R-:W-:Y:S01]  /*eb530*/  ISETP.LT.AND P3, PT, R13, R18.reuse, !P2 ;  /* 0x000000120d00720c */ /* 0x080fe20005761270 */
[C---:B------:R-:W-:Y:S01]  /*eb540*/  IMAD.WIDE R198, R0.reuse, 0x4, R2 ;  /* 0x0000000400c67825 */ /* 0x040fe200078e0202 */
[-C--:B------:R-:W-:Y:S02]  /*eb550*/  ISETP.LT.AND P1, PT, R17, R18.reuse, !P2 ;  /* 0x000000121100720c */ /* 0x080fe40005721270 */
[----:B------:R-:W-:Y:S01]  /*eb560*/  ISETP.LT.AND P2, PT, R15, R18, !P2 ;  /* 0x000000120f00720c */ /* 0x000fe20005741270 */
[C---:B------:R-:W-:Y:S01]  /*eb570*/  IMAD.WIDE R232, R0.reuse, 0x4, R4 ;  /* 0x0000000400e87825 */ /* 0x040fe200078e0204 */
[----:B------:R-:W-:-:S03]  /*eb580*/  IADD3 R10, R0, R16, RZ ;  /* 0x00000010000a7210 */ /* 0x000fc60007ffe0ff */
        /* <DEDUP_REMOVED lines=291> */
[-C--:B------:R-:W-:Y:S01]  /*ec7c0*/  ISETP.LT.AND P1, PT, R15, R18.reuse, !P1 ;  /* 0x000000120f00720c */ /* 0x080fe20004f21270 */
[----:B------:R-:W-:Y:S01]  /*ec7d0*/  IMAD.WIDE R198, R14, 0x4, R2 ;  /* 0x000000040ec67825 */ /* 0x000fe200078e0202 */
[----:B------:R-:W-:Y:S02]  /*ec7e0*/  ISETP.GE.AND P4, PT, R235, R19, PT ;  /* 0x00000013eb00720c */ /* 0x000fe40003f86270 */
[----:B------:R-:W2:Y:S04]  /*ec7f0*/  LDL.LU R235, [R1+0x4a34] ;  /* 0x004a340001eb7983 */ /* 0x000ea80000300800 */
[----:B---3--:R1:W-:Y:S04]  /*ec800*/  @P5 STG.E desc[UR60][R196.64], R246 ;  /* 0x000000f6c4005986 */ /* 0x0083e8000c10193c */
[----:B------:R3:W-:Y:S01]  /*ec810*/  @P0 STG.E desc[UR60][R198.64], R250 ;  /* 0x000000fac6000986 */ /* 0x0007e2000c10193c */
[----:B------:R-:W-:-:S02]  /*ec820*/  ISETP.LT.AND P0, PT, R11, R18, !P4 ;  /* 0x000000120b00720c */ /* 0x000fc40006701270 */
[----:B------:R-:W-:Y:S01]  /*ec830*/  ISETP.LT.AND P5, PT, R13, R18, !P4 ;  /* 0x000000120d00720c */ /* 0x000fe200067a1270 */
[----:B------:R-:W-:-:S04]  /*ec840*/  IMAD.WIDE R232, R14, 0x4, R8 ;  /* 0x000000040ee87825 */ /* 0x000fc800078e0208 */
[C---:B-1----:R-:W-:Y:S01]  /*ec850*/  IMAD.WIDE R196, R14.reuse, 0x4, R4 ;  /* 0x000000040ec47825 */ /* 0x042fe200078e0204 */
[----:B------:R-:W2:Y:S03]  /*ec860*/  LDL.LU R246, [R1+0x1768] ;  /* 0x0017680001f67983 */ /* 0x000ea60000300800 */
[C---:B---3--:R-:W-:Y:S01]  /*ec870*/  IMAD.WIDE R198, R14.reuse, 0x4, R6 ;  /* 0x000000040ec67825 */ /* 0x048fe200078e0206 */
[----:B------:R-:W3:Y:S04]  /*ec880*/  LDL.LU R250, [R1+0xf68] ;  /* 0x000f680001fa7983 */ /* 0x000ee80000300800 */
[----:B------:R1:W-:Y:S01]  /*ec890*/  @P2 STG.E desc[UR60][R196.64], R244 ;  /* 0x000000f4c4002986 */ /* 0x0003e2000c10193c */
[----:B------:R-:W-:Y:S01]  /*ec8a0*/  ISETP.LT.AND P2, PT, R17, R18, !P4 ;  /* 0x000000121100720c */ /* 0x000fe20006741270 */
[----:B------:R-:W-:-:S02]  /*ec8b0*/  IMAD.IADD R0, R14, 0x1, R0 ;  /* 0x000000010e007824 */ /* 0x000fc400078e0200 */
[----:B------:R1:W-:Y:S01]  /*ec8c0*/  @P3 STG.E desc[UR60][R198.64], R247 ;  /* 0x000000f7c6003986 */ /* 0x0003e2000c10193c */
[----:B------:R-:W-:Y:S02]  /*ec8d0*/  ISETP.GE.AND P6, PT, R234, R19, PT ;  /* 0x00000013ea00720c */ /* 0x000fe40003fc6270 */
[----:B------:R-:W-:Y:S01]  /*ec8e0*/  ISETP.LT.AND P4, PT, R15, R18, !P4 ;  /* 0x000000120f00720c */ /* 0x000fe20006781270 */
[----:B------:R-:W3:Y:S01]  /*ec8f0*/  LDC R14, c[0x0][0x248] ;  /* 0x00009200ff0e7b82 */ /* 0x000ee20000000800 */
[----:B-1----:R-:W-:-:S04]  /*ec900*/  IMAD.WIDE R196, R0, 0x4, R2 ;  /* 0x0000000400c47825 */ /* 0x002fc800078e0202 */
[C---:B------:R-:W-:Y:S01]  /*ec910*/  IMAD.WIDE R198, R0.reuse, 0x4, R4 ;  /* 0x0000000400c67825 */ /* 0x040fe200078e0204 */
        /* <DEDUP_REMOVED lines=10> */
[----:B------:R-:W2:Y:S01]  /*ec9c0*/  LDL.LU R248, [R1+0x1f9c] ;  /* 0x001f9c0001f87983 */ /* 0x000ea20000300800 */
[----:B------:R-:W-:-:S03]  /*ec9d0*/  IADD3 R10, R0, R16, RZ ;  /* 0x00000010000a7210 */ /* 0x000fc60007ffe0ff */
[----:B------:R-:W2:Y:S01]  /*ec9e0*/  LDL.LU R251, [R1+0x135c] ;  /* 0x00135c0001fb7983 */ /* 0x000ea20000300800 */
[----:B------:R-:W-:Y:S01]  /*ec9f0*/  ISETP.LT.AND P5, PT, R13, R18, !P6 ;  /* 0x000000120d00720c */ /* 0x000fe200077a1270 */
[----:B------:R-:W-:-:S04]  /*eca00*/  IMAD.WIDE R196, R0, 0x4, R8 ;  /* 0x0000000400c47825 */ /* 0x000fc800078e0208 */
[C---:B------:R-:W-:Y:S01]  /*eca10*/  IMAD.WIDE R198, R10.reuse, 0x4, R2 ;  /* 0x000000040ac67825 */ /* 0x040fe200078e0202 */
[----:B------:R-:W-:Y:S01]  /*eca20*/  ISETP.GE.AND P0, PT, R235, R19, PT ;  /* 0x00000013eb00720c */ /* 0x000fe20003f06270 */
[----:B------:R-:W2:Y:S04]  /*eca30*/  LDL.LU R247, [R1+0x1b5c] ;  /* 0x001b5c0001f77983 */ /* 0x000ea80000300800 */
[----:B------:R-:W2:Y:S01]  /*eca40*/  LDL.LU R235, [R1+0x4a4c] ;  /* 0x004a4c0001eb7983 */ /* 0x000ea20000300800 */
[-C--:B------:R-:W-:Y:S02]  /*eca50*/  ISETP.LT.AND P2, PT, R17, R18.reuse, !P6 ;  /* 0x000000121100720c */ /* 0x080fe40007741270 */
[----:B------:R-:W-:Y:S01]  /*eca60*/  ISETP.LT.AND P6, PT, R15, R18, !P6 ;  /* 0x000000120f00720c */ /* 0x000fe200077c1270 */
[----:B------:R-:W1:Y:S01]  /*eca70*/  LDC R16, c[0x0][0x248] ;  /* 0x00009200ff107b82 */ /* 0x000e620000000800 */
[----:B------:R3:W-:Y:S04]  /*eca80*/  @P4 STG.E desc[UR60][R196.64], R246 ;  /* 0x000000f6c4004986 */ /* 0x0007e8000c10193c */
[----:B---3--:R3:W-:Y:S04]  /*eca90*/  @P3 STG.E desc[UR60][R198.64], R250 ;  /* 0x000000fac6003986 */ /* 0x0087e8000c10193c */
[----:B------:R-:W2:Y:S04]  /*ecaa0*/  LDL.LU R246, [R1+0x176c] ;  /* 0x00176c0001f67983 */ /* 0x000ea80000300800 */
[----:B---3--:R-:W3:Y:S01]  /*ecab0*/  LDL.LU R250, [R1+0xf6c] ;  /* 0x000f6c0001fa7983 */ /* 0x008ee20000300800 */
[----:B------:R-:W-:-:S04]  /*ecac0*/  IMAD.WIDE R196, R10, 0x4, R4 ;  /* 0x000000040ac47825 */ /* 0x000fc800078e0204 */
[----:B------:R-:W-:Y:S01]  /*ecad0*/  IMAD.WIDE R198, R10, 0x4, R6 ;  /* 0x000000040ac67825 */ /* 0x000fe200078e0206 */
[----:B----4-:R4:W-:Y:S04]  /*ecae0*/  @P5 STG.E desc[UR60][R196.64], R249 ;  /* 0x000000f9c4005986 */ /* 0x0109e8000c10193c */
[----:B------:R-:W-:Y:S01]  /*ecaf0*/  @P2 STG.E desc[UR60][R198.64], R244 ;  /* 0x000000f4c6002986 */ /* 0x000fe2000c10193c */
[----:B------:R-:W-:-:S03]  /*ecb00*/  ISETP.GE.AND P5, PT, R234, R19, PT ;  /* 0x00000013ea00720c */ /* 0x000fc60003fa6270 */
[----:B----4-:R-:W4:Y:S01]  /*ecb10*/  LDL.LU R249, [R1+0xb6c] ;  /* 0x000b6c0001f97983 */ /* 0x010f220000300800 */
[----:B------:R-:W-:-:S03]  /*ecb20*/  IMAD.WIDE R196, R10, 0x4, R8 ;  /* 0x000000040ac47825 */ /* 0x000fc600078e0208 */
[----:B------:R-:W4:Y:S04]  /*ecb30*/  LDL.LU R234, [R1+0x4a3c] ;  /* 0x004a3c0001ea7983 */ /* 0x000f280000300800 */
[----:B--2---:R2:W-:Y:S04]  /*ecb40*/  @P6 STG.E desc[UR60][R196.64], R252 ;  /* 0x000000fcc4006986 */ /* 0x0045e8000c10193c */
[----:B--2---:R-:W2:Y:S01]  /*ecb50*/  LDL.LU R252, [R1+0x36c] ;  /* 0x00036c0001fc7983 */ /* 0x004ea20000300800 */
[----:B------:R-:W-:Y:S01]  /*ecb60*/  ISETP.GE.AND P1, PT, R236, R19, PT ;  /* 0x00000013ec00720c */ /* 0x000fe20003f26270 */
[----:B------:R-:W-:-:S02]  /*ecb70*/  IMAD.IADD R0, R10, 0x1, R14 ;  /* 0x000000010a007824 */ /* 0x000fc400078e020e */
[----:B------:R-:W2:Y:S01]  /*ecb80*/  LDL.LU R244, [R1+0x76c] ;  /* 0x00076c0001f47983 */ /* 0x000ea20000300800 */
[-C--:B------:R-:W-:Y:S02]  /*ecb90*/  ISETP.LT.AND P4, PT, R11, R18.reuse, !P1 ;  /* 0x000000120b00720c */ /* 0x080fe40004f81270 */
[-C--:B------:R-:W-:Y:S01]  /*ecba0*/  ISETP.LT.AND P3, PT, R13, R18.reuse, !P1 ;  /* 0x000000120d00720c */ /* 0x080fe20004f61270 */
[----:B------:R-:W-:Y:S01]  /*ecbb0*/  IMAD.WIDE R198, R0, 0x4, R2 ;  /* 0x0000000400c67825 */ /* 0x000fe200078e0202 */
[----:B------:R-:W-:-:S03]  /*ecbc0*/  ISETP.LT.AND P2, PT, R17, R18, !P1 ;  /* 0x000000121100720c */ /* 0x000fc60004f41270 */
[C---:B------:R-:W-:Y:S01]  /*ecbd0*/  IMAD.WIDE R232, R0.reuse, 0x4, R4 ;  /* 0x0000000400e87825 */ /* 0x040fe200078e0204 */
[----:B------:R-:W-:Y:S02]  /*ecbe0*/  ISETP.LT.AND P1, PT, R15, R18, !P1 ;  /* 0x000000120f00720c */ /* 0x000fe40004f21270 */
[C---:B-1----:R-:W-:Y:S01]  /*ecbf0*/  IADD3 R10, R0.reuse, R16, RZ ;  /* 0x00000010000a7210 */ /* 0x042fe20007ffe0ff */
[----:B------:R-:W-:Y:S01]  /*ecc00*/  IMAD.WIDE R196, R0, 0x4, R6 ;  /* 0x0000000400c47825 */ /* 0x000fe200078e0206 */
[-C--:B------:R-:W-:Y:S01]  /*ecc10*/  ISETP.LT.AND P6, PT, R13, R18.reuse, !P0 ;  /* 0x000000120d00720c */ /* 0x080fe200047c1270 */
[----:B------:R-:W1:Y:S08]  /*ecc20*/  LDC R14, c[0x0][0x248] ;  /* 0x00009200ff0e7b82 */ /* 0x000e700000000800 */
[----:B------:R-:W1:Y:S01]  /*ecc30*/  LDC R16, c[0x0][0x248] ;  /* 0x00009200ff107b82 */ /* 0x000e620000000800 */
[----:B------:R3:W-:Y:S01]  /*ecc40*/  @P4 STG.E desc[UR60][R198.64], R248 ;  /* 0x000000f8c6004986 */ /* 0x0007e2000c10193c */
[----:B------:R-:W-:-:S03]  /*ecc50*/  ISETP.LT.AND P4, PT, R11, R18, !P0 ;  /* 0x000000120b00720c */ /* 0x000fc60004781270 */
[----:B------:R3:W-:Y:S04]  /*ecc60*/  @P3 STG.E desc[UR60][R232.64], R251 ;  /* 0x000000fbe8003986 */ /* 0x0007e8000c10193c */
[----:B---3--:R-:W3:Y:S04]  /*ecc70*/  LDL.LU R248, [R1+0x1b60] ;  /* 0x001b600001f87983 */ /* 0x008ee80000300800 */
[----:B------:R-:W3:Y:S01]  /*ecc80*/  LDL.LU R251, [R1+0x1fa0] ;  /* 0x001fa00001fb7983 */ /* 0x000ee20000300800 */
[----:B------:R-:W-:-:S04]  /*ecc90*/  IMAD.WIDE R232, R0, 0x4, R8 ;  /* 0x0000000400e87825 */ /* 0x000fc800078e0208 */
[----:B------:R-:W-:Y:S01]  /*ecca0*/  IMAD.WIDE R198, R10, 0x4, R2 ;  /* 0x000000040ac67825 */ /* 0x000fe200078e0202 */
[----:B------:R1:W-:Y:S01]  /*eccb0*/  @P2 STG.E desc[UR60][R196.64], R247 ;  /* 0x000000f7c4002986 */ /* 0x0003e2000c10193c */
[----:B------:R-:W-:-:S03]  /*eccc0*/  ISETP.GE.AND P2, PT, R235, R19, PT ;  /* 0x00000013eb00720c */ /* 0x000fc60003f46270 */
[----:B------:R1:W-:Y:S01]  /*eccd0*/  @P1 STG.E desc[UR60][R232.64], R246 ;  /* 0x000000f6e8001986 */ /* 0x0003e2000c10193c */
[----:B------:R-:W-:-:S03]  /*ecce0*/  ISETP.LT.AND P3, PT, R17, R18, !P0 ;  /* 0x000000121100720c */ /* 0x000fc60004761270 */
[----:B------:R1:W-:Y:S04]  /*eccf0*/  @P4 STG.E desc[UR60][R198.64], R250 ;  /* 0x000000fac6004986 */ /* 0x0003e8000c10193c */
[----:B-1----:R-:W3:Y:S04]  /*ecd00*/  LDL.LU R247, [R1+0x1360] ;  /* 0x0013600001f77983 */ /* 0x002ee80000300800 */
[----:B------:R-:W3:Y:S04]  /*ecd10*/  LDL.LU R235, [R1+0x4a48] ;  /* 0x004a480001eb7983 */ /* 0x000ee80000300800 */
[----:B------:R-:W3:Y:S01]  /*ecd20*/  LDL.LU R246, [R1+0x1770] ;  /* 0x0017700001f67983 */ /* 0x000ee20000300800 */
[----:B------:R-:W-:-:S03]  /*ecd30*/  IMAD.WIDE R196, R10, 0x4, R4 ;  /* 0x000000040ac47825 */ /* 0x000fc600078e0204 */
[----:B------:R-:W3:Y:S04]  /*ecd40*/  LDL.LU R250, [R1+0xf70] ;  /* 0x000f700001fa7983 */ /* 0x000ee80000300800 */
[----:B----4-:R1:W-:Y:S04]  /*ecd50*/  @P6 STG.E desc[UR60][R196.64], R249 ;  /* 0x000000f9c4006986 */ /* 0x0103e8000c10193c */
[----:B-1----:R-:W4:Y:S01]  /*ecd60*/  LDL.LU R249, [R1+0xb70] ;  /* 0x000b700001f97983 */ /* 0x002f220000300800 */
[----:B------:R-:W-:-:S05]  /*ecd70*/  IMAD.WIDE R196, R10, 0x4, R6 ;  /* 0x000000040ac47825 */ /* 0x000fca00078e0206 */
        /* <DEDUP_REMOVED lines=9> */
[-C--:B------:R-:W-:Y:S01]  /*ece10*/  ISETP.LT.AND P3, PT, R17, R18.reuse, !P5 ;  /* 0x000000121100720c */ /* 0x080fe20006f61270 */
[----:B------:R-:W2:Y:S01]  /*ece20*/  LDL.LU R234, [R1+0x4a54] ;  /* 0x004a540001ea7983 */ /* 0x000ea20000300800 */
[----:B------:R-:W-:Y:S01]  /*ece30*/  IMAD.WIDE R232, R0, 0x4, R4 ;  /* 0x0000000400e87825 */ /* 0x000fe200078e0204 */
[-C--:B------:R-:W-:Y:S01]  /*ece40*/  ISETP.LT.AND P5, PT, R15, R18.reuse, !P5 ;  /* 0x000000120f00720c */ /* 0x080fe20006fa1270 */
[----:B------:R-:W1:Y:S01]  /*ece50*/  LDC R14, c[0x0][0x248] ;  /* 0x00009200ff0e7b82 */ /* 0x000e620000000800 */
        /* <DEDUP_REMOVED lines=17> */
[----:B------:R1:W-:Y:S04]  /*ecf70*/  @P0 STG.E desc[UR60][R232.64], R250 ;  /* 0x000000fae8000986 */ /* 0x0003e8000c10193c */
[----:B-1----:R-:W3:Y:S04]  /*ecf80*/  LDL.LU R247, [R1+0x1364] ;  /* 0x0013640001f77983 */ /* 0x002ee80000300800 */
[----:B------:R-:W3:Y:S01]  /*ecf90*/  LDL.LU R235, [R1+0x4a58] ;  /* 0x004a580001eb7983 */ /* 0x000ee20000300800 */
[----:B------:R-:W-:-:S03]  /*ecfa0*/  IMAD.WIDE R198, R10, 0x4, R4 ;  /* 0x000000040ac67825 */ /* 0x000fc600078e0204 */
[----:B------:R-:W3:Y:S04]  /*ecfb0*/  LDL.LU R250, [R1+0x1774] ;  /* 0x0017740001fa7983 */ /* 0x000ee80000300800 */
[----:B------:R-:W3:Y:S01]  /*ecfc0*/  LDL.LU R246, [R1+0xf74] ;  /* 0x000f740001f67983 */ /* 0x000ee20000300800 */
[----:B------:R-:W-:-:S03]  /*ecfd0*/  IMAD.WIDE R196, R10, 0x4, R6 ;  /* 0x000000040ac47825 */ /* 0x000fc600078e0206 */
[----:B----4-:R1:W-:Y:S04]  /*ecfe0*/  @P4 STG.E desc[UR60][R198.64], R249 ;  /* 0x000000f9c6004986 */ /* 0x0103e8000c10193c */
[----:B-1----:R-:W4:Y:S04]  /*ecff0*/  LDL.LU R249, [R1+0xb74] ;  /* 0x000b740001f97983 */ /* 0x002f280000300800 */
        /* <DEDUP_REMOVED lines=8> */
[----:B------:R-:W-:Y:S02]  /*ed080*/  ISETP.GE.AND P4, PT, R234, R19, PT ;  /* 0x00000013ea00720c */ /* 0x000fe40003f86270 */
[-C--:B------:R-:W-:Y:S01]  /*ed090*/  ISETP.LT.AND P6, PT, R17, R18.reuse, !P1 ;  /* 0x000000121100720c */ /* 0x080fe20004fc1270 */
[----:B------:R-:W-:Y:S01]  /*ed0a0*/  IMAD.WIDE R232, R0, 0x4, R4 ;  /* 0x0000000400e87825 */ /* 0x000fe200078e0204 */
[----:B------:R-:W2:Y:S01]  /*ed0b0*/  LDL.LU R234, [R1+0x4a50] ;  /* 0x004a500001ea7983 */ /* 0x000ea20000300800 */
[-C--:B------:R-:W-:Y:S01]  /*ed0c0*/  ISETP.LT.AND P1, PT, R15, R18.reuse, !P1 ;  /* 0x000000120f00720c */ /* 0x080fe20004f21270 */
[----:B------:R-:W1:Y:S02]  /*ed0d0*/  LDC R14, c[0x0][0x248] ;  /* 0x00009200ff0e7b82 */ /* 0x000e640000000800 */
[----:B------:R-:W-:Y:S04]  /*ed0e0*/  @P2 STG.E desc[UR60][R196.64], R244 ;  /* 0x000000f4c4002986 */ /* 0x000fe8000c10193c */
[----:B---3--:R3:W-:Y:S04]  /*ed0f0*/  @P5 STG.E desc[UR60][R198.64], R248 ;  /* 0x000000f8c6005986 */ /* 0x0087e8000c10193c */
[----:B------:R3:W-:Y:S01]  /*ed100*/  @P0 STG.E desc[UR60][R232.64], R251 ;  /* 0x000000fbe8000986 */ /* 0x0007e2000c10193c */
[----:B------:R-:W-:-:S02]  /*ed110*/  ISETP.LT.AND P2, PT, R11, R18, !P3 ;  /* 0x000000120b00720c */ /* 0x000fc40005f41270 */
[----:B------:R-:W-:Y:S02]  /*ed120*/  ISETP.LT.AND P0, PT, R13, R18, !P3 ;  /* 0x000000120d00720c */ /* 0x000fe40005f01270 */
[C---:B------:R-:W-:Y:S01]  /*ed130*/  IADD3 R10, R0.reuse, R16, RZ ;  /* 0x00000010000a7210 */ /* 0x040fe20007ffe0ff */
[----:B---3--:R-:W3:Y:S04]  /*ed140*/  LDL.LU R248, [R1+0x374] ;  /* 0x0003740001f87983 */ /* 0x008ee80000300800 */
[----:B------:R-:W3:Y:S04]  /*ed150*/  LDL.LU R251, [R1+0x1b68] ;  /* 0x001b680001fb7983 */ /* 0x000ee80000300800 */
[----:B------:R-:W3:Y:S01]  /*ed160*/  LDL.LU R244, [R1+0x1fa8] ;  /* 0x001fa80001f47983 */ /* 0x000ee20000300800 */
[----:B------:R-:W-:-:S04]  /*ed170*/  IMAD.WIDE R196, R0, 0x4, R6 ;  /* 0x0000000400c47825 */ /* 0x000fc800078e0206 */
[----:B------:R-:W-:Y:S01]  /*ed180*/  IMAD.WIDE R198, R0, 0x4, R8 ;  /* 0x0000000400c67825 */ /* 0x000fe200078e0208 */
[----:B------:R-:W-:-:S03]  /*ed190*/  ISETP.LT.AND P5, PT, R17, R18, !P3 ;  /* 0x000000121100720c */ /* 0x000fc60005fa1270 */
[C---:B------:R-:W-:Y:S01]  /*ed1a0*/  IMAD.WIDE R232, R10.reuse, 0x4, R6 ;  /* 0x000000040ae87825 */ /* 0x040fe200078e0206 */
[----:B------:R-:W3:Y:S01]  /*ed1b0*/  LDC R0, c[0x0][0x248] ;  /* 0x00009200ff007b82 */ /* 0x000ee20000000800 */
[----:B------:R1:W-:Y:S04]  /*ed1c0*/  @P6 STG.E desc[UR60][R196.64], R247 ;  /* 0x000000f7c4006986 */ /* 0x0003e8000c10193c */
[----:B------:R1:W-:Y:S03]  /*ed1d0*/  @P1 STG.E desc[UR60][R198.64], R250 ;  /* 0x000000fac6001986 */ /* 0x0003e6000c10193c */
[----:B------:R-:W3:Y:S01]  /*ed1e0*/  LDC R16, c[0x0][0x248] ;  /* 0x00009200ff107b82 */ /* 0x000ee20000000800 */
[----:B-1----:R-:W3:Y:S01]  /*ed1f0*/  LDL.LU R247, [R1+0x1368] ;  /* 0x0013680001f77983 */ /* 0x002ee20000300800 */
[----:B------:R-:W-:-:S03]  /*ed200*/  IMAD.WIDE R196, R10, 0x4, R2 ;  /* 0x000000040ac47825 */ /* 0x000fc600078e0202 */
[----:B------:R-:W3:Y:S01]  /*ed210*/  LDL.LU R250, [R1+0x1778] ;  /* 0x0017780001fa7983 */ /* 0x000ee20000300800 */
[----:B------:R-:W-:-:S03]  /*ed220*/  IMAD.WIDE R198, R10, 0x4, R4 ;  /* 0x000000040ac67825 */ /* 0x000fc600078e0204 */
[----:B------:R-:W3:Y:S04]  /*ed230*/  LDL.LU R236, [R1+0x4a60] ;  /* 0x004a600001ec7983 */ /* 0x000ee80000300800 */
[----:B------:R1:W-:Y:S04]  /*ed240*/  @P2 STG.E desc[UR60][R196.64], R246 ;  /* 0x000000f6c4002986 */ /* 0x0003e8000c10193c */
[----:B-1----:R-:W3:Y:S04]  /*ed250*/  LDL.LU R246, [R1+0xf78] ;  /* 0x000f780001f67983 */ /* 0x002ee80000300800 */
[----:B----4-:R1:W-:Y:S04]  /*ed260*/  @P0 STG.E desc[UR60][R198.64], R249 ;  /* 0x000000f9c6000986 */ /* 0x0103e8000c10193c */
[----:B-1----:R-:W4:Y:S04]  /*ed270*/  LDL.LU R249, [R1+0xb78] ;  /* 0x000b780001f97983 */ /* 0x002f280000300800 */
[----:B--2---:R1:W-:Y:S04]  /*ed280*/  @P5 STG.E desc[UR60][R232.64], R252 ;  /* 0x000000fce8005986 */ /* 0x0043e8000c10193c */
[----:B-1----:R-:W2:Y:S01]  /*ed290*/  LDL.LU R252, [R1+0x778] ;  /* 0x0007780001fc7983 */ /* 0x002ea20000300800 */
[----:B------:R-:W-:-:S02]  /*ed2a0*/  ISETP.LT.AND P3, PT, R15, R18, !P3 ;  /* 0x000000120f00720c */ /* 0x000fc40005f61270 */
[-C--:B------:R-:W-:Y:S02]  /*ed2b0*/  ISETP.LT.AND P1, PT, R11, R18.reuse, !P4 ;  /* 0x000000120b00720c */ /* 0x080fe40006721270 */
[----:B------:R-:W-:Y:S01]  /*ed2c0*/  ISETP.LT.AND P5, PT, R13, R18, !P4 ;  /* 0x000000120d00720c */ /* 0x000fe200067a1270 */
[----:B------:R-:W-:-:S04]  /*ed2d0*/  IMAD.WIDE R196, R10, 0x4, R8 ;  /* 0x000000040ac47825 */ /* 0x000fc800078e0208 */
[----:B------:R-:W-:Y:S01]  /*ed2e0*/  IMAD.IADD R14, R10, 0x1, R14 ;  /* 0x000000010a0e7824 */ /* 0x000fe200078e020e */
[-C--:B------:R-:W-:Y:S02]  /*ed2f0*/  ISETP.LT.AND P2, PT, R17, R18.reuse, !P4 ;  /* 0x000000121100720c */ /* 0x080fe40006741270 */
[-C--:B------:R-:W-:Y:S01]  /*ed300*/  ISETP.LT.AND P4, PT, R15, R18.reuse, !P4 ;  /* 0x000000120f00720c */ /* 0x080fe20006781270 */
[----:B------:R-:W-:Y:S01]  /*ed310*/  IMAD.WIDE R198, R14, 0x4, R2 ;  /* 0x000000040ec67825 */ /* 0x000fe200078e0202 */
[----:B------:R-:W-:Y:S01]  /*ed320*/  ISETP.GE.AND P6, PT, R235, R19, PT ;  /* 0x00000013eb00720c */ /* 0x000fe20003fc6270 */
[----:B---3--:R1:W-:Y:S04]  /*ed330*/  @P3 STG.E desc[UR60][R196.64], R248 ;  /* 0x000000f8c4003986 */ /* 0x0083e8000c10193c */
[----:B------:R3:W-:Y:S01]  /*ed340*/  @P1 STG.E desc[UR60][R198.64], R251 ;  /* 0x000000fbc6001986 */ /* 0x0007e2000c10193c */
[----:B------:R-:W-:-:S03]  /*ed350*/  ISETP.LT.AND P1, PT, R11, R18, !P6 ;  /* 0x000000120b00720c */ /* 0x000fc60007721270 */
[----:B------:R-:W2:Y:S01]  /*ed360*/  LDL.LU R235, [R1+0x4a6c] ;  /* 0x004a6c0001eb7983 */ /* 0x000ea20000300800 */
[C---:B------:R-:W-:Y:S01]  /*ed370*/  IADD3 R0, R14.reuse, R0, RZ ;  /* 0x000000000e007210 */ /* 0x040fe20007ffe0ff */
[----:B-1----:R-:W-:-:S04]  /*ed380*/  IMAD.WIDE R196, R14, 0x4, R4 ;  /* 0x000000040ec47825 */ /* 0x002fc800078e0204 */
[C---:B---3--:R-:W-:Y:S01]  /*ed390*/  IMAD.WIDE R198, R14.reuse, 0x4, R6 ;  /* 0x000000040ec67825 */ /* 0x048fe200078e0206 */
[----:B------:R-:W3:Y:S04]  /*ed3a0*/  LDL.LU R248, [R1+0x378] ;  /* 0x0003780001f87983 */ /* 0x000ee80000300800 */
[----:B------:R1:W-:Y:S01]  /*ed3b0*/  @P5 STG.E desc[UR60][R196.64], R244 ;  /* 0x000000f4c4005986 */ /* 0x0003e2000c10193c */
[-C--:B------:R-:W-:Y:S01]  /*ed3c0*/  ISETP.LT.AND P5, PT, R13, R18.reuse, !P6 ;  /* 0x000000120d00720c */ /* 0x080fe200077a1270 */
[----:B------:R-:W-:Y:S02]  /*ed3d0*/  IMAD.WIDE R232, R14, 0x4, R8 ;  /* 0x000000040ee87825 */ /* 0x000fe400078e0208 */
[----:B------:R-:W3:Y:S01]  /*ed3e0*/  LDL.LU R251, [R1+0x1b6c] ;  /* 0x001b6c0001fb7983 */ /* 0x000ee20000300800 */
[----:B------:R-:W-:-:S03]  /*ed3f0*/  ISETP.LT.AND P3, PT, R17, R18, !P6 ;  /* 0x000000121100720c */ /* 0x000fc60007761270 */
[----:B------:R1:W-:Y:S04]  /*ed400*/  @P2 STG.E desc[UR60][R198.64], R247 ;  /* 0x000000f7c6002986 */ /* 0x0003e8000c10193c */
[----:B------:R1:W-:Y:S01]  /*ed410*/  @P4 STG.E desc[UR60][R232.64], R250 ;  /* 0x000000fae8004986 */ /* 0x0003e2000c10193c */
[----:B------:R-:W-:Y:S01]  /*ed420*/  ISETP.GE.AND P0, PT, R234, R19, PT ;  /* 0x00000013ea00720c */ /* 0x000fe20003f06270 */
[----:B------:R-:W3:Y:S01]  /*ed430*/  LDC R14, c[0x0][0x248] ;  /* 0x00009200ff0e7b82 */ /* 0x000ee20000000800 */
[----:B-1----:R-:W-:-:S04]  /*ed440*/  IMAD.WIDE R196, R0, 0x4, R2 ;  /* 0x0000000400c47825 */ /* 0x002fc800078e0202 */
[C---:B------:R-:W-:Y:S01]  /*ed450*/  IMAD.WIDE R198, R0.reuse, 0x4, R4 ;  /* 0x0000000400c67825 */ /* 0x040fe200078e0204 */
[----:B------:R-:W3:Y:S04]  /*ed460*/  LDL.LU R250, [R1+0x1fac] ;  /* 0x001fac0001fa7983 */ /* 0x000ee80000300800 */
[----:B------:R-:W3:Y:S04]  /*ed470*/  LDL.LU R234, [R1+0x4a74] ;  /* 0x004a740001ea7983 */ /* 0x000ee80000300800 */
[----:B------:R-:W3:Y:S04]  /*ed480*/  LDL.LU R247, [R1+0x136c] ;  /* 0x00136c0001f77983 */ /* 0x000ee80000300800 */
[----:B------:R-:W-:Y:S01]  /*ed490*/  @P1 STG.E desc[UR60][R196.64], R246 ;  /* 0x000000f6c4001986 */ /* 0x000fe2000c10193c */
[----:B------:R-:W-:-:S03]  /*ed4a0*/  IMAD.WIDE R232, R0, 0x4, R6 ;  /* 0x0000000400e87825 */ /* 0x000fc600078e0206 */
[----:B----4-:R1:W-:Y:S04]  /*ed4b0*/  @P5 STG.E desc[UR60][R198.64], R249 ;  /* 0x000000f9c6005986 */ /* 0x0103e8000c10193c */
[----:B-1----:R-:W4:Y:S04]  /*ed4c0*/  LDL.LU R249, [R1+0x177c] ;  /* 0x00177c0001f97983 */ /* 0x002f280000300800 */
[----:B------:R-:W4:Y:S04]  /*ed4d0*/  LDL.LU R246, [R1+0xf7c] ;  /* 0x000f7c0001f67983 */ /* 0x000f280000300800 */
        /* <DEDUP_REMOVED lines=9> */
[----:B------:R-:W2:Y:S01]  /*ed570*/  LDL.LU R244, [R1+0x77c] ;  /* 0x00077c0001f47983 */ /* 0x000ea20000300800 */
[----:B------:R-:W-:Y:S01]  /*ed580*/  IMAD.WIDE R198, R10, 0x4, R2 ;  /* 0x000000040ac67825 */ /* 0x000fe200078e0202 */
[-C--:B------:R-:W-:Y:S02]  /*ed590*/  ISETP.GE.AND P2, PT, R236, R19.reuse, PT ;  /* 0x00000013ec00720c */ /* 0x080fe40003f46270 */
[----:B------:R-:W-:Y:S01]  /*ed5a0*/  ISETP.GE.AND P1, PT, R235, R19, PT ;  /* 0x00000013eb00720c */ /* 0x000fe20003f26270 */
[----:B------:R-:W1:Y:S01]  /*ed5b0*/  LDC R16, c[0x0][0x248] ;  /* 0x00009200ff107b82 */ /* 0x000e620000000800 */
[----:B------:R-:W2:Y:S04]  /*ed5c0*/  LDL.LU R235, [R1+0x4a70] ;  /* 0x004a700001eb7983 */ /* 0x000ea80000300800 */
[----:B---3--:R3:W-:Y:S01]  /*ed5d0*/  @P6 STG.E desc[UR60][R196.64], R248 ;  /* 0x000000f8c4006986 */ /* 0x0087e2000c10193c */
[----:B------:R-:W-:-:S03]  /*ed5e0*/  ISETP.LT.AND P6, PT, R11, R18, !P2 ;  /* 0x000000120b00720c */ /* 0x000fc600057c1270 */
[----:B------:R3:W-:Y:S01]  /*ed5f0*/  @P4 STG.E desc[UR60][R198.64], R251 ;  /* 0x000000fbc6004986 */ /* 0x0007e2000c10193c */
[----:B------:R-:W-:Y:S01]  /*ed600*/  ISETP.LT.AND P4, PT, R13, R18, !P2 ;  /* 0x000000120d00720c */ /* 0x000fe20005781270 */
[C---:B---3--:R-:W-:Y:S02]  /*ed610*/  IMAD.WIDE R196, R10.reuse, 0x4, R4 ;  /* 0x000000040ac47825 */ /* 0x048fe400078e0204 */
[----:B------:R-:W3:Y:S04]  /*ed620*/  LDL.LU R248, [R1+0x37c] ;  /* 0x00037c0001f87983 */ /* 0x000ee80000300800 */
[----:B------:R-:W3:Y:S01]  /*ed630*/  LDL.LU R251, [R1+0x1fb0] ;  /* 0x001fb00001fb7983 */ /* 0x000ee20000300800 */
[C---:B------:R-:W-:Y:S01]  /*ed640*/  IMAD.WIDE R198, R10.reuse, 0x4, R6 ;  /* 0x000000040ac67825 */ /* 0x040fe200078e0206 */
[----:B------:R-:W-:-:S02]  /*ed650*/  IADD3 R0, R10, R14, RZ ;  /* 0x0000000e0a007210 */ /* 0x000fc40007ffe0ff */
[----:B------:R-:W3:Y:S01]  /*ed660*/  LDC R14, c[0x0][0x248] ;  /* 0x00009200ff0e7b82 */ /* 0x000ee20000000800 */
[----:B------:R1:W-:Y:S01]  /*ed670*/  @P3 STG.E desc[UR60][R196.64], R250 ;  /* 0x000000fac4003986 */ /* 0x0003e2000c10193c */
[----:B------:R-:W-:-:S03]  /*ed680*/  ISETP.GE.AND P3, PT, R234, R19, PT ;  /* 0x00000013ea00720c */ /* 0x000fc60003f66270 */
[----:B------:R1:W-:Y:S01]  /*ed690*/  @P5 STG.E desc[UR60][R198.64], R247 ;  /* 0x000000f7c6005986 */ /* 0x0003e2000c10193c */
[----:B------:R-:W-:-:S03]  /*ed6a0*/  IMAD.WIDE R232, R0, 0x4, R4 ;  /* 0x0000000400e87825 */ /* 0x000fc600078e0204 */
[----:B-1----:R-:W3:Y:S01]  /*ed6b0*/  LDL.LU R250, [R1+0x1b70] ;  /* 0x001b700001fa7983 */ /* 0x002ee20000300800 */
[----:B------:R-:W-:-:S03]  /*ed6c0*/  IMAD.WIDE R196, R10, 0x4, R8 ;  /* 0x000000040ac47825 */ /* 0x000fc600078e0208 */
[----:B------:R-:W3:Y:S01]  /*ed6d0*/  LDL.LU R234, [R1+0x4a7c] ;  /* 0x004a7c0001ea7983 */ /* 0x000ee20000300800 */
[----:B------:R-:W-:-:S03]  /*ed6e0*/  IMAD.WIDE R198, R0, 0x4, R2 ;  /* 0x0000000400c67825 */ /* 0x000fc600078e0202 */
        /* <DEDUP_REMOVED lines=8> */
[-C--:B------:R-:W-:Y:S02]  /*ed770*/  ISETP.LT.AND P2, PT, R15, R18.reuse, !P2 ;  /* 0x000000120f00720c */ /* 0x080fe40005741270 */
[-C--:B------:R-:W-:Y:S02]  /*ed780*/  ISETP.LT.AND P0, PT, R11, R18.reuse, !P1 ;  /* 0x000000120b00720c */ /* 0x080fe40004f01270 */
[----:B------:R-:W-:Y:S01]  /*ed790*/  ISETP.LT.AND P4, PT, R13, R18, !P1 ;  /* 0x000000120d00720c */ /* 0x000fe20004f81270 */
[----:B------:R-:W-:-:S04]  /*ed7a0*/  IMAD.WIDE R196, R0, 0x4, R6 ;  /* 0x0000000400c47825 */ /* 0x000fc800078e0206 */
[C---:B------:R-:W-:Y:S02]  /*ed7b0*/  IMAD.IADD R10, R0.reuse, 0x1, R16 ;  /* 0x00000001000a7824 */ /* 0x040fe400078e0210 */
[----:B------:R-:W-:Y:S01]  /*ed7c0*/  IMAD.WIDE R232, R0, 0x4, R8 ;  /* 0x0000000400e87825 */ /* 0x000fe200078e0208 */
[----:B------:R-:W-:-:S03]  /*ed7d0*/  ISETP.LT.AND P6, PT, R17, R18, !P1 ;  /* 0x000000121100720c */ /* 0x000fc60004fc1270 */
[C---:B------:R-:W-:Y:S01]  /*ed7e0*/  IMAD.WIDE R198, R10.reuse, 0x4, R2 ;  /* 0x000000040ac67825 */ /* 0x040fe200078e0202 */
[----:B------:R1:W-:Y:S01]  /*ed7f0*/  @P5 STG.E desc[UR60][R196.64], R244 ;  /* 0x000000f4c4005986 */ /* 0x0003e2000c10193c */
[----:B------:R-:W-:Y:S02]  /*ed800*/  ISETP.GE.AND P5, PT, R235, R19, PT ;  /* 0x00000013eb00720c */ /* 0x000fe40003fa6270 */
[----:B------:R-:W-:Y:S01]  /*ed810*/  ISETP.LT.AND P1, PT, R15, R18, !P1 ;  /* 0x000000120f00720c */ /* 0x000fe20004f21270 */
[----:B------:R-:W2:Y:S01]  /*ed820*/  LDC R16, c[0x0][0x248] ;  /* 0x00009200ff107b82 */ /* 0x000ea20000000800 */
[----:B---3--:R3:W-:Y:S04]  /*ed830*/  @P2 STG.E desc[UR60][R232.64], R248 ;  /* 0x000000f8e8002986 */ /* 0x0087e8000c10193c */
[----:B------:R3:W-:Y:S01]  /*ed840*/  @P0 STG.E desc[UR60][R198.64], R251 ;  /* 0x000000fbc6000986 */ /* 0x0007e2000c10193c */
[----:B-1----:R-:W-:-:S03]  /*ed850*/  IMAD.WIDE R196, R10, 0x4, R4 ;  /* 0x000000040ac47825 */ /* 0x002fc600078e0204 */
[----:B------:R-:W2:Y:S04]  /*ed860*/  LDL.LU R244, [R1+0x380] ;  /* 0x0003800001f47983 */ /* 0x000ea80000300800 */
[----:B------:R-:W2:Y:S01]  /*ed870*/  LDL.LU R235, [R1+0x4a84] ;  /* 0x004a840001eb7983 */ /* 0x000ea20000300800 */
[----:B------:R-:W-:-:S03]  /*ed880*/  ISETP.LT.AND P2, PT, R11, R18, !P3 ;  /* 0x000000120b00720c */ /* 0x000fc60005f41270 */
[----:B---3--:R-:W3:Y:S04]  /*ed890*/  LDL.LU R248, [R1+0x2d0] ;  /* 0x0002d00001f87983 */ /* 0x008ee80000300800 */
[----:B------:R-:W3:Y:S01]  /*ed8a0*/  LDL.LU R251, [R1+0x1fb4] ;  /* 0x001fb40001fb7983 */ /* 0x000ee20000300800 */
[----:B------:R-:W-:Y:S02]  /*ed8b0*/  IADD3 R0, R10, R14, RZ ;  /* 0x0000000e0a007210 */ /* 0x000fe40007ffe0ff */
[----:B------:R-:W1:Y:S01]  /*ed8c0*/  LDC R14, c[0x0][0x248] ;  /* 0x00009200ff0e7b82 */ /* 0x000e620000000800 */
[----:B------:R1:W-:Y:S01]  /*ed8d0*/  @P4 STG.E desc[UR60][R196.64], R250 ;  /* 0x000000fac4004986 */ /* 0x0003e2000c10193c */
[----:B------:R-:W-:Y:S01]  /*ed8e0*/  ISETP.LT.AND P4, PT, R13, R18, !P3 ;  /* 0x000000120d00720c */ /* 0x000fe20005f81270 */
[----:B------:R-:W-:-:S04]  /*ed8f0*/  IMAD.WIDE R198, R0, 0x4, R2 ;  /* 0x0000000400c67825 */ /* 0x000fc800078e0202 */
[----:B------:R-:W-:-:S04]  /*ed900*/  IMAD.WIDE R232, R0, 0x4, R4 ;  /* 0x0000000400e87825 */ /* 0x000fc800078e0204 */
[----:B-1----:R-:W-:Y:S01]  /*ed910*/  IMAD.WIDE R196, R10, 0x4, R6 ;  /* 0x000000040ac47825 */ /* 0x002fe200078e0206 */
[----:B------:R-:W3:Y:S01]  /*ed920*/  LDL.LU R250, [R1+0x1b74] ;  /* 0x001b740001fa7983 */ /* 0x000ee20000300800 */
[----:B------:R-:W-:-:S03]  /*ed930*/  ISETP.GE.AND P0, PT, R234, R19, PT ;  /* 0x00000013ea00720c */ /* 0x000fc60003f06270 */
[----:B------:R1:W-:Y:S04]  /*ed940*/  @P6 STG.E desc[UR60][R196.64], R249 ;  /* 0x000000f9c4006986 */ /* 0x0003e8000c10193c */
[----:B-1----:R-:W3:Y:S01]  /*ed950*/  LDL.LU R249, [R1+0x1374] ;  /* 0x0013740001f97983 */ /* 0x002ee20000300800 */
[----:B------:R-:W-:-:S03]  /*ed960*/  IMAD.WIDE R196, R10, 0x4, R8 ;  /* 0x000000040ac47825 */ /* 0x000fc600078e0208 */
[----:B------:R-:W3:Y:S04]  /*ed970*/  LDL.LU R234, [R1+0x4a98] ;  /* 0x004a980001ea7983 */ /* 0x000ee80000300800 */
[----:B------:R1:W-:Y:S04]  /*ed980*/  @P1 STG.E desc[UR60][R196.64], R247 ;  /* 0x000000f7c4001986 */ /* 0x0003e8000c10193c */
[----:B----4-:R4:W-:Y:S04]  /*ed990*/  @P2 STG.E desc[UR60][R198.64], R246 ;  /* 0x000000f6c6002986 */ /* 0x0109e8000c10193c */
[----:B--2---:R2:W-:Y:S04]  /*ed9a0*/  @P4 STG.E desc[UR60][R232.64], R252 ;  /* 0x000000fce8004986 */ /* 0x0045e8000c10193c */
[----:B-1----:R-:W3:Y:S04]  /*ed9b0*/  LDL.LU R247, [R1+0x1784] ;  /* 0x0017840001f77983 */ /* 0x002ee80000300800 */
[----:B----4-:R-:W4:Y:S04]  /*ed9c0*/  LDL.LU R246, [R1+0x784] ;  /* 0x0007840001f67983 */ /* 0x010f280000300800 */
[----:B--2---:R-:W2:Y:S01]  /*ed9d0*/  LDL.LU R252, [R1+0xb84] ;  /* 0x000b840001fc7983 */ /* 0x004ea20000300800 */
[----:B------:R-:W-:-:S02]  /*ed9e0*/  ISETP.LT.AND P6, PT, R17, R18, !P3 ;  /* 0x000000121100720c */ /* 0x000fc40005fc1270 */
[-C--:B------:R-:W-:Y:S02]  /*ed9f0*/  ISETP.LT.AND P3, PT, R15, R18.reuse, !P3 ;  /* 0x000000120f00720c */ /* 0x080fe40005f61270 */
[-C--:B------:R-:W-:Y:S01]  /*eda00*/  ISETP.LT.AND P1, PT, R11, R18.reuse, !P5 ;  /* 0x000000120b00720c */ /* 0x080fe20006f21270 */
[C---:B------:R-:W-:Y:S02]  /*eda10*/  IMAD.IADD R10, R0.reuse, 0x1, R16 ;  /* 0x00000001000a7824 */ /* 0x040fe400078e0210 */
[----:B------:R-:W-:Y:S01]  /*eda20*/  IMAD.WIDE R196, R0, 0x4, R6 ;  /* 0x0000000400c47825 */ /* 0x000fe200078e0206 */
[----:B------:R-:W-:-:S03]  /*eda30*/  ISETP.LT.AND P2, PT, R13, R18, !P5 ;  /* 0x000000120d00720c */ /* 0x000fc60006f41270 */
[----:B------:R-:W-:Y:S01]  /*eda40*/  IMAD.WIDE R198, R0, 0x4, R8 ;  /* 0x0000000400c67825 */ /* 0x000fe200078e0208 */
[----:B------:R-:W-:-:S03]  /*eda50*/  ISETP.LT.AND P4, PT, R17, R18, !P5 ;  /* 0x000000121100720c */ /* 0x000fc60006f81270 */
[----:B------:R-:W-:Y:S01]  /*eda60*/  IMAD.WIDE R232, R10, 0x4, R2 ;  /* 0x000000040ae87825 */ /* 0x000fe200078e0202 */
[----:B------:R-:W-:Y:S01]  /*eda70*/  ISETP.LT.AND P5, PT, R15, R18, !P5 ;  /* 0x000000120f00720c */ /* 0x000fe20006fa1270 */
[----:B------:R-:W1:Y:S01]  /*eda80*/  LDC R16, c[0x0][0x248] ;  /* 0x00009200ff107b82 */ /* 0x000e620000000800 */
[----:B------:R3:W-:Y:S01]  /*eda90*/  @P6 STG.E desc[UR60][R196.64], R244 ;  /* 0x000000f4c4006986 */ /* 0x0007e2000c10193c */
[----:B------:R-:W-:-:S03]  /*edaa0*/  ISETP.GE.AND P6, PT, R235, R19, PT ;  /* 0x00000013eb00720c */ /* 0x000fc60003fc6270 */
[----:B---3--:R3:W-:Y:S04]  /*edab0*/  @P3 STG.E desc[UR60][R198.64], R248 ;  /* 0x000000f8c6003986 */ /* 0x0087e8000c10193c */
[----:B------:R1:W-:Y:S01]  /*edac0*/  @P1 STG.E desc[UR60][R232.64], R251 ;  /* 0x000000fbe8001986 */ /* 0x0003e2000c10193c */
[-C--:B------:R-:W-:Y:S02]  /*edad0*/  ISETP.LT.AND P3, PT, R11, R18.reuse, !P0 ;  /* 0x000000120b00720c */ /* 0x080fe40004761270 */
[----:B------:R-:W-:Y:S02]  /*edae0*/  ISETP.LT.AND P1, PT, R13, R18, !P0 ;  /* 0x000000120d00720c */ /* 0x000fe40004721270 */
[C---:B------:R-:W-:Y:S01]  /*edaf0*/  IADD3 R0, R10.reuse, R14, RZ ;  /* 0x0000000e0a007210 */ /* 0x040fe20007ffe0ff */
[C---:B------:R-:W-:Y:S01]  /*edb00*/  IMAD.WIDE R196, R10.reuse, 0x4, R6 ;  /* 0x000000040ac47825 */ /* 0x040fe200078e0206 */
[----:B------:R-:W2:Y:S01]  /*edb10*/  LDC R14, c[0x0][0x248] ;  /* 0x00009200ff0e7b82 */ /* 0x000ea20000000800 */
[----:B---3--:R-:W3:Y:S04]  /*edb20*/  LDL.LU R248, [R1+0x384] ;  /* 0x0003840001f87983 */ /* 0x008ee80000300800 */
[----:B------:R-:W3:Y:S04]  /*edb30*/  LDL.LU R235, [R1+0x4a80] ;  /* 0x004a800001eb7983 */ /* 0x000ee80000300800 */
[----:B-1----:R-:W3:Y:S01]  /*edb40*/  LDL.LU R251, [R1+0x2d4] ;  /* 0x0002d40001fb7983 */ /* 0x002ee20000300800 */
[----:B------:R-:W-:-:S03]  /*edb50*/  IMAD.WIDE R198, R10, 0x4, R4 ;  /* 0x000000040ac67825 */ /* 0x000fc600078e0204 */
[----:B------:R-:W3:Y:S04]  /*edb60*/  LDL.LU R244, [R1+0x1fb8] ;  /* 0x001fb80001f47983 */ /* 0x000ee80000300800 */
[----:B------:R1:W-:Y:S01]  /*edb70*/  @P2 STG.E desc[UR60][R198.64], R250 ;  /* 0x000000fac6002986 */ /* 0x0003e2000c10193c */
[----:B------:R-:W-:-:S03]  /*edb80*/  IMAD.WIDE R232, R0, 0x4, R4 ;  /* 0x0000000400e87825 */ /* 0x000fc600078e0204 */
[----:B-1----:R-:W3:Y:S01]  /*edb90*/  LDL.LU R250, [R1+0x1b78] ;  /* 0x001b780001fa7983 */ /* 0x002ee20000300800 */
[----:B------:R-:W-:-:S03]  /*edba0*/  IMAD.WIDE R198, R0, 0x4, R2 ;  /* 0x0000000400c67825 */ /* 0x000fc600078e0202 */
[----:B------:R1:W-:Y:S01]  /*edbb0*/  @P4 STG.E desc[UR60][R196.64], R249 ;  /* 0x000000f9c4004986 */ /* 0x0003e2000c10193c */
[----:B------:R-:W-:-:S03]  /*edbc0*/  ISETP.GE.AND P2, PT, R234, R19, PT ;  /* 0x00000013ea00720c */ /* 0x000fc60003f46270 */
[----:B-1----:R-:W3:Y:S01]  /*edbd0*/  LDL.LU R249, [R1+0x1378] ;  /* 0x0013780001f97983 */ /* 0x002ee20000300800 */
[----:B------:R-:W-:-:S03]  /*edbe0*/  IMAD.WIDE R196, R10, 0x4, R8 ;  /* 0x000000040ac47825 */ /* 0x000fc600078e0208 */
[----:B------:R-:W3:Y:S04]  /*edbf0*/  LDL.LU R234, [R1+0x4a94] ;  /* 0x004a940001ea7983 */ /* 0x000ee80000300800 */
[----:B------:R1:W-:Y:S04]  /*edc00*/  @P5 STG.E desc[UR60][R196.64], R247 ;  /* 0x000000f7c4005986 */ /* 0x0003e8000c10193c */
[----:B----4-:R-:W-:Y:S04]  /*edc10*/  @P3 STG.E desc[UR60][R198.64], R246 ;  /* 0x000000f6c6003986 */ /* 0x010fe8000c10193c */
[----:B--2---:R2:W-:Y:S04]  /*edc20*/  @P1 STG.E desc[UR60][R232.64], R252 ;  /* 0x000000fce8001986 */ /* 0x0045e8000c10193c */
[----:B-1----:R-:W4:Y:S04]  /*edc30*/  LDL.LU R247, [R1+0x1788] ;  /* 0x0017880001f77983 */ /* 0x002f280000300800 */
[----:B--2---:R-:W2:Y:S01]  /*edc40*/  LDL.LU R252, [R1+0x788] ;  /* 0x0007880001fc7983 */ /* 0x004ea20000300800 */
[----:B------:R-:W-:-:S02]  /*edc50*/  ISETP.LT.AND P4, PT, R17, R18, !P0 ;  /* 0x000000121100720c */ /* 0x000fc40004781270 */
[-C--:B------:R-:W-:Y:S02]  /*edc60*/  ISETP.LT.AND P0, PT, R15, R18.reuse, !P0 ;  /* 0x000000120f00720c */ /* 0x080fe40004701270 */
[-C--:B------:R-:W-:Y:S02]  /*edc70*/  ISETP.LT.AND P1, PT, R11, R18.reuse, !P6 ;  /* 0x000000120b00720c */ /* 0x080fe40007721270 */
[-C--:B------:R-:W-:Y:S01]  /*edc80*/  ISETP.LT.AND P3, PT, R13, R18.reuse, !P6 ;  /* 0x000000120d00720c */ /* 0x080fe20007761270 */
[----:B------:R-:W-:Y:S01]  /*edc90*/  IMAD.WIDE R196, R0, 0x4, R6 ;  /* 0x0000000400c47825 */ /* 0x000fe200078e0206 */
[----:B------:R-:W-:-:S03]  /*edca0*/  ISETP.LT.AND P5, PT, R17, R18, !P6 ;  /* 0x000000121100720c */ /* 0x000fc600077a1270 */
[----:B------:R-:W-:-:S04]  /*edcb0*/  IMAD.WIDE R198, R0, 0x4, R8 ;  /* 0x0000000400c67825 */ /* 0x000fc800078e0208 */
[----:B------:R-:W-:Y:S01]  /*edcc0*/  IMAD.IADD R10, R0, 0x1, R16 ;  /* 0x00000001000a7824 */ /* 0x000fe200078e0210 */
[----:B------:R-:W2:Y:S01]  /*edcd0*/  LDL.LU R246, [R1+0xb88] ;  /* 0x000b880001f67983 */ /* 0x000ea20000300800 */
[----:B------:R-:W-:Y:S01]  /*edce0*/  ISETP.LT.AND P6, PT, R15, R18, !P6 ;  /* 0x000000120f00720c */ /* 0x000fe200077c1270 */
[----:B------:R-:W1:Y:S01]  /*edcf0*/  LDC R0, c[0x0][0x248] ;  /* 0x00009200ff007b82 */ /* 0x000e620000000800 */
[C---:B------:R-:W-:Y:S01]  /*edd00*/  IMAD.WIDE R232, R10.reuse, 0x4, R6 ;  /* 0x000000040ae87825 */ /* 0x040fe200078e0206 */
[----:B------:R-:W-:-:S06]  /*edd10*/  IADD3 R14, R10, R14, RZ ;  /* 0x0000000e0a0e7210 */ /* 0x000fcc0007ffe0ff */
[----:B------:R-:W1:Y:S01]  /*edd20*/  LDC R16, c[0x0][0x248] ;  /* 0x00009200ff107b82 */ /* 0x000e620000000800 */
[----:B---3--:R3:W-:Y:S04]  /*edd30*/  @P4 STG.E desc[UR60][R196.64], R248 ;  /* 0x000000f8c4004986 */ /* 0x0087e8000c10193c */
[----:B------:R3:W-:Y:S01]  /*edd40*/  @P0 STG.E desc[UR60][R198.64], R251 ;  /* 0x000000fbc6000986 */ /* 0x0007e2000c10193c */
[----:B------:R-:W-:Y:S01]  /*edd50*/  ISETP.LT.AND P0, PT, R11, R18, !P2 ;  /* 0x000000120b00720c */ /* 0x000fe20005701270 */
[C---:B---3--:R-:W-:Y:S02]  /*edd60*/  IMAD.WIDE R196, R10.reuse, 0x4, R2 ;  /* 0x000000040ac47825 */ /* 0x048fe400078e0202 */
[----:B------:R-:W3:Y:S02]  /*edd70*/  LDL.LU R248, [R1+0x388] ;  /* 0x0003880001f87983 */ /* 0x000ee40000300800 */
[----:B------:R-:W-:-:S02]  /*edd80*/  IMAD.WIDE R198, R10, 0x4, R4 ;  /* 0x000000040ac67825 */ /* 0x000fc400078e0204 */
[----:B------:R-:W3:Y:S04]  /*edd90*/  LDL.LU R251, [R1+0x2d8] ;  /* 0x0002d80001fb7983 */ /* 0x000ee80000300800 */
[----:B------:R-:W3:Y:S04]  /*edda0*/  LDL.LU R236, [R1+0x4aa4] ;  /* 0x004aa40001ec7983 */ /* 0x000ee80000300800 */
[----:B------:R-:W-:Y:S04]  /*eddb0*/  @P1 STG.E desc[UR60][R196.64], R244 ;  /* 0x000000f4c4001986 */ /* 0x000fe8000c10193c */
[----:B------:R1:W-:Y:S04]  /*eddc0*/  @P3 STG.E desc[UR60][R198.64], R250 ;  /* 0x000000fac6003986 */ /* 0x0003e8000c10193c */
[----:B-1----:R-:W3:Y:S01]  /*eddd0*/  LDL.LU R250, [R1+0x1fbc] ;  /* 0x001fbc0001fa7983 */ /* 0x002ee20000300800 */
[----:B------:R-:W-:-:S04]  /*edde0*/  IMAD.WIDE R196, R10, 0x4, R8 ;  /* 0x000000040ac47825 */ /* 0x000fc800078e0208 */
[----:B------:R-:W-:Y:S01]  /*eddf0*/  IMAD.WIDE R198, R14, 0x4, R2 ;  /* 0x000000040ec67825 */ /* 0x000fe200078e0202 */
[----:B------:R1:W-:Y:S01]  /*ede00*/  @P5 STG.E desc[UR60][R232.64], R249 ;  /* 0x000000f9e8005986 */ /* 0x0003e2000c10193c */
[----:B------:R-:W-:-:S03]  /*ede10*/  ISETP.GE.AND P5, PT, R234, R19, PT ;  /* 0x00000013ea00720c */ /* 0x000fc60003fa6270 */
[----:B-1----:R-:W3:Y:S04]  /*ede20*/  LDL.LU R249, [R1+0x1b7c] ;  /* 0x001b7c0001f97983 */ /* 0x002ee80000300800 */
[----:B------:R-:W3:Y:S04]  /*ede30*/  LDL.LU R244, [R1+0x137c] ;  /* 0x00137c0001f47983 */ /* 0x000ee80000300800 */
[----:B------:R-:W3:Y:S04]  /*ede40*/  LDL.LU R234, [R1+0x4aa8] ;  /* 0x004aa80001ea7983 */ /* 0x000ee80000300800 */
[----:B----4-:R1:W-:Y:S04]  /*ede50*/  @P6 STG.E desc[UR60][R196.64], R247 ;  /* 0x000000f7c4006986 */ /* 0x0103e8000c10193c */
[----:B--2---:R2:W-:Y:S04]  /*ede60*/  @P0 STG.E desc[UR60][R198.64], R252 ;  /* 0x000000fcc6000986 */ /* 0x0045e8000c10193c */
[----:B-1----:R-:W4:Y:S04]  /*ede70*/  LDL.LU R247, [R1+0x178c] ;  /* 0x00178c0001f77983 */ /* 0x002f280000300800 */
[----:B--2---:R-:W2:Y:S01]  /*ede80*/  LDL.LU R252, [R1+0x78c] ;  /* 0x00078c0001fc7983 */ /* 0x004ea20000300800 */
[----:B------:R-:W-:-:S02]  /*ede90*/  ISETP.LT.AND P1, PT, R13, R18, !P2 ;  /* 0x000000120d00720c */ /* 0x000fc40005721270 */
[-C--:B------:R-:W-:Y:S02]  /*edea0*/  ISETP.LT.AND P3, PT, R17, R18.reuse, !P2 ;  /* 0x000000121100720c */ /* 0x080fe40005761270 */
[----:B------:R-:W-:Y:S02]  /*edeb0*/  ISETP.GE.AND P4, PT, R235, R19, PT ;  /* 0x00000013eb00720c */ /* 0x000fe40003f86270 */
[-C--:B------:R-:W-:Y:S01]  /*edec0*/  ISETP.LT.AND P2, PT, R15, R18.reuse, !P2 ;  /* 0x000000120f00720c */ /* 0x080fe20005741270 */
[C---:B------:R-:W-:Y:S01]  /*eded0*/  IMAD.WIDE R196, R14.reuse, 0x4, R4 ;  /* 0x000000040ec47825 */ /* 0x040fe200078e0204 */
[-C--:B------:R-:W-:Y:S02]  /*edee0*/  ISETP.LT.AND P0, PT, R11, R18.reuse, !P4 ;  /* 0x000000120b00720c */ /* 0x080fe40006701270 */
[----:B------:R-:W-:Y:S01]  /*edef0*/  ISETP.LT.AND P6, PT, R13, R18, !P4 ;  /* 0x000000120d00720c */ /* 0x000fe200067c1270 */
[----:B------:R-:W-:-:S04]  /*edf00*/  IMAD.WIDE R198, R14, 0x4, R6 ;  /* 0x000000040ec67825 */ /* 0x000fc800078e0206 */
[C---:B------:R-:W-:Y:S02]  /*edf10*/  IMAD.IADD R0, R14.reuse, 0x1, R0 ;  /* 0x000000010e007824 */ /* 0x040fe400078e0200 */
[----:B------:R-:W-:Y:S02]  /*edf20*/  IMAD.WIDE R232, R14, 0x4, R8 ;  /* 0x000000040ee87825 */ /* 0x000fe400078e0208 */
[----:B------:R-:W1:Y:S01]  /*edf30*/  LDC R14, c[0x0][0x248] ;  /* 0x00009200ff0e7b82 */ /* 0x000e620000000800 */
[----:B------:R3:W-:Y:S01]  /*edf40*/  @P1 STG.E desc[UR60][R196.64], R246 ;  /* 0x000000f6c4001986 */ /* 0x0007e2000c10193c */
[-C--:B------:R-:W-:Y:S02]  /*edf50*/  ISETP.LT.AND P1, PT, R17, R18.reuse, !P4 ;  /* 0x000000121100720c */ /* 0x080fe40006721270 */
[----:B------:R-:W-:Y:S02]  /*edf60*/  ISETP.LT.AND P4, PT, R15, R18, !P4 ;  /* 0x000000120f00720c */ /* 0x000fe40006781270 */
[----:B------:R-:W-:-:S02]  /*edf70*/  IADD3 R10, R0, R16, RZ ;  /* 0x00000010000a7210 */ /* 0x000fc40007ffe0ff */
[----:B------:R-:W1:Y:S01]  /*edf80*/  LDC R16, c[0x0][0x248] ;  /* 0x00009200ff107b82 */ /* 0x000e620000000800 */
[----:B---3--:R3:W-:Y:S01]  /*edf90*/  @P3 STG.E desc[UR60][R198.64], R248 ;  /* 0x000000f8c6003986 */ /* 0x0087e2000c10193c */
[----:B------:R-:W-:-:S03]  /*edfa0*/  ISETP.LT.AND P3, PT, R11, R18, !P5 ;  /* 0x000000120b00720c */ /* 0x000fc60006f61270 */
[----:B------:R-:W2:Y:S04]  /*edfb0*/  LDL.LU R246, [R1+0xb8c] ;  /* 0x000b8c0001f67983 */ /* 0x000ea80000300800 */
[----:B------:R-:W2:Y:S01]  /*edfc0*/  LDL.LU R235, [R1+0x4aa0] ;  /* 0x004aa00001eb7983 */ /* 0x000ea20000300800 */
[----:B------:R-:W-:-:S03]  /*edfd0*/  IMAD.WIDE R196, R0, 0x4, R2 ;  /* 0x0000000400c47825 */ /* 0x000fc600078e0202 */
[----:B------:R1:W-:Y:S04]  /*edfe0*/  @P2 STG.E desc[UR60][R232.64], R251 ;  /* 0x000000fbe8002986 */ /* 0x0003e8000c10193c */
[----:B---3--:R-:W3:Y:S01]  /*edff0*/  LDL.LU R248, [R1+0x38c] ;  /* 0x00038c0001f87983 */ /* 0x008ee20000300800 */
[----:B------:R-:W-:-:S03]  /*ee000*/  IMAD.WIDE R198, R0, 0x4, R4 ;  /* 0x0000000400c67825 */ /* 0x000fc600078e0204 */
[----:B------:R1:W-:Y:S04]  /*ee010*/  @P0 STG.E desc[UR60][R196.64], R250 ;  /* 0x000000fac4000986 */ /* 0x0003e8000c10193c */
[----:B-1----:R-:W3:Y:S01]  /*ee020*/  LDL.LU R251, [R1+0x2dc] ;  /* 0x0002dc0001fb7983 */ /* 0x002ee20000300800 */
[----:B------:R-:W-:-:S03]  /*ee030*/  IMAD.WIDE R232, R0, 0x4, R6 ;  /* 0x0000000400e87825 */ /* 0x000fc600078e0206 */
[----:B------:R-:W3:Y:S01]  /*ee040*/  LDL.LU R250, [R1+0x2c0] ;  /* 0x0002c00001fa7983 */ /* 0x000ee20000300800 */
[----:B------:R-:W-:-:S03]  /*ee050*/  IMAD.WIDE R196, R0, 0x4, R8 ;  /* 0x0000000400c47825 */ /* 0x000fc600078e0208 */
[----:B------:R1:W-:Y:S04]  /*ee060*/  @P6 STG.E desc[UR60][R198.64], R249 ;  /* 0x000000f9c6006986 */ /* 0x0003e8000c10193c */
[----:B------:R-:W-:Y:S04]  /*ee070*/  @P1 STG.E desc[UR60][R232.64], R244 ;  /* 0x000000f4e8001986 */ /* 0x000fe8000c10193c */
[----:B-1----:R-:W3:Y:S01]  /*ee080*/  LDL.LU R249, [R1+0x2b0] ;  /* 0x0002b00001f97983 */ /* 0x002ee20000300800 */
[----:B------:R-:W-:-:S03]  /*ee090*/  IMAD.WIDE R198, R10, 0x4, R2 ;  /* 0x000000040ac67825 */ /* 0x000fc600078e0202 */
[----:B----4-:R-:W-:Y:S04]  /*ee0a0*/  @P4 STG.E desc[UR60][R196.64], R247 ;  /* 0x000000f7c4004986 */ /* 0x010fe8000c10193c */
[----:B--2---:R1:W-:Y:S04]  /*ee0b0*/  @P3 STG.E desc[UR60][R198.64], R252 ;  /* 0x000000fcc6003986 */ /* 0x0043e8000c10193c */
[----:B-1----:R-:W2:Y:S01]  /*ee0c0*/  LDL.LU R252, [R1+0x290] ;  /* 0x0002900001fc7983 */ /* 0x002ea20000300800 */
[-C--:B------:R-:W-:Y:S02]  /*ee0d0*/  ISETP.LT.AND P6, PT, R13, R18.reuse, !P5 ;  /* 0x000000120d00720c */ /* 0x080fe40006fc1270 */
[----:B------:R-:W-:-:S02]  /*ee0e0*/  ISETP.LT.AND P1, PT, R17, R18, !P5 ;  /* 0x000000121100720c */ /* 0x000fc40006f21270 */
[----:B------:R-:W-:Y:S02]  /*ee0f0*/  ISETP.GE.AND P2, PT, R236, R19, PT ;  /* 0x00000013ec00720c */ /* 0x000fe40003f46270 */
[-C--:B------:R-:W-:Y:S01]  /*ee100*/  ISETP.LT.AND P5, PT, R15, R18.reuse, !P5 ;  /* 0x000000120f00720c */ /* 0x080fe20006fa1270 */
[C---:B------:R-:W-:Y:S01]  /*ee110*/  IMAD.WIDE R196, R10.reuse, 0x4, R4 ;  /* 0x000000040ac47825 */ /* 0x040fe200078e0204 */
[-C--:B------:R-:W-:Y:S02]  /*ee120*/  ISETP.LT.AND P4, PT, R11, R18.reuse, !P2 ;  /* 0x000000120b00720c */ /* 0x080fe40005781270 */
[----:B------:R-:W-:Y:S01]  /*ee130*/  ISETP.LT.AND P3, PT, R13, R18, !P2 ;  /* 0x000000120d00720c */ /* 0x000fe20005761270 */
[----:B------:R-:W-:-:S04]  /*ee140*/  IMAD.WIDE R198, R10, 0x4, R6 ;  /* 0x000000040ac67825 */ /* 0x000fc800078e0206 */
[----:B------:R-:W-:Y:S01]  /*ee150*/  IMAD.IADD R0, R10, 0x1, R14 ;  /* 0x000000010a007824 */ /* 0x000fe200078e020e */
[-C--:B------:R-:W-:Y:S01]  /*ee160*/  ISETP.GE.AND P0, PT, R234, R19.reuse, PT ;  /* 0x00000013ea00720c */ /* 0x080fe20003f06270 */
[----:B------:R-:W1:Y:S01]  /*ee170*/  LDC R14, c[0x0][0x248] ;  /* 0x00009200ff0e7b82 */ /* 0x000e620000000800 */
[----:B------:R-:W4:Y:S04]  /*ee180*/  LDL.LU R234, [R1+0x4aac] ;  /* 0x004aac0001ea7983 */ /* 0x000f280000300800 */
[----:B------:R3:W-:Y:S01]  /*ee190*/  @P6 STG.E desc[UR60][R196.64], R246 ;  /* 0x000000f6c4006986 */ /* 0x0007e2000c10193c */
[----:B------:R-:W-:Y:S01]  /*ee1a0*/  IMAD.WIDE R232, R0, 0x4, R4 ;  /* 0x0000000400e87825 */ /* 0x000fe200078e0204 */
[----:B------:R-:W-:Y:S02]  /*ee1b0*/  ISETP.GE.AND P6, PT, R235, R19, PT ;  /* 0x00000013eb00720c */ /* 0x000fe40003fc6270 */
[----:B------:R-:W4:Y:S04]  /*ee1c0*/  LDL.LU R235, [R1+0x4ab0] ;  /* 0x004ab00001eb7983 */ /* 0x000f280000300800 */
[----:B---3--:R3:W-:Y:S01]  /*ee1d0*/  @P1 STG.E desc[UR60][R198.64], R248 ;  /* 0x000000f8c6001986 */ /* 0x0087e2000c10193c */
[----:B------:R-:W-:Y:S01]  /*ee1e0*/  ISETP.LT.AND P1, PT, R17, R18, !P2 ;  /* 0x000000121100720c */ /* 0x000fe20005721270 */
[----:B------:R-:W-:-:S04]  /*ee1f0*/  IMAD.WIDE R196, R10, 0x4, R8 ;  /* 0x000000040ac47825 */ /* 0x000fc800078e0208 */
[C---:B---3--:R-:W-:Y:S01]  /*ee200*/  IMAD.WIDE R198, R0.reuse, 0x4, R2 ;  /* 0x0000000400c67825 */ /* 0x048fe200078e0202 */
[----:B------:R3:W-:Y:S04]  /*ee210*/  @P5 STG.E desc[UR60][R196.64], R251 ;  /* 0x000000fbc4005986 */ /* 0x0007e8000c10193c */
[----:B------:R1:W-:Y:S01]  /*ee220*/  @P4 STG.E desc[UR60][R198.64], R250 ;  /* 0x000000fac6004986 */ /* 0x0003e2000c10193c */
[----:B---3--:R-:W-:-:S03]  /*ee230*/  IMAD.WIDE R196, R0, 0x4, R6 ;  /* 0x0000000400c47825 */ /* 0x008fc600078e0206 */
[----:B-1----:R-:W3:Y:S04]  /*ee240*/  LDL.LU R250, [R1+0x2c4] ;  /* 0x0002c40001fa7983 */ /* 0x002ee80000300800 */
[----:B------:R1:W-:Y:S04]  /*ee250*/  @P3 STG.E desc[UR60][R232.64], R249 ;  /* 0x000000f9e8003986 */ /* 0x0003e8000c10193c */
[----:B-1----:R-:W3:Y:S04]  /*ee260*/  LDL.LU R249, [R1+0x2b4] ;  /* 0x0002b40001f97983 */ /* 0x002ee80000300800 */
[----:B--2---:R1:W-:Y:S04]  /*ee270*/  @P1 STG.E desc[UR60][R196.64], R252 ;  /* 0x000000fcc4001986 */ /* 0x0043e8000c10193c */
[----:B-1----:R-:W2:Y:S01]  /*ee280*/  LDL.LU R252, [R1+0x294] ;  /* 0x0002940001fc7983 */ /* 0x002ea20000300800 */
[----:B------:R-:W-:-:S02]  /*ee290*/  ISETP.LT.AND P2, PT, R15, R18, !P2 ;  /* 0x000000120f00720c */ /* 0x000fc40005741270 */
[-C--:B------:R-:W-:Y:S02]  /*ee2a0*/  ISETP.LT.AND P4, PT, R11, R18.reuse, !P0 ;  /* 0x000000120b00720c */ /* 0x080fe40004781270 */
[----:B------:R-:W-:Y:S02]  /*ee2b0*/  ISETP.LT.AND P5, PT, R13, R18, !P0 ;  /* 0x000000120d00720c */ /* 0x000fe400047a1270 */
[C---:B------:R-:W-:Y:S01]  /*ee2c0*/  IADD3 R10, R0.reuse, R16, RZ ;  /* 0x00000010000a7210 */ /* 0x040fe20007ffe0ff */
[----:B------:R-:W-:Y:S01]  /*ee2d0*/  IMAD.WIDE R232, R0, 0x4, R8 ;  /* 0x0000000400e87825 */ /* 0x000fe200078e0208 */
[----:B------:R-:W-:Y:S02]  /*ee2e0*/  ISETP.LT.AND P3, PT, R17, R18, !P0 ;  /* 0x000000121100720c */ /* 0x000fe40004761270 */
[----:B----4-:R-:W-:Y:S01]  /*ee2f0*/  ISETP.GE.AND P1, PT, R234, R19, PT ;  /* 0x00000013ea00720c */ /* 0x010fe20003f26270 */
[----:B------:R-:W1:Y:S01]  /*ee300*/  LDC R16, c[0x0][0x248] ;  /* 0x00009200ff107b82 */ /* 0x000e620000000800 */
[----:B------:R-:W-:-:S04]  /*ee310*/  IMAD.WIDE R198, R10, 0x4, R2 ;  /* 0x000000040ac67825 */ /* 0x000fc800078e0202 */
[----:B------:R-:W-:Y:S01]  /*ee320*/  IMAD.WIDE R196, R10, 0x4, R4 ;  /* 0x000000040ac47825 */ /* 0x000fe200078e0204 */
[----:B------:R-:W-:-:S03]  /*ee330*/  ISETP.LT.AND P0, PT, R15, R18, !P0 ;  /* 0x000000120f00720c */ /* 0x000fc60004701270 */
[----:B------:R-:W-:Y:S01]  /*ee340*/  IMAD.IADD R0, R10, 0x1, R14 ;  /* 0x000000010a007824 */ /* 0x000fe200078e020e */
[----:B------:R-:W4:Y:S04]  /*ee350*/  LDL.LU R234, [R1+0x4acc] ;  /* 0x004acc0001ea7983 */ /* 0x000f280000300800 */
[----:B------:R-:W-:Y:S04]  /*ee360*/  @P2 STG.E desc[UR60][R232.64], R228 ;  /* 0x000000e4e8002986 */ /* 0x000fe8000c10193c */
[----:B------:R-:W-:Y:S04]  /*ee370*/  @P4 STG.E desc[UR60][R198.64], R224 ;  /* 0x000000e0c6004986 */ /* 0x000fe8000c10193c */
[----:B------:R1:W-:Y:S01]  /*ee380*/  @P5 STG.E desc[UR60][R196.64], R220 ;  /* 0x000000dcc4005986 */ /* 0x0003e2000c10193c */
[----:B------:R-:W-:-:S02]  /*ee390*/  ISETP.LT.AND P5, PT, R11, R18, !P6 ;  /* 0x000000120b00720c */ /* 0x000fc400077a1270 */
[----:B------:R-:W-:Y:S01]  /*ee3a0*/  ISETP.LT.AND P4, PT, R13, R18, !P6 ;  /* 0x000000120d00720c */ /* 0x000fe20007781270 */
[----:B------:R-:W2:Y:S01]  /*ee3b0*/  LDC R14, c[0x0][0x248] ;  /* 0x00009200ff0e7b82 */ /* 0x000ea20000000800 */
[----:B-1----:R-:W-:-:S04]  /*ee3c0*/  IMAD.WIDE R196, R10, 0x4, R6 ;  /* 0x000000040ac47825 */ /* 0x002fc800078e0206 */
[----:B------:R-:W-:-:S04]  /*ee3d0*/  IMAD.WIDE R198, R0, 0x4, R2 ;  /* 0x0000000400c67825 */ /* 0x000fc800078e0202 */
[----:B------:R-:W-:Y:S01]  /*ee3e0*/  IMAD.WIDE R232, R0, 0x4, R4 ;  /* 0x0000000400e87825 */ /* 0x000fe200078e0204 */
[----:B------:R-:W4:Y:S04]  /*ee3f0*/  LDL.LU R220, [R1+0x4ab8] ;  /* 0x004ab80001dc7983 */ /* 0x000f280000300800 */
[----:B------:R1:W-:Y:S01]  /*ee400*/  @P3 STG.E desc[UR60][R196.64], R212 ;  /* 0x000000d4c4003986 */ /* 0x0003e2000c10193c */
[----:B------:R-:W-:Y:S01]  /*ee410*/  ISETP.LT.AND P3, PT, R17, R18, !P6 ;  /* 0x000000121100720c */ /* 0x000fe20007761270 */
[----:B-1----:R-:W-:-:S05]  /*ee420*/  IMAD.WIDE R196, R10, 0x4, R8 ;  /* 0x000000040ac47825 */ /* 0x002fca00078e0208 */
[----:B------:R-:W-:Y:S04]  /*ee430*/  @P0 STG.E desc[UR60][R196.64], R204 ;  /* 0x000000ccc4000986 */ /* 0x000fe8000c10193c */
[----:B---3--:R1:W-:Y:S04]  /*ee440*/  @P5 STG.E desc[UR60][R198.64], R250 ;  /* 0x000000fac6005986 */ /* 0x0083e8000c10193c */
[----:B-1----:R-:W3:Y:S01]  /*ee450*/  LDL.LU R250, [R1+0x2c8] ;  /* 0x0002c80001fa7983 */ /* 0x002ee20000300800 */
[----:B------:R-:W-:-:S03]  /*ee460*/  IMAD.WIDE R196, R0, 0x4, R6 ;  /* 0x0000000400c47825 */ /* 0x000fc600078e0206 */
[----:B------:R1:W-:Y:S04]  /*ee470*/  @P4 STG.E desc[UR60][R232.64], R249 ;  /* 0x000000f9e8004986 */ /* 0x0003e8000c10193c */
[----:B-1----:R-:W3:Y:S04]  /*ee480*/  LDL.LU R249, [R1+0x2b8] ;  /* 0x0002b80001f97983 */ /* 0x002ee80000300800 */
[----:B--2---:R1:W-:Y:S04]  /*ee490*/  @P3 STG.E desc[UR60][R196.64], R252 ;  /* 0x000000fcc4003986 */ /* 0x0043e8000c10193c */
[----:B-1----:R-:W2:Y:S04]  /*ee4a0*/  LDL.LU R252, [R1+0x298] ;  /* 0x0002980001fc7983 */ /* 0x002ea80000300800 */
[----:B------:R-:W2:Y:S01]  /*ee4b0*/  LDL.LU R204, [R1+0x4ac8] ;  /* 0x004ac80001cc7983 */ /* 0x000ea20000300800 */
[----:B------:R-:W-:-:S02]  /*ee4c0*/  ISETP.LT.AND P6, PT, R15, R18, !P6 ;  /* 0x000000120f00720c */ /* 0x000fc400077c1270 */
[----:B------:R-:W-:Y:S02]  /*ee4d0*/  ISETP.LT.AND P0, PT, R11, R18, !P1 ;  /* 0x000000120b00720c */ /* 0x000fe40004f01270 */
[C---:B------:R-:W-:Y:S02]  /*ee4e0*/  IADD3 R10, R0.reuse, R16, RZ ;  /* 0x00000010000a7210 */ /* 0x040fe40007ffe0ff */
[-C--:B------:R-:W-:Y:S02]  /*ee4f0*/  ISETP.LT.AND P4, PT, R13, R18.reuse, !P1 ;  /* 0x000000120d00720c */ /* 0x080fe40004f81270 */
[----:B------:R-:W-:Y:S01]  /*ee500*/  ISETP.LT.AND P5, PT, R17, R18, !P1 ;  /* 0x000000121100720c */ /* 0x000fe20004fa1270 */
[----:B------:R-:W-:-:S04]  /*ee510*/  IMAD.WIDE R198, R0, 0x4, R8 ;  /* 0x0000000400c67825 */ /* 0x000fc800078e0208 */
[C---:B------:R-:W-:Y:S01]  /*ee520*/  IMAD.WIDE R232, R10.reuse, 0x4, R2 ;  /* 0x000000040ae87825 */ /* 0x040fe200078e0202 */
[----:B------:R-:W-:Y:S02]  /*ee530*/  ISETP.GE.AND P2, PT, R235, R19, PT ;  /* 0x00000013eb00720c */ /* 0x000fe40003f46270 */
[-C--:B------:R-:W-:Y:S01]  /*ee540*/  ISETP.LT.AND P1, PT, R15, R18.reuse, !P1 ;  /* 0x000000120f00720c */ /* 0x080fe20004f21270 */
[----:B------:R-:W-:Y:S01]  /*ee550*/  IMAD.WIDE R196, R10, 0x4, R4 ;  /* 0x000000040ac47825 */ /* 0x000fe200078e0204 */
[----:B------:R-:W1:Y:S01]  /*ee560*/  LDC R16, c[0x0][0x248] ;  /* 0x00009200ff107b82 */ /* 0x000e620000000800 */
[----:B------:R4:W-:Y:S04]  /*ee570*/  @P6 STG.E desc[UR60][R198.64], R229 ;  /* 0x000000e5c6006986 */ /* 0x0009e8000c10193c */
[----:B------:R-:W-:Y:S01]  /*ee580*/  @P0 STG.E desc[UR60][R232.64], R225 ;  /* 0x000000e1e8000986 */ /* 0x000fe2000c10193c */
[----:B------:R-:W-:-:S02]  /*ee590*/  ISETP.LT.AND P6, PT, R11, R18, !P2 ;  /* 0x000000120b00720c */ /* 0x000fc400057c1270 */
[-C--:B------:R-:W-:Y:S01]  /*ee5a0*/  ISETP.LT.AND P0, PT, R13, R18.reuse, !P2 ;  /* 0x000000120d00720c */ /* 0x080fe20005701270 */
[C---:B------:R-:W-:Y:S01]  /*ee5b0*/  IMAD.IADD R0, R10.reuse, 0x1, R14 ;  /* 0x000000010a007824 */ /* 0x040fe200078e020e */
[----:B------:R4:W-:Y:S02]  /*ee5c0*/  @P4 STG.E desc[UR60][R196.64], R221 ;  /* 0x000000ddc4004986 */ /* 0x0009e4000c10193c */
[----:B----4-:R-:W-:Y:S01]  /*ee5d0*/  IMAD.WIDE R198, R10, 0x4, R6 ;  /* 0x000000040ac67825 */ /* 0x010fe200078e0206 */
[----:B------:R-:W-:Y:S01]  /*ee5e0*/  ISETP.GE.AND P3, PT, R234, R19, PT ;  /* 0x00000013ea00720c */ /* 0x000fe20003f66270 */
[----:B------:R-:W4:Y:S03]  /*ee5f0*/  LDC R14, c[0x0][0x248] ;  /* 0x00009200ff0e7b82 */ /* 0x000f260000000800 */
[----:B------:R1:W-:Y:S01]  /*ee600*/  @P5 STG.E desc[UR60][R198.64], R213 ;  /* 0x000000d5c6005986 */ /* 0x0003e2000c10193c */
[----:B------:R-:W-:Y:S01]  /*ee610*/  IMAD.WIDE R196, R10, 0x4, R8 ;  /* 0x000000040ac47825 */ /* 0x000fe200078e0208 */
[----:B------:R-:W-:-:S02]  /*ee620*/  ISETP.LT.AND P5, PT, R17, R18, !P2 ;  /* 0x000000121100720c */ /* 0x000fc400057a1270 */
[----:B------:R-:W-:Y:S02]  /*ee630*/  ISETP.GE.AND P4, PT, R220, R19, PT ;  /* 0x00000013dc00720c */ /* 0x000fe40003f86270 */
[----:B------:R-:W4:Y:S04]  /*ee640*/  LDL.LU R220, [R1+0x4ad0] ;  /* 0x004ad00001dc7983 */ /* 0x000f280000300800 */
[----:B------:R3:W-:Y:S01]  /*ee650*/  @P1 STG.E desc[UR60][R196.64], R205 ;  /* 0x000000cdc4001986 */ /* 0x0007e2000c10193c */
[----:B-1----:R-:W-:-:S04]  /*ee660*/  IMAD.WIDE R198, R0, 0x4, R2 ;  /* 0x0000000400c67825 */ /* 0x002fc800078e0202 */
[C---:B------:R-:W-:Y:S01]  /*ee670*/  IMAD.WIDE R212, R0.reuse, 0x4, R4 ;  /* 0x0000000400d47825 */ /* 0x040fe200078e0204 */
[----:B---3--:R1:W-:Y:S03]  /*ee680*/  @P6 STG.E desc[UR60][R198.64], R250 ;  /* 0x000000fac6006986 */ /* 0x0083e6000c10193c */
[C---:B------:R-:W-:Y:S01]  /*ee690*/  IMAD.WIDE R196, R0.reuse, 0x4, R6 ;  /* 0x0000000400c47825 */ /* 0x040fe200078e0206 */
[----:B-1----:R-:W3:Y:S01]  /*ee6a0*/  LDL.LU R250, [R1+0x2cc] ;  /* 0x0002cc0001fa7983 */ /* 0x002ee20000300800 */
[-C--:B------:R-:W-:Y:S02]  /*ee6b0*/  ISETP.LT.AND P2, PT, R15, R18.reuse, !P2 ;  /* 0x000000120f00720c */ /* 0x080fe40005741270 */
[----:B------:R-:W-:Y:S02]  /*ee6c0*/  ISETP.LT.AND P1, PT, R11, R18, !P3 ;  /* 0x000000120b00720c */ /* 0x000fe40005f21270 */
[----:B------:R-:W-:-:S02]  /*ee6d0*/  IADD3 R10, R0, R16, RZ ;  /* 0x00000010000a7210 */ /* 0x000fc40007ffe0ff */
[-C--:B------:R-:W-:Y:S01]  /*ee6e0*/  ISETP.LT.AND P6, PT, R17, R18.reuse, !P3 ;  /* 0x000000121100720c */ /* 0x080fe20005fc1270 */
[----:B------:R-:W-:Y:S01]  /*ee6f0*/  IMAD.WIDE R198, R0, 0x4, R8 ;  /* 0x0000000400c67825 */ /* 0x000fe200078e0208 */
[----:B------:R-:W1:Y:S01]  /*ee700*/  LDC R16, c[0x0][0x248] ;  /* 0x00009200ff107b82 */ /* 0x000e620000000800 */
[----:B------:R1:W-:Y:S04]  /*ee710*/  @P0 STG.E desc[UR60][R212.64], R249 ;  /* 0x000000f9d4000986 */ /* 0x0003e8000c10193c */
[----:B-1----:R-:W3:Y:S04]  /*ee720*/  LDL.LU R249, [R1+0x2bc] ;  /* 0x0002bc0001f97983 */ /* 0x002ee80000300800 */
[----:B--2---:R1:W-:Y:S04]  /*ee730*/  @P5 STG.E desc[UR60][R196.64], R252 ;  /* 0x000000fcc4005986 */ /* 0x0043e8000c10193c */
[----:B-1----:R-:W2:Y:S04]  /*ee740*/  LDL.LU R252, [R1+0x29c] ;  /* 0x00029c0001fc7983 */ /* 0x002ea80000300800 */
[----:B------:R-:W2:Y:S01]  /*ee750*/  LDL.LU R213, [R1+0x4ae0] ;  /* 0x004ae00001d57983 */ /* 0x000ea20000300800 */
[----:B------:R-:W-:-:S03]  /*ee760*/  ISETP.LT.AND P0, PT, R13, R18, !P3 ;  /* 0x000000120d00720c */ /* 0x000fc60005f01270 */
[----:B------:R-:W2:Y:S01]  /*ee770*/  LDL.LU R212, [R1+0x4ad4] ;  /* 0x004ad40001d47983 */ /* 0x000ea20000300800 */
[----:B------:R-:W-:Y:S01]  /*ee780*/  ISETP.LT.AND P3, PT, R15, R18, !P3 ;  /* 0x000000120f00720c */ /* 0x000fe20005f61270 */
[----:B------:R-:W-:Y:S02]  /*ee790*/  IMAD.WIDE R196, R10, 0x4, R2 ;  /* 0x000000040ac47825 */ /* 0x000fe400078e0202 */
[----:B------:R1:W-:Y:S01]  /*ee7a0*/  @P2 STG.E desc[UR60][R198.64], R230 ;  /* 0x000000e6c6002986 */ /* 0x0003e2000c10193c */
[----:B------:R-:W-:Y:S01]  /*ee7b0*/  ISETP.GE.AND P5, PT, R204, R19, PT ;  /* 0x00000013cc00720c */ /* 0x000fe20003fa6270 */
[C---:B------:R-:W-:Y:S02]  /*ee7c0*/  IMAD.WIDE R204, R10.reuse, 0x4, R6 ;  /* 0x000000040acc7825 */ /* 0x040fe400078e0206 */
[----:B------:R1:W-:Y:S02]  /*ee7d0*/  @P1 STG.E desc[UR60][R196.64], R226 ;  /* 0x000000e2c4001986 */ /* 0x0003e4000c10193c */
[----:B-1----:R-:W-:-:S04]  /*ee7e0*/  IMAD.WIDE R198, R10, 0x4, R4 ;  /* 0x000000040ac67825 */ /* 0x002fc800078e0204 */
[C---:B------:R-:W-:Y:S01]  /*ee7f0*/  IMAD.WIDE R196, R10.reuse, 0x4, R8 ;  /* 0x000000040ac47825 */ /* 0x040fe200078e0208 */
[----:B------:R-:W-:Y:S04]  /*ee800*/  @P0 STG.E desc[UR60][R198.64], R222 ;  /* 0x000000dec6000986 */ /* 0x000fe8000c10193c */
[----:B------:R-:W-:Y:S04]  /*ee810*/  @P6 STG.E desc[UR60][R204.64], R214 ;  /* 0x000000d6cc006986 */ /* 0x000fe8000c10193c */
[----:B------:R1:W-:Y:S04]  /*ee820*/  @P3 STG.E desc[UR60][R196.64], R206 ;  /* 0x000000cec4003986 */ /* 0x0003e8000c10193c */
[----:B-1----:R-:W2:Y:S01]  /*ee830*/  LDL.LU R206, [R1+0x4ad8] ;  /* 0x004ad80001ce7983 */ /* 0x002ea20000300800 */
[----:B----4-:R-:W-:-:S02]  /*ee840*/  IMAD.IADD R0, R10, 0x1, R14 ;  /* 0x000000010a007824 */ /* 0x010fc400078e020e */
[----:B------:R-:W1:Y:S01]  /*ee850*/  LDC R14, c[0x0][0x248] ;  /* 0x00009200ff0e7b82 */ /* 0x000e620000000800 */
[-C--:B------:R-:W-:Y:S02]  /*ee860*/  ISETP.LT.AND P2, PT, R11, R18.reuse, !P4 ;  /* 0x000000120b00720c */ /* 0x080fe40006741270 */
[-C--:B------:R-:W-:Y:S01]  /*ee870*/  ISETP.LT.AND P6, PT, R13, R18.reuse, !P4 ;  /* 0x000000120d00720c */ /* 0x080fe200067c1270 */
[----:B------:R-:W-:Y:S01]  /*ee880*/  IMAD.WIDE R198, R0, 0x4, R2 ;  /* 0x0000000400c67825 */ /* 0x000fe200078e0202 */
[----:B------:R-:W-:-:S03]  /*ee890*/  ISETP.LT.AND P1, PT, R17, R18, !P4 ;  /* 0x000000121100720c */ /* 0x000fc60006721270 */
[C---:B------:R-:W-:Y:S01]  /*ee8a0*/  IMAD.WIDE R196, R0.reuse, 0x4, R4 ;  /* 0x0000000400c47825 */ /* 0x040fe200078e0204 */
[----:B------:R-:W-:Y:S02]  /*ee8b0*/  ISETP.LT.AND P4, PT, R15, R18, !P4 ;  /* 0x000000120f00720c */ /* 0x000fe40006781270 */
[C---:B------:R-:W-:Y:S02]  /*ee8c0*/  IADD3 R10, R0.reuse, R16, RZ ;  /* 0x00000010000a7210 */ /* 0x040fe40007ffe0ff */
[-C--:B------:R-:W-:Y:S01]  /*ee8d0*/  ISETP.LT.AND P3, PT, R17, R18.reuse, !P5 ;  /* 0x000000121100720c */ /* 0x080fe20006f61270 */
[----:B------:R-:W4:Y:S01]  /*ee8e0*/  LDC R16, c[0x0][0x248] ;  /* 0x00009200ff107b82 */ /* 0x000f220000000800 */
[----:B---3--:R3:W-:Y:S01]  /*ee8f0*/  @P2 STG.E desc[UR60][R198.64], R250 ;  /* 0x000000fac6002986 */ /* 0x0087e2000c10193c */
[----:B------:R-:W-:Y:S01]  /*ee900*/  ISETP.LT.AND P2, PT, R11, R18, !P5 ;  /* 0x000000120b00720c */ /* 0x000fe20006f41270 */
[----:B------:R-:W-:Y:S01]  /*ee910*/  IMAD.WIDE R204, R0, 0x4, R8 ;  /* 0x0000000400cc7825 */ /* 0x000fe200078e0208 */
[----:B------:R-:W-:-:S03]  /*ee920*/  ISETP.GE.AND P0, PT, R220, R19, PT ;  /* 0x00000013dc00720c */ /* 0x000fc60003f06270 */
[----:B---3--:R-:W-:-:S04]  /*ee930*/  IMAD.WIDE R198, R0, 0x4, R6 ;  /* 0x0000000400c67825 */ /* 0x008fc800078e0206 */
[C---:B-1----:R-:W-:Y:S02]  /*ee940*/  IMAD.IADD R0, R10.reuse, 0x1, R14 ;  /* 0x000000010a007824 */ /* 0x042fe400078e020e */
[----:B------:R-:W1:Y:S01]  /*ee950*/  LDC R14, c[0x0][0x248] ;  /* 0x00009200ff0e7b82 */ /* 0x000e620000000800 */
[----:B------:R3:W-:Y:S01]  /*ee960*/  @P6 STG.E desc[UR60][R196.64], R249 ;  /* 0x000000f9c4006986 */ /* 0x0007e2000c10193c */
[-C--:B------:R-:W-:Y:S02]  /*ee970*/  ISETP.LT.AND P6, PT, R13, R18.reuse, !P5 ;  /* 0x000000120d00720c */ /* 0x080fe40006fc1270 */
[----:B------:R-:W-:Y:S01]  /*ee980*/  ISETP.LT.AND P5, PT, R15, R18, !P5 ;  /* 0x000000120f00720c */ /* 0x000fe20006fa1270 */
[----:B---3--:R-:W-:Y:S01]  /*ee990*/  IMAD.WIDE R196, R10, 0x4, R2 ;  /* 0x000000040ac47825 */ /* 0x008fe200078e0202 */
[----:B--2---:R2:W-:Y:S04]  /*ee9a0*/  @P1 STG.E desc[UR60][R198.64], R252 ;  /* 0x000000fcc6001986 */ /* 0x0045e8000c10193c */
[----:B------:R3:W-:Y:S01]  /*ee9b0*/  @P4 STG.E desc[UR60][R204.64], R231 ;  /* 0x000000e7cc004986 */ /* 0x0007e2000c10193c */
[----:B------:R-:W-:-:S03]  /*ee9c0*/  ISETP.GE.AND P1, PT, R213, R19, PT ;  /* 0x00000013d500720c */ /* 0x000fc60003f26270 */
[----:B------:R-:W4:Y:S04]  /*ee9d0*/  LDL.LU R213, [R1+0x4af4] ;  /* 0x004af40001d57983 */ /* 0x000f280000300800 */
[----:B------:R1:W-:Y:S01]  /*ee9e0*/  @P2 STG.E desc[UR60][R196.64], R227 ;  /* 0x000000e3c4002986 */ /* 0x0003e2000c10193c */
[----:B------:R-:W-:Y:S01]  /*ee9f0*/  ISETP.LT.AND P4, PT, R11, R18, !P0 ;  /* 0x000000120b00720c */ /* 0x000fe20004781270 */
[----:B--2---:R-:W-:-:S04]  /*eea00*/  IMAD.WIDE R198, R10, 0x4, R4 ;  /* 0x000000040ac67825 */ /* 0x004fc800078e0204 */
[C---:B---3--:R-:W-:Y:S01]  /*eea10*/  IMAD.WIDE R204, R10.reuse, 0x4, R6 ;  /* 0x000000040acc7825 */ /* 0x048fe200078e0206 */
[----:B------:R2:W-:Y:S04]  /*eea20*/  @P6 STG.E desc[UR60][R198.64], R223 ;  /* 0x000000dfc6006986 */ /* 0x0005e8000c10193c */
[----:B------:R-:W-:Y:S01]  /*eea30*/  @P3 STG.E desc[UR60][R204.64], R215 ;  /* 0x000000d7cc003986 */ /* 0x000fe2000c10193c */
[-C--:B------:R-:W-:Y:S01]  /*eea40*/  ISETP.LT.AND P3, PT, R13, R18.reuse, !P0 ;  /* 0x000000120d00720c */ /* 0x080fe20004761270 */
[----:B-1----:R-:W-:Y:S01]  /*eea50*/  IMAD.WIDE R196, R10, 0x4, R8 ;  /* 0x000000040ac47825 */ /* 0x002fe200078e0208 */
[----:B------:R-:W-:Y:S02]  /*eea60*/  ISETP.GE.AND P2, PT, R212, R19, PT ;  /* 0x00000013d400720c */ /* 0x000fe40003f46270 */
[----:B------:R-:W3:Y:S04]  /*eea70*/  LDL.LU R212, [R1+0x4af8] ;  /* 0x004af80001d47983 */ /* 0x000ee80000300800 */
[----:B------:R1:W-:Y:S01]  /*eea80*/  @P5 STG.E desc[UR60][R196.64], R207 ;  /* 0x000000cfc4005986 */ /* 0x0003e2000c10193c */
[----:B------:R-:W-:-:S02]  /*eea90*/  ISETP.LT.AND P6, PT, R17, R18, !P0 ;  /* 0x000000121100720c */ /* 0x000fc400047c1270 */
[C---:B----4-:R-:W-:Y:S01]  /*eeaa0*/  IADD3 R10, R0.reuse, R16, RZ ;  /* 0x00000010000a7210 */ /* 0x050fe20007ffe0ff */
[C---:B--2---:R-:W-:Y:S01]  /*eeab0*/  IMAD.WIDE R198, R0.reuse, 0x4, R2 ;  /* 0x0000000400c67825 */ /* 0x044fe200078e0202 */
[----:B------:R-:W2:Y:S01]  /*eeac0*/  LDC R16, c[0x0][0x248] ;  /* 0x00009200ff107b82 */ /* 0x000ea20000000800 */
[-C--:B------:R-:W-:Y:S02]  /*eead0*/  ISETP.LT.AND P0, PT, R15, R18.reuse, !P0 ;  /* 0x000000120f00720c */ /* 0x080fe40004701270 */
[----:B-1----:R-:W-:Y:S01]  /*eeae0*/  IMAD.WIDE R196, R0, 0x4, R4 ;  /* 0x0000000400c47825 */ /* 0x002fe200078e0204 */
[----:B------:R1:W-:Y:S04]  /*eeaf0*/  @P4 STG.E desc[UR60][R198.64], R28 ;  /* 0x0000001cc6004986 */ /* 0x0003e8000c10193c */
[----:B------:R4:W-:Y:S01]  /*eeb00*/  @P3 STG.E desc[UR60][R196.64], R24 ;  /* 0x00000018c4003986 */ /* 0x0009e2000c10193c */
[----:B------:R-:W-:-:S02]  /*eeb10*/  ISETP.LT.AND P5, PT, R11, R18, !P1 ;  /* 0x000000120b00720c */ /* 0x000fc40004fa1270 */
[----:B------:R-:W-:Y:S01]  /*eeb20*/  ISETP.LT.AND P4, PT, R13, R18, !P1 ;  /* 0x000000120d00720c */ /* 0x000fe20004f81270 */
[----:B-1----:R-:W-:-:S04]  /*eeb30*/  IMAD.WIDE R198, R0, 0x4, R6 ;  /* 0x0000000400c67825 */ /* 0x002fc800078e0206 */
[----:B----4-:R-:W-:-:S04]  /*eeb40*/  IMAD.WIDE R196, R0, 0x4, R8 ;  /* 0x0000000400c47825 */ /* 0x010fc800078e0208 */
[----:B------:R-:W-:Y:S02]  /*eeb50*/  IMAD.IADD R0, R10, 0x1, R14 ;  /* 0x000000010a007824 */ /* 0x000fe400078e020e */
[----:B------:R-:W1:Y:S01]  /*eeb60*/  LDC R14, c[0x0][0x248] ;  /* 0x00009200ff0e7b82 */ /* 0x000e620000000800 */
[----:B------:R-:W-:Y:S01]  /*eeb70*/  ISETP.GE.AND P3, PT, R206, R19, PT ;  /* 0x00000013ce00720c */ /* 0x000fe20003f66270 */
[----:B------:R4:W-:Y:S04]  /*eeb80*/  @P6 STG.E desc[UR60][R198.64], R36 ;  /* 0x00000024c6006986 */ /* 0x0009e8000c10193c */
[----:B------:R-:W3:Y:S01]  /*eeb90*/  LDL.LU R206, [R1+0x4af0] ;  /* 0x004af00001ce7983 */ /* 0x000ee20000300800 */
[----:B------:R-:W-:-:S03]  /*eeba0*/  ISETP.LT.AND P6, PT, R17, R18, !P1 ;  /* 0x000000121100720c */ /* 0x000fc60004fc1270 */
[----:B------:R2:W-:Y:S01]  /*eebb0*/  @P0 STG.E desc[UR60][R196.64], R20 ;  /* 0x00000014c4000986 */ /* 0x0005e2000c10193c */
[-C--:B------:R-:W-:Y:S01]  /*eebc0*/  ISETP.LT.AND P1, PT, R15, R18.reuse, !P1 ;  /* 0x000000120f00720c */ /* 0x080fe20004f21270 */
[----:B------:R-:W-:Y:S01]  /*eebd0*/  IMAD.WIDE R204, R10, 0x4, R4 ;  /* 0x000000040acc7825 */ /* 0x000fe200078e0204 */
[----:B------:R-:W-:-:S03]  /*eebe0*/  ISETP.LT.AND P0, PT, R11, R18, !P2 ;  /* 0x000000120b00720c */ /* 0x000fc60005701270 */
[----:B----4-:R-:W-:-:S04]  /*eebf0*/  IMAD.WIDE R198, R10, 0x4, R2 ;  /* 0x000000040ac67825 */ /* 0x010fc800078e0202 */
[C---:B--2---:R-:W-:Y:S01]  /*eec00*/  IMAD.WIDE R196, R0.reuse, 0x4, R2 ;  /* 0x0000000400c47825 */ /* 0x044fe200078e0202 */
[----:B------:R2:W-:Y:S04]  /*eec10*/  @P5 STG.E desc[UR60][R198.64], R40 ;  /* 0x00000028c6005986 */ /* 0x0005e8000c10193c */
[----:B------:R4:W-:Y:S01]  /*eec20*/  @P4 STG.E desc[UR60][R204.64], R32 ;  /* 0x00000020cc004986 */ /* 0x0009e2000c10193c */
[----:B------:R-:W-:Y:S01]  /*eec30*/  IADD3 R207, R0, R16, RZ ;  /* 0x0000001000cf7210 */ /* 0x000fe20007ffe0ff */
[----:B--2---:R-:W-:-:S04]  /*eec40*/  IMAD.WIDE R198, R10, 0x4, R8 ;  /* 0x000000040ac67825 */ /* 0x004fc800078e0208 */
[----:B----4-:R-:W-:Y:S01]  /*eec50*/  IMAD.WIDE R204, R10, 0x4, R6 ;  /* 0x000000040acc7825 */ /* 0x010fe200078e0206 */
[----:B------:R-:W2:Y:S01]  /*eec60*/  LDL.LU R32, [R1+0x4afc] ;  /* 0x004afc0001207983 */ /* 0x000ea20000300800 */
[-C--:B------:R-:W-:Y:S02]  /*eec70*/  ISETP.LT.AND P4, PT, R13, R18.reuse, !P2 ;  /* 0x000000120d00720c */ /* 0x080fe40005781270 */
[----:B------:R-:W-:Y:S01]  /*eec80*/  ISETP.LT.AND P5, PT, R17, R18, !P2 ;  /* 0x000000121100720c */ /* 0x000fe200057a1270 */
[----:B------:R-:W4:Y:S01]  /*eec90*/  LDC R10, c[0x0][0x248] ;  /* 0x00009200ff0a7b82 */ /* 0x000f220000000800 */
[----:B------:R-:W-:Y:S04]  /*eeca0*/  @P6 STG.E desc[UR60][R204.64], R60 ;  /* 0x0000003ccc006986 */ /* 0x000fe8000c10193c */
[----:B------:R-:W-:Y:S04]  /*eecb0*/  @P1 STG.E desc[UR60][R198.64], R56 ;  /* 0x00000038c6001986 */ /* 0x000fe8000c10193c */
[----:B------:R1:W-:Y:S02]  /*eecc0*/  @P0 STG.E desc[UR60][R196.64], R29 ;  /* 0x0000001dc4000986 */ /* 0x0003e4000c10193c */
[----:B-1----:R-:W-:-:S02]  /*eecd0*/  IMAD.IADD R197, R207, 0x1, R14 ;  /* 0x00000001cfc57824 */ /* 0x002fc400078e020e */
[----:B------:R-:W2:Y:S04]  /*eece0*/  LDL.LU R14, [R1+0x4b00] ;  /* 0x004b0000010e7983 */ /* 0x000ea80000300800 */
[----:B------:R-:W2:Y:S01]  /*eecf0*/  LDL.LU R16, [R1+0x4b10] ;  /* 0x004b100001107983 */ /* 0x000ea20000300800 */
[----:B------:R-:W-:Y:S01]  /*eed00*/  IMAD.WIDE R204, R0, 0x4, R4 ;  /* 0x0000000400cc7825 */ /* 0x000fe200078e0204 */
[----:B------:R-:W-:-:S04]  /*eed10*/  ISETP.LT.AND P2, PT, R15, R18, !P2 ;  /* 0x000000120f00720c */ /* 0x000fc80005741270 */
[----:B------:R1:W-:Y:S01]  /*eed20*/  @P4 STG.E desc[UR60][R204.64], R25 ;  /* 0x00000019cc004986 */ /* 0x0003e2000c10193c */
[-C--:B------:R-:W-:Y:S02]  /*eed30*/  ISETP.LT.AND P1, PT, R11, R18.reuse, !P3 ;  /* 0x000000120b00720c */ /* 0x080fe40005f21270 */
[----:B------:R-:W-:Y:S01]  /*eed40*/  ISETP.LT.AND P4, PT, R13, R18, !P3 ;  /* 0x000000120d00720c */ /* 0x000fe20005f81270 */
[----:B-1----:R-:W-:-:S05]  /*eed50*/  IMAD.WIDE R24, R0, 0x4, R6 ;  /* 0x0000000400187825 */ /* 0x002fca00078e0206 */
[----:B------:R1:W-:Y:S01]  /*eed60*/  @P5 STG.E desc[UR60][R24.64], R37 ;  /* 0x0000002518005986 */ /* 0x0003e2000c10193c */
[-C--:B------:R-:W-:Y:S02]  /*eed70*/  ISETP.LT.AND P5, PT, R17, R18.reuse, !P3 ;  /* 0x000000121100720c */ /* 0x080fe40005fa1270 */
[----:B------:R-:W-:Y:S01]  /*eed80*/  ISETP.LT.AND P3, PT, R15, R18, !P3 ;  /* 0x000000120f00720c */ /* 0x000fe20005f61270 */
[----:B------:R-:W-:-:S04]  /*eed90*/  IMAD.WIDE R28, R207, 0x4, R2 ;  /* 0x00000004cf1c7825 */ /* 0x000fc800078e0202 */
[----:B-1----:R-:W-:Y:S02]  /*eeda0*/  IMAD.WIDE R24, R0, 0x4, R8 ;  /* 0x0000000400187825 */ /* 0x002fe400078e0208 */
[----:B------:R-:W1:Y:S02]  /*eedb0*/  LDC R0, c[0x0][0x248] ;  /* 0x00009200ff007b82 */ /* 0x000e640000000800 */
[C---:B------:R-:W-:Y:S01]  /*eedc0*/  IMAD.WIDE R36, R207.reuse, 0x4, R4 ;  /* 0x00000004cf247825 */ /* 0x040fe200078e0204 */
[----:B------:R1:W-:Y:S04]  /*eedd0*/  @P2 STG.E desc[UR60][R24.64], R21 ;  /* 0x0000001518002986 */ /* 0x0003e8000c10193c */
[----:B------:R1:W-:Y:S04]  /*eede0*/  @P1 STG.E desc[UR60][R28.64], R41 ;  /* 0x000000291c001986 */ /* 0x0003e8000c10193c */
[----:B------:R1:W-:Y:S02]  /*eedf0*/  @P4 STG.E desc[UR60][R36.64], R33 ;  /* 0x0000002124004986 */ /* 0x0003e4000c10193c */
[----:B-1----:R-:W-:-:S04]  /*eee00*/  IMAD.WIDE R20, R207, 0x4, R6 ;  /* 0x00000004cf147825 */ /* 0x002fc800078e0206 */
[----:B------:R-:W-:-:S04]  /*eee10*/  IMAD.WIDE R24, R207, 0x4, R8 ;  /* 0x00000004cf187825 */ /* 0x000fc800078e0208 */
[C---:B------:R-:W-:Y:S01]  /*eee20*/  IMAD.WIDE R28, R197.reuse, 0x4, R2 ;  /* 0x00000004c51c7825 */ /* 0x040fe200078e0202 */
[----:B------:R1:W-:Y:S04]  /*eee30*/  @P5 STG.E desc[UR60][R20.64], R61 ;  /* 0x0000003d14005986 */ /* 0x0003e8000c10193c */
[----:B------:R1:W-:Y:S01]  /*eee40*/  @P3 STG.E desc[UR60][R24.64], R57 ;  /* 0x0000003918003986 */ /* 0x0003e2000c10193c */
[C---:B------:R-:W-:Y:S02]  /*eee50*/  IADD3 R33, R197.reuse, R0, RZ ;  /* 0x00000000c5217210 */ /* 0x040fe40007ffe0ff */
[----:B------:R-:W2:Y:S01]  /*eee60*/  LDC R0, c[0x0][0x248] ;  /* 0x00009200ff007b82 */ /* 0x000ea20000000800 */
[----:B-1----:R-:W-:-:S04]  /*eee70*/  IMAD.WIDE R20, R197, 0x4, R4 ;  /* 0x00000004c5147825 */ /* 0x002fc800078e0204 */
[----:B------:R-:W-:-:S04]  /*eee80*/  IMAD.WIDE R24, R197, 0x4, R6 ;  /* 0x00000004c5187825 */ /* 0x000fc800078e0206 */
[----:B----4-:R-:W-:Y:S02]  /*eee90*/  IMAD.IADD R37, R33, 0x1, R10 ;  /* 0x0000000121257824 */ /* 0x010fe400078e020a */
[----:B------:R-:W1:Y:S01]  /*eeea0*/  LDC R10, c[0x0][0x248] ;  /* 0x00009200ff0a7b82 */ /* 0x000e620000000800 */
[----:B------:R-:W-:-:S04]  /*eeeb0*/  ISETP.GE.AND P6, PT, R213, R19, PT ;  /* 0x00000013d500720c */ /* 0x000fc80003fc6270 */
[-C--:B------:R-:W-:Y:S02]  /*eeec0*/  ISETP.LT.AND P2, PT, R11, R18.reuse, !P6 ;  /* 0x000000120b00720c */ /* 0x080fe40007741270 */
[-C--:B------:R-:W-:Y:S02]  /*eeed0*/  ISETP.LT.AND P1, PT, R13, R18.reuse, !P6 ;  /* 0x000000120d00720c */ /* 0x080fe40007721270 */
[-C--:B------:R-:W-:Y:S02]  /*eeee0*/  ISETP.LT.AND P4, PT, R17, R18.reuse, !P6 ;  /* 0x000000121100720c */ /* 0x080fe40007781270 */
[----:B------:R-:W-:Y:S02]  /*eeef0*/  ISETP.LT.AND P6, PT, R15, R18, !P6 ;  /* 0x000000120f00720c */ /* 0x000fe400077c1270 */
[----:B---3--:R-:W-:-:S05]  /*eef00*/  ISETP.GE.AND P0, PT, R212, R19, PT ;  /* 0x00000013d400720c */ /* 0x008fca0003f06270 */
[----:B------:R3:W-:Y:S01]  /*eef10*/  @P2 STG.E desc[UR60][R28.64], R30 ;  /* 0x0000001e1c002986 */ /* 0x0007e2000c10193c */
[-C--:B------:R-:W-:Y:S02]  /*eef20*/  ISETP.LT.AND P3, PT, R11, R18.reuse, !P0 ;  /* 0x000000120b00720c */ /* 0x080fe40004761270 */
[-C--:B------:R-:W-:Y:S01]  /*eef30*/  ISETP.LT.AND P2, PT, R13, R18.reuse, !P0 ;  /* 0x000000120d00720c */ /* 0x080fe20004741270 */
[----:B------:R4:W-:Y:S04]  /*eef40*/  @P1 STG.E desc[UR60][R20.64], R26 ;  /* 0x0000001a14001986 */ /* 0x0009e8000c10193c */
[----:B------:R1:W-:Y:S01]  /*eef50*/  @P4 STG.E desc[UR60][R24.64], R38 ;  /* 0x0000002618004986 */ /* 0x0003e2000c10193c */
[-C--:B------:R-:W-:Y:S02]  /*eef60*/  ISETP.LT.AND P4, PT, R17, R18.reuse, !P0 ;  /* 0x000000121100720c */ /* 0x080fe40004781270 */
[----:B------:R-:W-:Y:S01]  /*eef70*/  ISETP.LT.AND P0, PT, R15, R18, !P0 ;  /* 0x000000120f00720c */ /* 0x000fe20004701270 */
[----:B---3--:R-:W-:-:S04]  /*eef80*/  IMAD.WIDE R28, R33, 0x4, R4 ;  /* 0x00000004211c7825 */ /* 0x008fc800078e0204 */
[----:B----4-:R-:W-:-:S04]  /*eef90*/  IMAD.WIDE R20, R197, 0x4, R8 ;  /* 0x00000004c5147825 */ /* 0x010fc800078e0208 */
[C---:B-1----:R-:W-:Y:S01]  /*eefa0*/  IMAD.WIDE R24, R33.reuse, 0x4, R2 ;  /* 0x0000000421187825 */ /* 0x042fe200078e0202 */
[----:B------:R-:W3:Y:S04]  /*eefb0*/  LDL.LU R26, [R1+0x4b08] ;  /* 0x004b0800011a7983 */ /* 0x000ee80000300800 */
[----:B------:R1:W-:Y:S04]  /*eefc0*/  @P6 STG.E desc[UR60][R20.64], R22 ;  /* 0x0000001614006986 */ /* 0x0003e8000c10193c */
[----:B------:R4:W-:Y:S04]  /*eefd0*/  @P3 STG.E desc[UR60][R24.64], R42 ;  /* 0x0000002a18003986 */ /* 0x0009e8000c10193c */
[----:B------:R4:W-:Y:S01]  /*eefe0*/  @P2 STG.E desc[UR60][R28.64], R34 ;  /* 0x000000221c002986 */ /* 0x0009e2000c10193c */
[----:B------:R-:W-:Y:S01]  /*eeff0*/  ISETP.GE.AND P5, PT, R206, R19, PT ;  /* 0x00000013ce00720c */ /* 0x000fe20003fa6270 */
[----:B-1----:R-:W-:-:S03]  /*ef000*/  IMAD.WIDE R20, R33, 0x4, R6 ;  /* 0x0000000421147825 */ /* 0x002fc600078e0206 */
[-C--:B------:R-:W-:Y:S02]  /*ef010*/  ISETP.LT.AND P2, PT, R11, R18.reuse, !P5 ;  /* 0x000000120b00720c */ /* 0x080fe40006f41270 */
[-C--:B------:R-:W-:Y:S02]  /*ef020*/  ISETP.LT.AND P3, PT, R13, R18.reuse, !P5 ;  /* 0x000000120d00720c */ /* 0x080fe40006f61270 */
[----:B------:R-:W-:Y:S01]  /*ef030*/  ISETP.LT.AND P6, PT, R17, R18, !P5 ;  /* 0x000000121100720c */ /* 0x000fe20006fc1270 */
[----:B----4-:R-:W-:Y:S01]  /*ef040*/  IMAD.WIDE R24, R33, 0x4, R8 ;  /* 0x0000000421187825 */ /* 0x010fe200078e0208 */
[----:B------:R1:W-:Y:S03]  /*ef050*/  @P4 STG.E desc[UR60][R20.64], R62 ;  /* 0x0000003e14004986 */ /* 0x0003e6000c10193c */
[C---:B------:R-:W-:Y:S01]  /*ef060*/  IMAD.WIDE R28, R37.reuse, 0x4, R6 ;  /* 0x00000004251c7825 */ /* 0x040fe200078e0206 */
[----:B------:R4:W-:Y:S03]  /*ef070*/  @P0 STG.E desc[UR60][R24.64], R58 ;  /* 0x0000003a18000986 */ /* 0x0009e6000c10193c */
[----:B-1----:R-:W-:-:S04]  /*ef080*/  IMAD.WIDE R20, R37, 0x4, R2 ;  /* 0x0000000425147825 */ /* 0x002fc800078e0202 */
[----:B----4-:R-:W-:Y:S01]  /*ef090*/  IMAD.WIDE R24, R37, 0x4, R4 ;  /* 0x0000000425187825 */ /* 0x010fe200078e0204 */
[----:B------:R1:W-:Y:S04]  /*ef0a0*/  @P2 STG.E desc[UR60][R20.64], R31 ;  /* 0x0000001f14002986 */ /* 0x0003e8000c10193c */
[----:B------:R4:W-:Y:S04]  /*ef0b0*/  @P3 STG.E desc[UR60][R24.64], R27 ;  /* 0x0000001b18003986 */ /* 0x0009e8000c10193c */
[----:B------:R-:W-:Y:S01]  /*ef0c0*/  @P6 STG.E desc[UR60][R28.64], R39 ;  /* 0x000000271c006986 */ /* 0x000fe2000c10193c */
[----:B--2---:R-:W-:-:S02]  /*ef0d0*/  ISETP.GE.AND P4, PT, R14, R19, PT ;  /* 0x000000130e00720c */ /* 0x004fc40003f86270 */
[-C--:B------:R-:W-:Y:S01]  /*ef0e0*/  ISETP.GE.AND P6, PT, R16, R19.reuse, PT ;  /* 0x000000131000720c */ /* 0x080fe20003fc6270 */
[----:B------:R-:W2:Y:S04]  /*ef0f0*/  LDL.LU R14, [R1+0x4b0c] ;  /* 0x004b0c00010e7983 */ /* 0x000ea80000300800 */
[----:B------:R-:W3:Y:S01]  /*ef100*/  LDL.LU R16, [R1+0x4b04] ;  /* 0x004b040001107983 */ /* 0x000ee20000300800 */
[----:B------:R-:W-:Y:S02]  /*ef110*/  ISETP.GE.AND P1, PT, R32, R19, PT ;  /* 0x000000132000720c */ /* 0x000fe40003f26270 */
[----:B------:R-:W-:Y:S02]  /*ef120*/  ISETP.LT.AND P5, PT, R15, R18, !P5 ;  /* 0x000000120f00720c */ /* 0x000fe40006fa1270 */
[C---:B------:R-:W-:Y:S01]  /*ef130*/  IADD3 R33, R37.reuse, R0, RZ ;  /* 0x0000000025217210 */ /* 0x040fe20007ffe0ff */
[----:B-1----:R-:W-:Y:S01]  /*ef140*/  IMAD.WIDE R20, R37, 0x4, R8 ;  /* 0x0000000425147825 */ /* 0x002fe200078e0208 */
[-C--:B------:R-:W-:Y:S01]  /*ef150*/  ISETP.LT.AND P0, PT, R11, R18.reuse, !P1 ;  /* 0x000000120b00720c */ /* 0x080fe20004f01270 */
[----:B------:R-:W1:Y:S01]  /*ef160*/  LDC R0, c[0x0][0x248] ;  /* 0x00009200ff007b82 */ /* 0x000e620000000800 */
[-C--:B------:R-:W-:Y:S01]  /*ef170*/  ISETP.LT.AND P2, PT, R13, R18.reuse, !P1 ;  /* 0x000000120d00720c */ /* 0x080fe20004f41270 */
[----:B----4-:R-:W-:Y:S01]  /*ef180*/  IMAD.WIDE R24, R33, 0x4, R2 ;  /* 0x0000000421187825 */ /* 0x010fe200078e0202 */
[----:B------:R-:W-:-:S02]  /*ef190*/  ISETP.LT.AND P3, PT, R17, R18, !P1 ;  /* 0x000000121100720c */ /* 0x000fc40004f61270 */
[-C--:B------:R-:W-:Y:S01]  /*ef1a0*/  ISETP.LT.AND P1, PT, R15, R18.reuse, !P1 ;  /* 0x000000120f00720c */ /* 0x080fe20004f21270 */
[----:B------:R-:W4:Y:S04]  /*ef1b0*/  LDL.LU R30, [R1+0x4b14] ;  /* 0x004b1400011e7983 */ /* 0x000f280000300800 */
[----:B------:R1:W-:Y:S04]  /*ef1c0*/  @P5 STG.E desc[UR60][R20.64], R23 ;  /* 0x0000001714005986 */ /* 0x0003e8000c10193c */
[----:B------:R1:W-:Y:S01]  /*ef1d0*/  @P0 STG.E desc[UR60][R24.64], R43 ;  /* 0x0000002b18000986 */ /* 0x0003e2000c10193c */
[----:B------:R-:W-:-:S02]  /*ef1e0*/  ISETP.LT.AND P0, PT, R11, R18, !P4 ;  /* 0x000000120b00720c */ /* 0x000fc40006701270 */
[----:B------:R-:W-:Y:S01]  /*ef1f0*/  ISETP.LT.AND P5, PT, R13, R18, !P4 ;  /* 0x000000120d00720c */ /* 0x000fe200067a1270 */
[C---:B------:R-:W-:Y:S02]  /*ef200*/  IMAD.IADD R27, R33.reuse, 0x1, R10 ;  /* 0x00000001211b7824 */ /* 0x040fe400078e020a */
[----:B------:R-:W3:Y:S01]  /*ef210*/  LDC R10, c[0x0][0x248] ;  /* 0x00009200ff0a7b82 */ /* 0x000ee20000000800 */
[----:B-1----:R-:W-:-:S04]  /*ef220*/  IMAD.WIDE R20, R33, 0x4, R4 ;  /* 0x0000000421147825 */ /* 0x002fc800078e0204 */
[----:B------:R-:W-:-:S04]  /*ef230*/  IMAD.WIDE R22, R33, 0x4, R6 ;  /* 0x0000000421167825 */ /* 0x000fc800078e0206 */
[----:B------:R-:W-:Y:S01]  /*ef240*/  IMAD.WIDE R24, R33, 0x4, R8 ;  /* 0x0000000421187825 */ /* 0x000fe200078e0208 */
[----:B------:R1:W-:Y:S01]  /*ef250*/  @P2 STG.E desc[UR60][R20.64], R35 ;  /* 0x0000002314002986 */ /* 0x0003e2000c10193c */
[----:B------:R-:W-:-:S03]  /*ef260*/  ISETP.LT.AND P2, PT, R17, R18, !P4 ;  /* 0x000000121100720c */ /* 0x000fc60006741270 */
[----:B------:R1:W-:Y:S01]  /*ef270*/  @P3 STG.E desc[UR60][R22.64], R63 ;  /* 0x0000003f16003986 */ /* 0x0003e2000c10193c */
[----:B------:R-:W-:-:S03]  /*ef280*/  ISETP.LT.AND P4, PT, R15, R18, !P4 ;  /* 0x000000120f00720c */ /* 0x000fc60006781270 */
[----:B------:R1:W-:Y:S01]  /*ef290*/  @P1 STG.E desc[UR60][R24.64], R59 ;  /* 0x0000003b18001986 */ /* 0x0003e2000c10193c */
[----:B------:R-:W-:Y:S01]  /*ef2a0*/  ISETP.LT.AND P3, PT, R11, R18, !P6 ;  /* 0x000000120b00720c */ /* 0x000fe20007761270 */
[----:B-1----:R-:W-:-:S04]  /*ef2b0*/  IMAD.WIDE R20, R27, 0x4, R2 ;  /* 0x000000041b147825 */ /* 0x002fc800078e0202 */
[----:B------:R-:W-:-:S04]  /*ef2c0*/  IMAD.WIDE R22, R27, 0x4, R4 ;  /* 0x000000041b167825 */ /* 0x000fc800078e0204 */
[----:B------:R-:W-:Y:S01]  /*ef2d0*/  IMAD.WIDE R24, R27, 0x4, R6 ;  /* 0x000000041b187825 */ /* 0x000fe200078e0206 */
[----:B------:R1:W-:Y:S04]  /*ef2e0*/  @P0 STG.E desc[UR60][R20.64], R48 ;  /* 0x0000003014000986 */ /* 0x0003e8000c10193c */
[----:B------:R1:W-:Y:S01]  /*ef2f0*/  @P5 STG.E desc[UR60][R22.64], R52 ;  /* 0x0000003416005986 */ /* 0x0003e2000c10193c */
[----:B------:R-:W-:Y:S02]  /*ef300*/  ISETP.LT.AND P5, PT, R13, R18, !P6 ;  /* 0x000000120d00720c */ /* 0x000fe400077a1270 */
[C---:B------:R-:W-:Y:S01]  /*ef310*/  IADD3 R29, R27.reuse, R0, RZ ;  /* 0x000000001b1d7210 */ /* 0x040fe20007ffe0ff */
[----:B------:R-:W-:Y:S01]  /*ef320*/  @P2 STG.E desc[UR60][R24.64], R68 ;  /* 0x0000004418002986 */ /* 0x000fe2000c10193c */
[----:B------:R-:W3:Y:S01]  /*ef330*/  LDC R0, c[0x0][0x248] ;  /* 0x00009200ff007b82 */ /* 0x000ee20000000800 */
[----:B-1----:R-:W-:-:S04]  /*ef340*/  IMAD.WIDE R20, R27, 0x4, R8 ;  /* 0x000000041b147825 */ /* 0x002fc800078e0208 */
[C---:B------:R-:W-:Y:S01]  /*ef350*/  IMAD.WIDE R22, R29.reuse, 0x4, R2 ;  /* 0x000000041d167825 */ /* 0x040fe200078e0202 */
[----:B------:R1:W-:Y:S04]  /*ef360*/  @P4 STG.E desc[UR60][R20.64], R44 ;  /* 0x0000002c14004986 */ /* 0x0003e8000c10193c */
[----:B------:R3:W-:Y:S01]  /*ef370*/  @P3 STG.E desc[UR60][R22.64], R72 ;  /* 0x0000004816003986 */ /* 0x0007e2000c10193c */
[----:B-1----:R-:W-:-:S05]  /*ef380*/  IMAD.WIDE R20, R29, 0x4, R4 ;  /* 0x000000041d147825 */ /* 0x002fca00078e0204 */
[----:B------:R1:W-:Y:S01]  /*ef390*/  @P5 STG.E desc[UR60][R20.64], R64 ;  /* 0x0000004014005986 */ /* 0x0003e2000c10193c */
[-C--:B--2---:R-:W-:Y:S02]  /*ef3a0*/  ISETP.GE.AND P0, PT, R14, R19.reuse, PT ;  /* 0x000000130e00720c */ /* 0x084fe40003f06270 */
[-C--:B---3--:R-:W-:Y:S01]  /*ef3b0*/  ISETP.GE.AND P5, PT, R16, R19.reuse, PT ;  /* 0x000000131000720c */ /* 0x088fe20003fa6270 */
[----:B------:R-:W2:Y:S04]  /*ef3c0*/  LDL.LU R14, [R1+0x4aec] ;  /* 0x004aec00010e7983 */ /* 0x000ea80000300800 */
[----:B------:R-:W3:Y:S01]  /*ef3d0*/  LDL.LU R16, [R1+0x4ae8] ;  /* 0x004ae80001107983 */ /* 0x000ee20000300800 */
[----:B------:R-:W-:Y:S02]  /*ef3e0*/  ISETP.LT.AND P2, PT, R17, R18, !P6 ;  /* 0x000000121100720c */ /* 0x000fe40007741270 */
[----:B------:R-:W-:-:S02]  /*ef3f0*/  ISETP.GE.AND P1, PT, R26, R19, PT ;  /* 0x000000131a00720c */ /* 0x000fc40003f26270 */
[-C--:B------:R-:W-:Y:S01]  /*ef400*/  ISETP.LT.AND P6, PT, R15, R18.reuse, !P6 ;  /* 0x000000120f00720c */ /* 0x080fe200077c1270 */
[----:B------:R-:W-:Y:S01]  /*ef410*/  IMAD.WIDE R22, R29, 0x4, R6 ;  /* 0x000000041d167825 */ /* 0x000fe200078e0206 */
[-C--:B------:R-:W-:Y:S02]  /*ef420*/  ISETP.LT.AND P4, PT, R11, R18.reuse, !P1 ;  /* 0x000000120b00720c */ /* 0x080fe40004f81270 */
[-C--:B------:R-:W-:Y:S01]  /*ef430*/  ISETP.LT.AND P3, PT, R13, R18.reuse, !P1 ;  /* 0x000000120d00720c */ /* 0x080fe20004f61270 */
[C---:B------:R-:W-:Y:S02]  /*ef440*/  IMAD.IADD R31, R29.reuse, 0x1, R10 ;  /* 0x000000011d1f7824 */ /* 0x040fe400078e020a */
[----:B-1----:R-:W-:Y:S01]  /*ef450*/  IMAD.WIDE R20, R29, 0x4, R8 ;  /* 0x000000041d147825 */ /* 0x002fe200078e0208 */
[----:B------:R-:W1:Y:S01]  /*ef460*/  LDC R10, c[0x0][0x248] ;  /* 0x00009200ff0a7b82 */ /* 0x000e620000000800 */
[----:B------:R4:W-:Y:S02]  /*ef470*/  @P2 STG.E desc[UR60][R22.64], R92 ;  /* 0x0000005c16002986 */ /* 0x0009e4000c10193c */
[----:B------:R-:W-:Y:S01]  /*ef480*/  IMAD.WIDE R24, R31, 0x4, R4 ;  /* 0x000000041f187825 */ /* 0x000fe200078e0204 */
[-C--:B------:R-:W-:Y:S01]  /*ef490*/  ISETP.LT.AND P2, PT, R17, R18.reuse, !P1 ;  /* 0x000000121100720c */ /* 0x080fe20004f41270 */
[----:B------:R4:W-:Y:S01]  /*ef4a0*/  @P6 STG.E desc[UR60][R20.64], R88 ;  /* 0x0000005814006986 */ /* 0x0009e2000c10193c */
[----:B------:R-:W-:-:S02]  /*ef4b0*/  ISETP.LT.AND P1, PT, R15, R18, !P1 ;  /* 0x000000120f00720c */ /* 0x000fc40004f21270 */
[----:B------:R-:W-:Y:S01]  /*ef4c0*/  ISETP.LT.AND P6, PT, R13, R18, !P0 ;  /* 0x000000120d00720c */ /* 0x000fe200047c1270 */
[C---:B----4-:R-:W-:Y:S01]  /*ef4d0*/  IMAD.WIDE R22, R31.reuse, 0x4, R2 ;  /* 0x000000041f167825 */ /* 0x050fe200078e0202 */
[----:B------:R-:W-:-:S03]  /*ef4e0*/  IADD3 R33, R31, R0, RZ ;  /* 0x000000001f217210 */ /* 0x000fc60007ffe0ff */
[----:B------:R-:W-:-:S04]  /*ef4f0*/  IMAD.WIDE R26, R31, 0x4, R6 ;  /* 0x000000041f1a7825 */ /* 0x000fc800078e0206 */
[----:B------:R-:W-:Y:S01]  /*ef500*/  IMAD.WIDE R28, R31, 0x4, R8 ;  /* 0x000000041f1c7825 */ /* 0x000fe200078e0208 */
[----:B------:R4:W-:Y:S01]  /*ef510*/  @P4 STG.E desc[UR60][R22.64], R49 ;  /* 0x0000003116004986 */ /* 0x0009e2000c10193c */
[----:B------:R-:W-:-:S03]  /*ef520*/  ISETP.LT.AND P4, PT, R11, R18, !P0 ;  /* 0x000000120b00720c */ /* 0x000fc60004781270 */
[----:B------:R4:W-:Y:S01]  /*ef530*/  @P3 STG.E desc[UR60][R24.64], R53 ;  /* 0x0000003518003986 */ /* 0x0009e2000c10193c */
[-C--:B------:R-:W-:Y:S01]  /*ef540*/  ISETP.LT.AND P3, PT, R17, R18.reuse, !P0 ;  /* 0x000000121100720c */ /* 0x080fe20004761270 */
[----:B------:R-:W-:Y:S02]  /*ef550*/  IMAD.WIDE R20, R33, 0x4, R2 ;  /* 0x0000000421147825 */ /* 0x000fe400078e0202 */
[----:B------:R1:W-:Y:S04]  /*ef560*/  @P2 STG.E desc[UR60][R26.64], R69 ;  /* 0x000000451a002986 */ /* 0x0003e8000c10193c */
[----:B------:R-:W-:Y:S01]  /*ef570*/  @P1 STG.E desc[UR60][R28.64], R45 ;  /* 0x0000002d1c001986 */ /* 0x000fe2000c10193c */
[----:B------:R-:W-:Y:S01]  /*ef580*/  ISETP.LT.AND P0, PT, R15, R18, !P0 ;  /* 0x000000120f00720c */ /* 0x000fe20004701270 */
[----:B------:R-:W3:Y:S01]  /*ef590*/  LDC R0, c[0x0][0x248] ;  /* 0x00009200ff007b82 */ /* 0x000ee20000000800 */
[----:B----4-:R-:W-:-:S04]  /*ef5a0*/  IMAD.WIDE R22, R33, 0x4, R4 ;  /* 0x0000000421167825 */ /* 0x010fc800078e0204 */
[----:B------:R-:W-:Y:S01]  /*ef5b0*/  IMAD.WIDE R24, R33, 0x4, R6 ;  /* 0x0000000421187825 */ /* 0x000fe200078e0206 */
[----:B------:R4:W-:Y:S04]  /*ef5c0*/  @P4 STG.E desc[UR60][R20.64], R73 ;  /* 0x0000004914004986 */ /* 0x0009e8000c10193c */
[----:B------:R4:W-:Y:S01]  /*ef5d0*/  @P6 STG.E desc[UR60][R22.64], R65 ;  /* 0x0000004116006986 */ /* 0x0009e2000c10193c */
[-C--:B------:R-:W-:Y:S02]  /*ef5e0*/  ISETP.LT.AND P6, PT, R11, R18.reuse, !P5 ;  /* 0x000000120b00720c */ /* 0x080fe40006fc1270 */
[-C--:B------:R-:W-:Y:S01]  /*ef5f0*/  ISETP.LT.AND P4, PT, R13, R18.reuse, !P5 ;  /* 0x000000120d00720c */ /* 0x080fe20006f81270 */
[----:B------:R4:W-:Y:S01]  /*ef600*/  @P3 STG.E desc[UR60][R24.64], R93 ;  /* 0x0000005d18003986 */ /* 0x0009e2000c10193c */
[----:B------:R-:W-:Y:S01]  /*ef610*/  ISETP.LT.AND P3, PT, R17, R18, !P5 ;  /* 0x000000121100720c */ /* 0x000fe20006f61270 */
[----:B-1----:R-:W-:-:S02]  /*ef620*/  IMAD.IADD R31, R33, 0x1, R10 ;  /* 0x00000001211f7824 */ /* 0x002fc400078e020a */
[----:B------:R-:W-:Y:S01]  /*ef630*/  IMAD.WIDE R26, R33, 0x4, R8 ;  /* 0x00000004211a7825 */ /* 0x000fe200078e0208 */
[----:B------:R-:W1:Y:S03]  /*ef640*/  LDC R10, c[0x0][0x248] ;  /* 0x00009200ff0a7b82 */ /* 0x000e660000000800 */
[----:B----4-:R-:W-:-:S04]  /*ef650*/  IMAD.WIDE R20, R31, 0x4, R2 ;  /* 0x000000041f147825 */ /* 0x010fc800078e0202 */
[----:B------:R-:W-:-:S04]  /*ef660*/  IMAD.WIDE R22, R31, 0x4, R4 ;  /* 0x000000041f167825 */ /* 0x000fc800078e0204 */
[----:B------:R-:W-:Y:S01]  /*ef670*/  IMAD.WIDE R24, R31, 0x4, R6 ;  /* 0x000000041f187825 */ /* 0x000fe200078e0206 */
[----:B------:R-:W-:Y:S04]  /*ef680*/  @P0 STG.E desc[UR60][R26.64], R89 ;  /* 0x000000591a000986 */ /* 0x000fe8000c10193c */
[----:B------:R4:W-:Y:S04]  /*ef690*/  @P6 STG.E desc[UR60][R20.64], R50 ;  /* 0x0000003214006986 */ /* 0x0009e8000c10193c */
[----:B------:R4:W-:Y:S04]  /*ef6a0*/  @P4 STG.E desc[UR60][R22.64], R54 ;  /* 0x0000003616004986 */ /* 0x0009e8000c10193c */
[----:B------:R1:W-:Y:S01]  /*ef6b0*/  @P3 STG.E desc[UR60][R24.64], R70 ;  /* 0x0000004618003986 */ /* 0x0003e2000c10193c */
[----:B--2---:R-:W-:-:S02]  /*ef6c0*/  ISETP.GE.AND P1, PT, R14, R19, PT ;  /* 0x000000130e00720c */ /* 0x004fc40003f26270 */
[-C--:B---3--:R-:W-:Y:S01]  /*ef6d0*/  ISETP.GE.AND P3, PT, R16, R19.reuse, PT ;  /* 0x000000131000720c */ /* 0x088fe20003f66270 */
[----:B------:R-:W2:Y:S04]  /*ef6e0*/  LDL.LU R14, [R1+0x4ae4] ;  /* 0x004ae400010e7983 */ /* 0x000ea80000300800 */
[----:B------:R-:W3:Y:S01]  /*ef6f0*/  LDL.LU R16, [R1+0x4adc] ;  /* 0x004adc0001107983 */ /* 0x000ee20000300800 */
[----:B------:R-:W-:Y:S02]  /*ef700*/  ISETP.GE.AND P2, PT, R30, R19, PT ;  /* 0x000000131e00720c */ /* 0x000fe40003f46270 */
[-C--:B------:R-:W-:Y:S02]  /*ef710*/  ISETP.LT.AND P5, PT, R15, R18.reuse, !P5 ;  /* 0x000000120f00720c */ /* 0x080fe40006fa1270 */
[----:B------:R-:W-:-:S02]  /*ef720*/  ISETP.LT.AND P0, PT, R11, R18, !P2 ;  /* 0x000000120b00720c */ /* 0x000fc40005701270 */
[-C--:B------:R-:W-:Y:S02]  /*ef730*/  ISETP.LT.AND P4, PT, R13, R18.reuse, !P2 ;  /* 0x000000120d00720c */ /* 0x080fe40005781270 */
[----:B------:R-:W-:Y:S02]  /*ef740*/  ISETP.LT.AND P6, PT, R17, R18, !P2 ;  /* 0x000000121100720c */ /* 0x000fe400057c1270 */
[C---:B------:R-:W-:Y:S01]  /*ef750*/  IADD3 R33, R31.reuse, R0, RZ ;  /* 0x000000001f217210 */ /* 0x040fe20007ffe0ff */
[----:B------:R-:W-:Y:S01]  /*ef760*/  IMAD.WIDE R28, R31, 0x4, R8 ;  /* 0x000000041f1c7825 */ /* 0x000fe200078e0208 */
[----:B------:R-:W-:Y:S01]  /*ef770*/  ISETP.LT.AND P2, PT, R15, R18, !P2 ;  /* 0x000000120f00720c */ /* 0x000fe20005741270 */
[----:B------:R-:W3:Y:S02]  /*ef780*/  LDC R0, c[0x0][0x248] ;  /* 0x00009200ff007b82 */ /* 0x000ee40000000800 */
[----:B------:R-:W-:-:S04]  /*ef790*/  IMAD.WIDE R30, R33, 0x4, R2 ;  /* 0x00000004211e7825 */ /* 0x000fc800078e0202 */
[----:B----4-:R-:W-:-:S04]  /*ef7a0*/  IMAD.WIDE R20, R33, 0x4, R4 ;  /* 0x0000000421147825 */ /* 0x010fc800078e0204 */
[----:B------:R-:W-:Y:S01]  /*ef7b0*/  IMAD.WIDE R22, R33, 0x4, R6 ;  /* 0x0000000421167825 */ /* 0x000fe200078e0206 */
[----:B------:R4:W-:Y:S04]  /*ef7c0*/  @P5 STG.E desc[UR60][R28.64], R46 ;  /* 0x0000002e1c005986 */ /* 0x0009e8000c10193c */
[----:B------:R-:W-:Y:S01]  /*ef7d0*/  @P0 STG.E desc[UR60][R30.64], R74 ;  /* 0x0000004a1e000986 */ /* 0x000fe2000c10193c */
[----:B------:R-:W-:-:S03]  /*ef7e0*/  ISETP.LT.AND P5, PT, R11, R18, !P1 ;  /* 0x000000120b00720c */ /* 0x000fc60004fa1270 */
[----:B------:R4:W-:Y:S01]  /*ef7f0*/  @P4 STG.E desc[UR60][R20.64], R66 ;  /* 0x0000004214004986 */ /* 0x0009e2000c10193c */
[----:B------:R-:W-:-:S03]  /*ef800*/  ISETP.LT.AND P0, PT, R13, R18, !P1 ;  /* 0x000000120d00720c */ /* 0x000fc60004f01270 */
[----:B------:R3:W-:Y:S01]  /*ef810*/  @P6 STG.E desc[UR60][R22.64], R94 ;  /* 0x0000005e16006986 */ /* 0x0007e2000c10193c */
[----:B------:R-:W-:Y:S01]  /*ef820*/  ISETP.LT.AND P6, PT, R17, R18, !P1 ;  /* 0x000000121100720c */ /* 0x000fe20004fc1270 */
[C---:B-1----:R-:W-:Y:S02]  /*ef830*/  IMAD.IADD R35, R33.reuse, 0x1, R10 ;  /* 0x0000000121237824 */ /* 0x042fe400078e020a */
[----:B------:R-:W-:-:S04]  /*ef840*/  IMAD.WIDE R24, R33, 0x4, R8 ;  /* 0x0000000421187825 */ /* 0x000fc800078e0208 */
[----:B------:R-:W-:-:S04]  /*ef850*/  IMAD.WIDE R26, R35, 0x4, R2 ;  /* 0x00000004231a7825 */ /* 0x000fc800078e0202 */
[C---:B----4-:R-:W-:Y:S01]  /*ef860*/  IMAD.WIDE R28, R35.reuse, 0x4, R4 ;  /* 0x00000004231c7825 */ /* 0x050fe200078e0204 */
[----:B------:R-:W1:Y:S01]  /*ef870*/  LDC R10, c[0x0][0x248] ;  /* 0x00009200ff0a7b82 */ /* 0x000e620000000800 */
[----:B------:R4:W-:Y:S02]  /*ef880*/  @P2 STG.E desc[UR60][R24.64], R90 ;  /* 0x0000005a18002986 */ /* 0x0009e4000c10193c */
[----:B------:R-:W-:Y:S02]  /*ef890*/  IMAD.WIDE R20, R35, 0x4, R6 ;  /* 0x0000000423147825 */ /* 0x000fe400078e0206 */
[----:B------:R4:W-:Y:S04]  /*ef8a0*/  @P5 STG.E desc[UR60][R26.64], R51 ;  /* 0x000000331a005986 */ /* 0x0009e8000c10193c */
[----:B------:R4:W-:Y:S04]  /*ef8b0*/  @P0 STG.E desc[UR60][R28.64], R55 ;  /* 0x000000371c000986 */ /* 0x0009e8000c10193c */
[----:B------:R1:W-:Y:S01]  /*ef8c0*/  @P6 STG.E desc[UR60][R20.64], R71 ;  /* 0x0000004714006986 */ /* 0x0003e2000c10193c */
[----:B------:R-:W-:-:S02]  /*ef8d0*/  ISETP.LT.AND P1, PT, R15, R18, !P1 ;  /* 0x000000120f00720c */ /* 0x000fc40004f21270 */
[-C--:B------:R-:W-:Y:S02]  /*ef8e0*/  ISETP.LT.AND P2, PT, R11, R18.reuse, !P3 ;  /* 0x000000120b00720c */ /* 0x080fe40005f41270 */
[-C--:B------:R-:W-:Y:S02]  /*ef8f0*/  ISETP.LT.AND P0, PT, R13, R18.reuse, !P3 ;  /* 0x000000120d00720c */ /* 0x080fe40005f01270 */
[----:B------:R-:W-:Y:S02]  /*ef900*/  ISETP.LT.AND P5, PT, R17, R18, !P3 ;  /* 0x000000121100720c */ /* 0x000fe40005fa1270 */
[-C--:B--2---:R-:W-:Y:S02]  /*ef910*/  ISETP.GE.AND P4, PT, R14, R19.reuse, PT ;  /* 0x000000130e00720c */ /* 0x084fe40003f86270 */
[----:B---3--:R-:W-:Y:S01]  /*ef920*/  ISETP.GE.AND P6, PT, R16, R19, PT ;  /* 0x000000131000720c */ /* 0x008fe20003fc6270 */
[----:B------:R-:W2:Y:S04]  /*ef930*/  LDL.LU R14, [R1+0x4ac4] ;  /* 0x004ac400010e7983 */ /* 0x000ea80000300800 */
[----:B------:R-:W3:Y:S04]  /*ef940*/  LDL.LU R32, [R1+0x4ac0] ;  /* 0x004ac00001207983 */ /* 0x000ee80000300800 */
[----:B------:R-:W3:Y:S01]  /*ef950*/  LDL.LU R16, [R1+0x4abc] ;  /* 0x004abc0001107983 */ /* 0x000ee20000300800 */
[C---:B------:R-:W-:Y:S01]  /*ef960*/  IADD3 R31, R35.reuse, R0, RZ ;  /* 0x00000000231f7210 */ /* 0x040fe20007ffe0ff */
[----:B------:R-:W-:Y:S01]  /*ef970*/  IMAD.WIDE R22, R35, 0x4, R8 ;  /* 0x0000000423167825 */ /* 0x000fe200078e0208 */
[----:B------:R-:W1:Y:S03]  /*ef980*/  LDC R0, c[0x0][0x248] ;  /* 0x00009200ff007b82 */ /* 0x000e660000000800 */
[----:B----4-:R-:W-:-:S04]  /*ef990*/  IMAD.WIDE R24, R31, 0x4, R2 ;  /* 0x000000041f187825 */ /* 0x010fc800078e0202 */
[----:B------:R-:W-:-:S04]  /*ef9a0*/  IMAD.WIDE R26, R31, 0x4, R4 ;  /* 0x000000041f1a7825 */ /* 0x000fc800078e0204 */
[----:B------:R-:W-:Y:S01]  /*ef9b0*/  IMAD.WIDE R28, R31, 0x4, R6 ;  /* 0x000000041f1c7825 */ /* 0x000fe200078e0206 */
[----:B------:R4:W-:Y:S04]  /*ef9c0*/  @P1 STG.E desc[UR60][R22.64], R47 ;  /* 0x0000002f16001986 */ /* 0x0009e8000c10193c */
[----:B------:R4:W-:Y:S01]  /*ef9d0*/  @P2 STG.E desc[UR60][R24.64], R75 ;  /* 0x0000004b18002986 */ /* 0x0009e2000c10193c */
[----:B------:R-:W-:-:S03]  /*ef9e0*/  ISETP.LT.AND P3, PT, R15, R18, !P3 ;  /* 0x000000120f00720c */ /* 0x000fc60005f61270 */
[----:B------:R4:W-:Y:S01]  /*ef9f0*/  @P0 STG.E desc[UR60][R26.64], R67 ;  /* 0x000000431a000986 */ /* 0x0009e2000c10193c */
[----:B------:R-:W-:-:S03]  /*efa00*/  ISETP.LT.AND P1, PT, R11, R18, !P4 ;  /* 0x000000120b00720c */ /* 0x000fc60006721270 */
[----:B------:R4:W-:Y:S01]  /*efa10*/  @P5 STG.E desc[UR60][R28.64], R95 ;  /* 0x0000005f1c005986 */ /* 0x0009e2000c10193c */
[-C--:B------:R-:W-:Y:S01]  /*efa20*/  ISETP.LT.AND P5, PT, R13, R18.reuse, !P4 ;  /* 0x000000120d00720c */ /* 0x080fe200067a1270 */
[C---:B-1----:R-:W-:Y:S02]  /*efa30*/  IMAD.IADD R33, R31.reuse, 0x1, R10 ;  /* 0x000000011f217824 */ /* 0x042fe400078e020a */
[----:B------:R-:W-:Y:S01]  /*efa40*/  IMAD.WIDE R20, R31, 0x4, R8 ;  /* 0x000000041f147825 */ /* 0x000fe200078e0208 */
[----:B------:R-:W-:Y:S01]  /*efa50*/  ISETP.LT.AND P2, PT, R17, R18, !P4 ;  /* 0x000000121100720c */ /* 0x000fe20006741270 */
[----:B------:R-:W1:Y:S02]  /*efa60*/  LDC R10, c[0x0][0x248] ;  /* 0x00009200ff0a7b82 */ /* 0x000e640000000800 */
[----:B----4-:R-:W-:-:S04]  /*efa70*/  IMAD.WIDE R22, R33, 0x4, R2 ;  /* 0x0000000421167825 */ /* 0x010fc800078e0202 */
[----:B------:R-:W-:Y:S01]  /*efa80*/  IMAD.WIDE R24, R33, 0x4, R4 ;  /* 0x0000000421187825 */ /* 0x000fe200078e0204 */
[-C--:B------:R-:W-:Y:S01]  /*efa90*/  ISETP.LT.AND P4, PT, R15, R18.reuse, !P4 ;  /* 0x000000120f00720c */ /* 0x080fe20006781270 */
[----:B------:R4:W-:Y:S04]  /*efaa0*/  @P3 STG.E desc[UR60][R20.64], R91 ;  /* 0x0000005b14003986 */ /* 0x0009e8000c10193c */
[----:B------:R4:W-:Y:S01]  /*efab0*/  @P1 STG.E desc[UR60][R22.64], R84 ;  /* 0x0000005416001986 */ /* 0x0009e2000c10193c */
[----:B------:R-:W-:-:S03]  /*efac0*/  ISETP.LT.AND P1, PT, R11, R18, !P6 ;  /* 0x000000120b00720c */ /* 0x000fc60007721270 */
[----:B------:R-:W-:Y:S01]  /*efad0*/  @P5 STG.E desc[UR60][R24.64], R80 ;  /* 0x0000005018005986 */ /* 0x000fe2000c10193c */
[-C--:B------:R-:W-:Y:S02]  /*efae0*/  ISETP.LT.AND P5, PT, R13, R18.reuse, !P6 ;  /* 0x000000120d00720c */ /* 0x080fe400077a1270 */
[----:B------:R-:W-:Y:S02]  /*efaf0*/  ISETP.LT.AND P3, PT, R17, R18, !P6 ;  /* 0x000000121100720c */ /* 0x000fe40007761270 */
[C---:B------:R-:W-:Y:S01]  /*efb00*/  IADD3 R35, R33.reuse, R0, RZ ;  /* 0x0000000021237210 */ /* 0x040fe20007ffe0ff */
[----:B------:R-:W-:-:S04]  /*efb10*/  IMAD.WIDE R26, R33, 0x4, R6 ;  /* 0x00000004211a7825 */ /* 0x000fc800078e0206 */
[----:B------:R-:W-:-:S04]  /*efb20*/  IMAD.WIDE R28, R33, 0x4, R8 ;  /* 0x00000004211c7825 */ /* 0x000fc800078e0208 */
[----:B----4-:R-:W-:-:S04]  /*efb30*/  IMAD.WIDE R20, R35, 0x4, R2 ;  /* 0x0000000423147825 */ /* 0x010fc800078e0202 */
[----:B------:R-:W-:-:S04]  /*efb40*/  IMAD.WIDE R22, R35, 0x4, R4 ;  /* 0x0000000423167825 */ /* 0x000fc800078e0204 */
[----:B------:R-:W-:Y:S01]  /*efb50*/  IMAD.WIDE R30, R35, 0x4, R6 ;  /* 0x00000004231e7825 */ /* 0x000fe200078e0206 */
[----:B------:R-:W-:Y:S04]  /*efb60*/  @P2 STG.E desc[UR60][R26.64], R100 ;  /* 0x000000641a002986 */ /* 0x000fe8000c10193c */
[----:B------:R-:W-:Y:S04]  /*efb70*/  @P4 STG.E desc[UR60][R28.64], R76 ;  /* 0x0000004c1c004986 */ /* 0x000fe8000c10193c */
[----:B------:R-:W-:Y:S01]  /*efb80*/  @P1 STG.E desc[UR60][R20.64], R96 ;  /* 0x0000006014001986 */ /* 0x000fe2000c10193c */
[----:B------:R-:W4:Y:S03]  /*efb90*/  LDC R0, c[0x0][0x248] ;  /* 0x00009200ff007b82 */ /* 0x000f260000000800 */
[----:B------:R-:W-:Y:S04]  /*efba0*/  @P5 STG.E desc[UR60][R22.64], R104 ;  /* 0x0000006816005986 */ /* 0x000fe8000c10193c */
[----:B------:R1:W-:Y:S01]  /*efbb0*/  @P3 STG.E desc[UR60][R30.64], R124 ;  /* 0x0000007c1e003986 */ /* 0x0003e2000c10193c */
[----:B--2---:R-:W-:-:S03]  /*efbc0*/  ISETP.GE.AND P0, PT, R14, R19, PT ;  /* 0x000000130e00720c */ /* 0x004fc60003f06270 */
[----:B------:R-:W2:Y:S01]  /*efbd0*/  LDL.LU R14, [R1+0x4ab4] ;  /* 0x004ab400010e7983 */ /* 0x000ea20000300800 */
[----:B---3--:R-:W-:-:S03]  /*efbe0*/  ISETP.GE.AND P1, PT, R16, R19, PT ;  /* 0x000000131000720c */ /* 0x008fc60003f26270 */
[----:B-1----:R-:W3:Y:S04]  /*efbf0*/  LDL.LU R30, [R1+0x4a9c] ;  /* 0x004a9c00011e7983 */ /* 0x002ee80000300800 */
[----:B------:R-:W3:Y:S01]  /*efc00*/  LDL.LU R16, [R1+0x4a90] ;  /* 0x004a900001107983 */ /* 0x000ee20000300800 */
[----:B------:R-:W-:Y:S01]  /*efc10*/  IMAD.IADD R33, R35, 0x1, R10 ;  /* 0x0000000123217824 */ /* 0x000fe200078e020a */
[-C--:B------:R-:W-:Y:S01]  /*efc20*/  ISETP.LT.AND P6, PT, R15, R18.reuse, !P6 ;  /* 0x000000120f00720c */ /* 0x080fe200077c1270 */
[----:B------:R-:W1:Y:S01]  /*efc30*/  LDC R10, c[0x0][0x248] ;  /* 0x00009200ff0a7b82 */ /* 0x000e620000000800 */
[-C--:B------:R-:W-:Y:S02]  /*efc40*/  ISETP.LT.AND P4, PT, R11, R18.reuse, !P0 ;  /* 0x000000120b00720c */ /* 0x080fe40004781270 */
[----:B------:R-:W-:-:S02]  /*efc50*/  ISETP.LT.AND P3, PT, R13, R18, !P0 ;  /* 0x000000120d00720c */ /* 0x000fc40004761270 */
[-C--:B------:R-:W-:Y:S02]  /*efc60*/  ISETP.LT.AND P5, PT, R17, R18.reuse, !P0 ;  /* 0x000000121100720c */ /* 0x080fe400047a1270 */
[----:B------:R-:W-:Y:S01]  /*efc70*/  ISETP.LT.AND P0, PT, R15, R18, !P0 ;  /* 0x000000120f00720c */ /* 0x000fe20004701270 */
[----:B------:R-:W-:-:S04]  /*efc80*/  IMAD.WIDE R24, R35, 0x4, R8 ;  /* 0x0000000423187825 */ /* 0x000fc800078e0208 */
[----:B------:R-:W-:-:S04]  /*efc90*/  IMAD.WIDE R26, R33, 0x4, R2 ;  /* 0x00000004211a7825 */ /* 0x000fc800078e0202 */
[----:B------:R-:W-:Y:S01]  /*efca0*/  IMAD.WIDE R20, R33, 0x4, R4 ;  /* 0x0000000421147825 */ /* 0x000fe200078e0204 */
[----:B------:R-:W-:-:S03]  /*efcb0*/  ISETP.GE.AND P2, PT, R32, R19, PT ;  /* 0x000000132000720c */ /* 0x000fc60003f46270 */
[----:B------:R-:W-:Y:S01]  /*efcc0*/  IMAD.WIDE R22, R33, 0x4, R6 ;  /* 0x0000000421167825 */ /* 0x000fe200078e0206 */
[----:B------:R4:W-:Y:S04]  /*efcd0*/  @P6 STG.E desc[UR60][R24.64], R120 ;  /* 0x0000007818006986 */ /* 0x0009e8000c10193c */
[----:B------:R4:W-:Y:S01]  /*efce0*/  @P4 STG.E desc[UR60][R26.64], R85 ;  /* 0x000000551a004986 */ /* 0x0009e2000c10193c */
[----:B------:R-:W-:-:S03]  /*efcf0*/  ISETP.LT.AND P6, PT, R11, R18, !P2 ;  /* 0x000000120b00720c */ /* 0x000fc600057c1270 */
[----:B------:R1:W-:Y:S01]  /*efd00*/  @P3 STG.E desc[UR60][R20.64], R81 ;  /* 0x0000005114003986 */ /* 0x0003e2000c10193c */
[----:B------:R-:W-:-:S03]  /*efd10*/  ISETP.LT.AND P4, PT, R13, R18, !P2 ;  /* 0x000000120d00720c */ /* 0x000fc60005781270 */
[----:B------:R1:W-:Y:S01]  /*efd20*/  @P5 STG.E desc[UR60][R22.64], R101 ;  /* 0x0000006516005986 */ /* 0x0003e2000c10193c */
[----:B------:R-:W-:Y:S02]  /*efd30*/  ISETP.LT.AND P5, PT, R17, R18, !P2 ;  /* 0x000000121100720c */ /* 0x000fe400057a1270 */
[C---:B----4-:R-:W-:Y:S01]  /*efd40*/  IADD3 R31, R33.reuse, R0, RZ ;  /* 0x00000000211f7210 */ /* 0x050fe20007ffe0ff */
[----:B------:R-:W-:Y:S01]  /*efd50*/  IMAD.WIDE R24, R33, 0x4, R8 ;  /* 0x0000000421187825 */ /* 0x000fe200078e0208 */
[-C--:B------:R-:W-:Y:S01]  /*efd60*/  ISETP.LT.AND P2, PT, R15, R18.reuse, !P2 ;  /* 0x000000120f00720c */ /* 0x080fe20005741270 */
[----:B------:R-:W4:Y:S03]  /*efd70*/  LDC R0, c[0x0][0x248] ;  /* 0x00009200ff007b82 */ /* 0x000f260000000800 */
[----:B------:R1:W-:Y:S01]  /*efd80*/  @P0 STG.E desc[UR60][R24.64], R77 ;  /* 0x0000004d18000986 */ /* 0x0003e2000c10193c */
[----:B------:R-:W-:Y:S01]  /*efd90*/  ISETP.LT.AND P0, PT, R11, R18, !P1 ;  /* 0x000000120b00720c */ /* 0x000fe20004f01270 */
[----:B------:R-:W-:-:S04]  /*efda0*/  IMAD.WIDE R26, R31, 0x4, R2 ;  /* 0x000000041f1a7825 */ /* 0x000fc800078e0202 */
[C---:B-1----:R-:W-:Y:S02]  /*efdb0*/  IMAD.IADD R33, R31.reuse, 0x1, R10 ;  /* 0x000000011f217824 */ /* 0x042fe400078e020a */
[----:B------:R-:W-:-:S04]  /*efdc0*/  IMAD.WIDE R28, R31, 0x4, R4 ;  /* 0x000000041f1c7825 */ /* 0x000fc800078e0204 */
[----:B------:R-:W-:-:S04]  /*efdd0*/  IMAD.WIDE R20, R31, 0x4, R6 ;  /* 0x000000041f147825 */ /* 0x000fc800078e0206 */
[----:B------:R-:W-:Y:S01]  /*efde0*/  IMAD.WIDE R22, R31, 0x4, R8 ;  /* 0x000000041f167825 */ /* 0x000fe200078e0208 */
[----:B------:R1:W-:Y:S04]  /*efdf0*/  @P6 STG.E desc[UR60][R26.64], R97 ;  /* 0x000000611a006986 */ /* 0x0003e8000c10193c */
[----:B------:R1:W-:Y:S04]  /*efe00*/  @P4 STG.E desc[UR60][R28.64], R105 ;  /* 0x000000691c004986 */ /* 0x0003e8000c10193c */
[----:B------:R1:W-:Y:S01]  /*efe10*/  @P5 STG.E desc[UR60][R20.64], R125 ;  /* 0x0000007d14005986 */ /* 0x0003e2000c10193c */
[----:B------:R-:W-:-:S03]  /*efe20*/  IMAD.WIDE R24, R33, 0x4, R2 ;  /* 0x0000000421187825 */ /* 0x000fc600078e0202 */
[----:B------:R1:W-:Y:S01]  /*efe30*/  @P2 STG.E desc[UR60][R22.64], R121 ;  /* 0x0000007916002986 */ /* 0x0003e2000c10193c */
[----:B------:R-:W1:Y:S03]  /*efe40*/  LDC R10, c[0x0][0x248] ;  /* 0x00009200ff0a7b82 */ /* 0x000e660000000800 */
[----:B------:R1:W-:Y:S01]  /*efe50*/  @P0 STG.E desc[UR60][R24.64], R86 ;  /* 0x0000005618000986 */ /* 0x0003e2000c10193c */
[----:B--2---:R-:W-:-:S03]  /*efe60*/  ISETP.GE.AND P3, PT, R14, R19, PT ;  /* 0x000000130e00720c */ /* 0x004fc60003f66270 */
[----:B------:R-:W2:Y:S01]  /*efe70*/  LDL.LU R14, [R1+0x4a8c] ;  /* 0x004a8c00010e7983 */ /* 0x000ea20000300800 */
[----:B---3--:R-:W-:-:S03]  /*efe80*/  ISETP.GE.AND P0, PT, R16, R19, PT ;  /* 0x000000131000720c */ /* 0x008fc60003f06270 */
[----:B------:R-:W3:Y:S01]  /*efe90*/  LDL.LU R16, [R1+0x4a88] ;  /* 0x004a880001107983 */ /* 0x000ee20000300800 */
[-C--:B------:R-:W-:Y:S02]  /*efea0*/  ISETP.LT.AND P4, PT, R13, R18.reuse, !P1 ;  /* 0x000000120d00720c */ /* 0x080fe40004f81270 */
[-C--:B------:R-:W-:Y:S02]  /*efeb0*/  ISETP.LT.AND P6, PT, R17, R18.reuse, !P1 ;  /* 0x000000121100720c */ /* 0x080fe40004fc1270 */
[-C--:B------:R-:W-:Y:S02]  /*efec0*/  ISETP.LT.AND P1, PT, R15, R18.reuse, !P1 ;  /* 0x000000120f00720c */ /* 0x080fe40004f21270 */
[----:B------:R-:W-:Y:S02]  /*efed0*/  ISETP.LT.AND P2, PT, R11, R18, !P3 ;  /* 0x000000120b00720c */ /* 0x000fe40005f41270 */
[C---:B----4-:R-:W-:Y:S01]  /*efee0*/  IADD3 R31, R33.reuse, R0, RZ ;  /* 0x00000000211f7210 */ /* 0x050fe20007ffe0ff */
[----:B-1----:R-:W-:-:S04]  /*efef0*/  IMAD.WIDE R26, R33, 0x4, R4 ;  /* 0x00000004211a7825 */ /* 0x002fc800078e0204 */
[----:B------:R-:W-:-:S04]  /*eff00*/  IMAD.WIDE R28, R33, 0x4, R6 ;  /* 0x00000004211c7825 */ /* 0x000fc800078e0206 */
[----:B------:R-:W-:-:S04]  /*eff10*/  IMAD.WIDE R20, R33, 0x4, R8 ;  /* 0x0000000421147825 */ /* 0x000fc800078e0208 */
[----:B------:R-:W-:Y:S01]  /*eff20*/  IMAD.WIDE R22, R31, 0x4, R2 ;  /* 0x000000041f167825 */ /* 0x000fe200078e0202 */
[----:B------:R-:W-:Y:S01]  /*eff30*/  ISETP.GE.AND P5, PT, R30, R19, PT ;  /* 0x000000131e00720c */ /* 0x000fe20003fa6270 */
[----:B------:R-:W1:Y:S01]  /*eff40*/  LDC R0, c[0x0][0x248] ;  /* 0x00009200ff007b82 */ /* 0x000e620000000800 */
[----:B------:R4:W-:Y:S01]  /*eff50*/  @P4 STG.E desc[UR60][R26.64], R82 ;  /* 0x000000521a004986 */ /* 0x0009e2000c10193c */
[----:B------:R-:W-:-:S03]  /*eff60*/  ISETP.LT.AND P4, PT, R13, R18, !P3 ;  /* 0x000000120d00720c */ /* 0x000fc60005f81270 */
[----:B------:R4:W-:Y:S01]  /*eff70*/  @P6 STG.E desc[UR60][R28.64], R102 ;  /* 0x000000661c006986 */ /* 0x0009e2000c10193c */
[----:B------:R-:W-:-:S03]  /*eff80*/  ISETP.LT.AND P6, PT, R17, R18, !P3 ;  /* 0x000000121100720c */ /* 0x000fc60005fc1270 */
[----:B------:R4:W-:Y:S01]  /*eff90*/  @P1 STG.E desc[UR60][R20.64], R78 ;  /* 0x0000004e14001986 */ /* 0x0009e2000c10193c */
[-C--:B------:R-:W-:Y:S02]  /*effa0*/  ISETP.LT.AND P3, PT, R15, R18.reuse, !P3 ;  /* 0x000000120f00720c */ /* 0x080fe40005f61270 */
[-C--:B------:R-:W-:Y:S01]  /*effb0*/  ISETP.LT.AND P1, PT, R11, R18.reuse, !P5 ;  /* 0x000000120b00720c */ /* 0x080fe20006f21270 */
[----:B------:R1:W-:Y:S01]  /*effc0*/  @P2 STG.E desc[UR60][R22.64], R98 ;  /* 0x0000006216002986 */ /* 0x0003e2000c10193c */
[----:B------:R-:W-:Y:S01]  /*effd0*/  ISETP.LT.AND P2, PT, R13, R18, !P5 ;  /* 0x000000120d00720c */ /* 0x000fe20006f41270 */
[C---:B------:R-:W-:Y:S02]  /*effe0*/  IMAD.IADD R33, R31.reuse, 0x1, R10 ;  /* 0x000000011f217824 */ /* 0x040fe400078e020a */
[----:B------:R-:W-:-:S04]  /*efff0*/  IMAD.WIDE R24, R31, 0x4, R4 ;  /* 0x000000041f187825 */ /* 0x000fc800078e0204 */
[----:B----4-:R-:W-:-:S04]  /*f0000*/  IMAD.WIDE R26, R31, 0x4, R6 ;  /* 0x000000041f1a7825 */ /* 0x010fc800078e0206 */
[----:B------:R-:W-:-:S04]  /*f0010*/  IMAD.WIDE R28, R31, 0x4, R8 ;  /* 0x000000041f1c7825 */ /* 0x000fc800078e0208 */
[----:B------:R-:W-:-:S04]  /*f0020*/  IMAD.WIDE R30, R33, 0x4, R2 ;  /* 0x00000004211e7825 */ /* 0x000fc800078e0202 */
[----:B------:R-:W-:Y:S01]  /*f0030*/  IMAD.WIDE R20, R33, 0x4, R4 ;  /* 0x0000000421147825 */ /* 0x000fe200078e0204 */
[----:B------:R4:W-:Y:S04]  /*f0040*/  @P4 STG.E desc[UR60][R24.64], R106 ;  /* 0x0000006a18004986 */ /* 0x0009e8000c10193c */
[----:B------:R4:W-:Y:S04]  /*f0050*/  @P6 STG.E desc[UR60][R26.64], R126 ;  /* 0x0000007e1a006986 */ /* 0x0009e8000c10193c */
[----:B------:R4:W-:Y:S01]  /*f0060*/  @P3 STG.E desc[UR60][R28.64], R122 ;  /* 0x0000007a1c003986 */ /* 0x0009e2000c10193c */
[----:B------:R-:W4:Y:S03]  /*f0070*/  LDC R10, c[0x0][0x248] ;  /* 0x00009200ff0a7b82 */ /* 0x000f260000000800 */
[----:B------:R4:W-:Y:S04]  /*f0080*/  @P1 STG.E desc[UR60][R30.64], R87 ;  /* 0x000000571e001986 */ /* 0x0009e8000c10193c */
        /* <DEDUP_REMOVED lines=9> */
[C---:B-1----:R-:W-:Y:S01]  /*f0120*/  IADD3 R35, R33.reuse, R0, RZ ;  /* 0x0000000021237210 */ /* 0x042fe20007ffe0ff */
[----:B------:R-:W-:-:S04]  /*f0130*/  IMAD.WIDE R22, R33, 0x4, R6 ;  /* 0x0000000421167825 */ /* 0x000fc800078e0206 */
[----:B----4-:R-:W-:-:S04]  /*f0140*/  IMAD.WIDE R24, R33, 0x4, R8 ;  /* 0x0000000421187825 */ /* 0x010fc800078e0208 */
[----:B------:R-:W-:-:S04]  /*f0150*/  IMAD.WIDE R26, R35, 0x4, R2 ;  /* 0x00000004231a7825 */ /* 0x000fc800078e0202 */
[----:B------:R-:W-:Y:S01]  /*f0160*/  IMAD.WIDE R28, R35, 0x4, R4 ;  /* 0x00000004231c7825 */ /* 0x000fe200078e0204 */
[----:B------:R-:W4:Y:S01]  /*f0170*/  LDL.LU R32, [R1+0x4a64] ;  /* 0x004a640001207983 */ /* 0x000f220000300800 */
[----:B------:R-:W1:Y:S03]  /*f0180*/  LDC R0, c[0x0][0x248] ;  /* 0x00009200ff007b82 */ /* 0x000e660000000800 */
[----:B------:R1:W-:Y:S04]  /*f0190*/  @P4 STG.E desc[UR60][R22.64], R103 ;  /* 0x0000006716004986 */ /* 0x0003e8000c10193c */
[----:B------:R1:W-:Y:S01]  /*f01a0*/  @P5 STG.E desc[UR60][R24.64], R79 ;  /* 0x0000004f18005986 */ /* 0x0003e2000c10193c */
[----:B------:R-:W-:-:S03]  /*f01b0*/  ISETP.LT.AND P4, PT, R17, R18, !P0 ;  /* 0x000000121100720c */ /* 0x000fc60004781270 */
[----:B------:R1:W-:Y:S01]  /*f01c0*/  @P3 STG.E desc[UR60][R26.64], R99 ;  /* 0x000000631a003986 */ /* 0x0003e2000c10193c */
[----:B------:R-:W-:-:S03]  /*f01d0*/  ISETP.LT.AND P0, PT, R15, R18, !P0 ;  /* 0x000000120f00720c */ /* 0x000fc60004701270 */
[----:B------:R1:W-:Y:S01]  /*f01e0*/  @P1 STG.E desc[UR60][R28.64], R107 ;  /* 0x0000006b1c001986 */ /* 0x0003e2000c10193c */
[-C--:B------:R-:W-:Y:S02]  /*f01f0*/  ISETP.LT.AND P1, PT, R11, R18.reuse, !P6 ;  /* 0x000000120b00720c */ /* 0x080fe40007721270 */
[-C--:B------:R-:W-:Y:S02]  /*f0200*/  ISETP.LT.AND P3, PT, R13, R18.reuse, !P6 ;  /* 0x000000120d00720c */ /* 0x080fe40007761270 */
[----:B------:R-:W-:Y:S01]  /*f0210*/  ISETP.LT.AND P5, PT, R17, R18, !P6 ;  /* 0x000000121100720c */ /* 0x000fe200077a1270 */
[C---:B------:R-:W-:Y:S02]  /*f0220*/  IMAD.IADD R31, R35.reuse, 0x1, R10 ;  /* 0x00000001231f7824 */ /* 0x040fe400078e020a */
[----:B------:R-:W-:-:S04]  /*f0230*/  IMAD.WIDE R20, R35, 0x4, R6 ;  /* 0x0000000423147825 */ /* 0x000fc800078e0206 */
[----:B-1----:R-:W-:-:S04]  /*f0240*/  IMAD.WIDE R22, R35, 0x4, R8 ;  /* 0x0000000423167825 */ /* 0x002fc800078e0208 */
[----:B------:R-:W-:-:S04]  /*f0250*/  IMAD.WIDE R24, R31, 0x4, R2 ;  /* 0x000000041f187825 */ /* 0x000fc800078e0202 */
[C---:B------:R-:W-:Y:S01]  /*f0260*/  IMAD.WIDE R26, R31.reuse, 0x4, R4 ;  /* 0x000000041f1a7825 */ /* 0x040fe200078e0204 */
[----:B------:R-:W1:Y:S01]  /*f0270*/  LDC R10, c[0x0][0x248] ;  /* 0x00009200ff0a7b82 */ /* 0x000e620000000800 */
[----:B------:R3:W-:Y:S02]  /*f0280*/  @P4 STG.E desc[UR60][R20.64], R127 ;  /* 0x0000007f14004986 */ /* 0x0007e4000c10193c */
[----:B------:R-:W-:Y:S02]  /*f0290*/  IMAD.WIDE R28, R31, 0x4, R6 ;  /* 0x000000041f1c7825 */ /* 0x000fe400078e0206 */
[----:B------:R3:W-:Y:S04]  /*f02a0*/  @P0 STG.E desc[UR60][R22.64], R123 ;  /* 0x0000007b16000986 */ /* 0x0007e8000c10193c */
[----:B------:R1:W-:Y:S04]  /*f02b0*/  @P1 STG.E desc[UR60][R24.64], R112 ;  /* 0x0000007018001986 */ /* 0x0003e8000c10193c */
[----:B------:R1:W-:Y:S04]  /*f02c0*/  @P3 STG.E desc[UR60][R26.64], R116 ;  /* 0x000000741a003986 */ /* 0x0003e8000c10193c */
[----:B------:R1:W-:Y:S01]  /*f02d0*/  @P5 STG.E desc[UR60][R28.64], R132 ;  /* 0x000000841c005986 */ /* 0x0003e2000c10193c */
[----:B------:R-:W-:-:S02]  /*f02e0*/  ISETP.LT.AND P6, PT, R15, R18, !P6 ;  /* 0x000000120f00720c */ /* 0x000fc400077c1270 */
[----:B------:R-:W-:Y:S02]  /*f02f0*/  ISETP.LT.AND P0, PT, R11, R18, !P2 ;  /* 0x000000120b00720c */ /* 0x000fe40005701270 */
[-C--:B--2---:R-:W-:Y:S02]  /*f0300*/  ISETP.GE.AND P4, PT, R14, R19.reuse, PT ;  /* 0x000000130e00720c */ /* 0x084fe40003f86270 */
[----:B------:R-:W2:Y:S01]  /*f0310*/  LDL.LU R14, [R1+0x4a5c] ;  /* 0x004a5c00010e7983 */ /* 0x000ea20000300800 */
[----:B---3--:R-:W-:-:S03]  /*f0320*/  ISETP.GE.AND P5, PT, R16, R19, PT ;  /* 0x000000131000720c */ /* 0x008fc60003fa6270 */
[----:B------:R-:W3:Y:S01]  /*f0330*/  LDL.LU R16, [R1+0x4a44] ;  /* 0x004a440001107983 */ /* 0x000ee20000300800 */
[C---:B------:R-:W-:Y:S01]  /*f0340*/  IADD3 R33, R31.reuse, R0, RZ ;  /* 0x000000001f217210 */ /* 0x040fe20007ffe0ff */
[----:B------:R-:W-:Y:S01]  /*f0350*/  IMAD.WIDE R20, R31, 0x4, R8 ;  /* 0x000000041f147825 */ /* 0x000fe200078e0208 */
[----:B------:R-:W4:Y:S03]  /*f0360*/  LDC R0, c[0x0][0x248] ;  /* 0x00009200ff007b82 */ /* 0x000f260000000800 */
[----:B------:R-:W-:Y:S01]  /*f0370*/  IMAD.WIDE R22, R33, 0x4, R2 ;  /* 0x0000000421167825 */ /* 0x000fe200078e0202 */
[-C--:B------:R-:W-:Y:S02]  /*f0380*/  ISETP.LT.AND P1, PT, R13, R18.reuse, !P2 ;  /* 0x000000120d00720c */ /* 0x080fe40005721270 */
[-C--:B------:R-:W-:Y:S01]  /*f0390*/  ISETP.LT.AND P3, PT, R17, R18.reuse, !P2 ;  /* 0x000000121100720c */ /* 0x080fe20005761270 */
[----:B------:R1:W-:Y:S01]  /*f03a0*/  @P6 STG.E desc[UR60][R20.64], R108 ;  /* 0x0000006c14006986 */ /* 0x0003e2000c10193c */
[----:B------:R-:W-:-:S03]  /*f03b0*/  ISETP.LT.AND P2, PT, R15, R18, !P2 ;  /* 0x000000120f00720c */ /* 0x000fc60005741270 */
[----:B------:R1:W-:Y:S01]  /*f03c0*/  @P0 STG.E desc[UR60][R22.64], R136 ;  /* 0x0000008816000986 */ /* 0x0003e2000c10193c */
[-C--:B------:R-:W-:Y:S02]  /*f03d0*/  ISETP.LT.AND P0, PT, R11, R18.reuse, !P4 ;  /* 0x000000120b00720c */ /* 0x080fe40006701270 */
[----:B------:R-:W-:Y:S01]  /*f03e0*/  ISETP.LT.AND P6, PT, R13, R18, !P4 ;  /* 0x000000120d00720c */ /* 0x000fe200067c1270 */
[C---:B-1----:R-:W-:Y:S02]  /*f03f0*/  IMAD.IADD R35, R33.reuse, 0x1, R10 ;  /* 0x0000000121237824 */ /* 0x042fe400078e020a */
[----:B------:R-:W-:-:S04]  /*f0400*/  IMAD.WIDE R24, R33, 0x4, R4 ;  /* 0x0000000421187825 */ /* 0x000fc800078e0204 */
[----:B------:R-:W-:-:S04]  /*f0410*/  IMAD.WIDE R26, R33, 0x4, R6 ;  /* 0x00000004211a7825 */ /* 0x000fc800078e0206 */
[----:B------:R-:W-:Y:S01]  /*f0420*/  IMAD.WIDE R28, R33, 0x4, R8 ;  /* 0x00000004211c7825 */ /* 0x000fe200078e0208 */
[----:B------:R-:W1:Y:S03]  /*f0430*/  LDC R10, c[0x0][0x248] ;  /* 0x00009200ff0a7b82 */ /* 0x000e660000000800 */
[----:B------:R-:W-:-:S04]  /*f0440*/  IMAD.WIDE R20, R35, 0x4, R2 ;  /* 0x0000000423147825 */ /* 0x000fc800078e0202 */
[----:B------:R-:W-:Y:S01]  /*f0450*/  IMAD.WIDE R22, R35, 0x4, R4 ;  /* 0x0000000423167825 */ /* 0x000fe200078e0204 */
[----:B------:R4:W-:Y:S04]  /*f0460*/  @P1 STG.E desc[UR60][R24.64], R128 ;  /* 0x0000008018001986 */ /* 0x0009e8000c10193c */
[----:B------:R4:W-:Y:S01]  /*f0470*/  @P3 STG.E desc[UR60][R26.64], R164 ;  /* 0x000000a41a003986 */ /* 0x0009e2000c10193c */
[----:B------:R-:W-:-:S03]  /*f0480*/  ISETP.LT.AND P1, PT, R17, R18, !P4 ;  /* 0x000000121100720c */ /* 0x000fc60006721270 */
[----:B------:R-:W-:Y:S01]  /*f0490*/  @P2 STG.E desc[UR60][R28.64], R160 ;  /* 0x000000a01c002986 */ /* 0x000fe2000c10193c */
[----:B------:R-:W-:-:S03]  /*f04a0*/  ISETP.LT.AND P4, PT, R15, R18, !P4 ;  /* 0x000000120f00720c */ /* 0x000fc60006781270 */
[----:B------:R4:W-:Y:S01]  /*f04b0*/  @P0 STG.E desc[UR60][R20.64], R113 ;  /* 0x0000007114000986 */ /* 0x0009e2000c10193c */
[----:B------:R-:W-:-:S03]  /*f04c0*/  ISETP.LT.AND P3, PT, R11, R18, !P5 ;  /* 0x000000120b00720c */ /* 0x000fc60006f61270 */
[----:B------:R3:W-:Y:S01]  /*f04d0*/  @P6 STG.E desc[UR60][R22.64], R117 ;  /* 0x0000007516006986 */ /* 0x0007e2000c10193c */
[----:B------:R-:W-:Y:S02]  /*f04e0*/  ISETP.LT.AND P6, PT, R13, R18, !P5 ;  /* 0x000000120d00720c */ /* 0x000fe40006fc1270 */
[C---:B----4-:R-:W-:Y:S01]  /*f04f0*/  IADD3 R33, R35.reuse, R0, RZ ;  /* 0x0000000023217210 */ /* 0x050fe20007ffe0ff */
[----:B------:R-:W-:-:S04]  /*f0500*/  IMAD.WIDE R30, R35, 0x4, R6 ;  /* 0x00000004231e7825 */ /* 0x000fc800078e0206 */
[----:B------:R-:W-:-:S04]  /*f0510*/  IMAD.WIDE R24, R35, 0x4, R8 ;  /* 0x0000000423187825 */ /* 0x000fc800078e0208 */
[C---:B------:R-:W-:Y:S01]  /*f0520*/  IMAD.WIDE R26, R33.reuse, 0x4, R2 ;  /* 0x00000004211a7825 */ /* 0x040fe200078e0202 */
[----:B------:R-:W-:Y:S01]  /*f0530*/  ISETP.GE.AND P2, PT, R32, R19, PT ;  /* 0x000000132000720c */ /* 0x000fe20003f46270 */
[----:B------:R-:W4:Y:S01]  /*f0540*/  LDC R0, c[0x0][0x248] ;  /* 0x00009200ff007b82 */ /* 0x000f220000000800 */
[----:B------:R1:W-:Y:S01]  /*f0550*/  @P1 STG.E desc[UR60][R30.64], R133 ;  /* 0x000000851e001986 */ /* 0x0003e2000c10193c */
[----:B------:R-:W-:-:S03]  /*f0560*/  IMAD.WIDE R20, R33, 0x4, R4 ;  /* 0x0000000421147825 */ /* 0x000fc600078e0204 */
[----:B------:R1:W-:Y:S04]  /*f0570*/  @P4 STG.E desc[UR60][R24.64], R109 ;  /* 0x0000006d18004986 */ /* 0x0003e8000c10193c */
[----:B------:R1:W-:Y:S04]  /*f0580*/  @P3 STG.E desc[UR60][R26.64], R137 ;  /* 0x000000891a003986 */ /* 0x0003e8000c10193c */
[----:B------:R1:W-:Y:S01]  /*f0590*/  @P6 STG.E desc[UR60][R20.64], R129 ;  /* 0x0000008114006986 */ /* 0x0003e2000c10193c */
[----:B--2---:R-:W-:-:S03]  /*f05a0*/  ISETP.GE.AND P0, PT, R14, R19, PT ;  /* 0x000000130e00720c */ /* 0x004fc60003f06270 */
[----:B------:R-:W2:Y:S01]  /*f05b0*/  LDL.LU R14, [R1+0x4a40] ;  /* 0x004a4000010e7983 */ /* 0x000ea20000300800 */
[----:B---3--:R-:W-:-:S03]  /*f05c0*/  ISETP.GE.AND P6, PT, R16, R19, PT ;  /* 0x000000131000720c */ /* 0x008fc60003fc6270 */
[----:B------:R-:W3:Y:S01]  /*f05d0*/  LDL.LU R16, [R1+0x4a2c] ;  /* 0x004a2c0001107983 */ /* 0x000ee20000300800 */
[-C--:B------:R-:W-:Y:S01]  /*f05e0*/  ISETP.LT.AND P1, PT, R17, R18.reuse, !P5 ;  /* 0x000000121100720c */ /* 0x080fe20006f21270 */
[----:B------:R-:W-:Y:S01]  /*f05f0*/  IMAD.WIDE R22, R33, 0x4, R6 ;  /* 0x0000000421167825 */ /* 0x000fe200078e0206 */
[-C--:B------:R-:W-:Y:S02]  /*f0600*/  ISETP.LT.AND P5, PT, R15, R18.reuse, !P5 ;  /* 0x000000120f00720c */ /* 0x080fe40006fa1270 */
[-C--:B------:R-:W-:Y:S02]  /*f0610*/  ISETP.LT.AND P4, PT, R11, R18.reuse, !P2 ;  /* 0x000000120b00720c */ /* 0x080fe40005781270 */
[-C--:B------:R-:W-:Y:S01]  /*f0620*/  ISETP.LT.AND P3, PT, R13, R18.reuse, !P2 ;  /* 0x000000120d00720c */ /* 0x080fe20005761270 */
[C---:B-1----:R-:W-:Y:S02]  /*f0630*/  IMAD.IADD R31, R33.reuse, 0x1, R10 ;  /* 0x00000001211f7824 */ /* 0x042fe400078e020a */
[----:B------:R-:W-:Y:S01]  /*f0640*/  IMAD.WIDE R24, R33, 0x4, R8 ;  /* 0x0000000421187825 */ /* 0x000fe200078e0208 */
[----:B------:R-:W2:Y:S04]  /*f0650*/  LDL.LU R34, [R1+0x4a28] ;  /* 0x004a280001227983 */ /* 0x000ea80000300800 */
[----:B------:R1:W-:Y:S01]  /*f0660*/  @P1 STG.E desc[UR60][R22.64], R165 ;  /* 0x000000a516001986 */ /* 0x0003e2000c10193c */
[----:B------:R-:W-:-:S02]  /*f0670*/  ISETP.LT.AND P1, PT, R17, R18, !P2 ;  /* 0x000000121100720c */ /* 0x000fc40005721270 */
[----:B------:R-:W-:Y:S01]  /*f0680*/  ISETP.LT.AND P2, PT, R15, R18, !P2 ;  /* 0x000000120f00720c */ /* 0x000fe20005741270 */
[----:B------:R-:W-:-:S04]  /*f0690*/  IMAD.WIDE R26, R31, 0x4, R2 ;  /* 0x000000041f1a7825 */ /* 0x000fc800078e0202 */
[----:B------:R-:W-:-:S04]  /*f06a0*/  IMAD.WIDE R28, R31, 0x4, R4 ;  /* 0x000000041f1c7825 */ /* 0x000fc800078e0204 */
[C---:B------:R-:W-:Y:S01]  /*f06b0*/  IMAD.WIDE R20, R31.reuse, 0x4, R6 ;  /* 0x000000041f147825 */ /* 0x040fe200078e0206 */
[----:B------:R4:W-:Y:S04]  /*f06c0*/  @P5 STG.E desc[UR60][R24.64], R161 ;  /* 0x000000a118005986 */ /* 0x0009e8000c10193c */
[----:B------:R4:W-:Y:S04]  /*f06d0*/  @P4 STG.E desc[UR60][R26.64], R114 ;  /* 0x000000721a004986 */ /* 0x0009e8000c10193c */
[----:B------:R4:W-:Y:S04]  /*f06e0*/  @P3 STG.E desc[UR60][R28.64], R118 ;  /* 0x000000761c003986 */ /* 0x0009e8000c10193c */
[----:B------:R-:W2:Y:S01]  /*f06f0*/  LDL.LU R32, [R1+0x4a18] ;  /* 0x004a180001207983 */ /* 0x000ea20000300800 */
[----:B------:R-:W3:Y:S01]  /*f0700*/  LDC R10, c[0x0][0x248] ;  /* 0x00009200ff0a7b82 */ /* 0x000ee20000000800 */
[----:B-1----:R-:W-:-:S02]  /*f0710*/  IMAD.WIDE R22, R31, 0x4, R8 ;  /* 0x000000041f167825 */ /* 0x002fc400078e0208 */
[----:B------:R1:W-:Y:S04]  /*f0720*/  @P1 STG.E desc[UR60][R20.64], R134 ;  /* 0x0000008614001986 */ /* 0x0003e8000c10193c */
[----:B------:R1:W-:Y:S01]  /*f0730*/  @P2 STG.E desc[UR60][R22.64], R110 ;  /* 0x0000006e16002986 */ /* 0x0003e2000c10193c */
[-C--:B------:R-:W-:Y:S02]  /*f0740*/  ISETP.LT.AND P4, PT, R11, R18.reuse, !P0 ;  /* 0x000000120b00720c */ /* 0x080fe40004781270 */
[-C--:B------:R-:W-:Y:S02]  /*f0750*/  ISETP.LT.AND P5, PT, R13, R18.reuse, !P0 ;  /* 0x000000120d00720c */ /* 0x080fe400047a1270 */
[----:B------:R-:W-:Y:S02]  /*f0760*/  ISETP.LT.AND P3, PT, R17, R18, !P0 ;  /* 0x000000121100720c */ /* 0x000fe40004761270 */
[----:B----4-:R-:W-:-:S02]  /*f0770*/  IADD3 R33, R31, R0, RZ ;  /* 0x000000001f217210 */ /* 0x010fc40007ffe0ff */
[----:B------:R-:W4:Y:S03]  /*f0780*/  LDC R0, c[0x0][0x248] ;  /* 0x00009200ff007b82 */ /* 0x000f260000000800 */
[----:B------:R-:W-:-:S04]  /*f0790*/  IMAD.WIDE R24, R33, 0x4, R2 ;  /* 0x0000000421187825 */ /* 0x000fc800078e0202 */
[----:B------:R-:W-:-:S04]  /*f07a0*/  IMAD.WIDE R26, R33, 0x4, R4 ;  /* 0x00000004211a7825 */ /* 0x000fc800078e0204 */
[----:B------:R-:W-:Y:S01]  /*f07b0*/  IMAD.WIDE R28, R33, 0x4, R6 ;  /* 0x00000004211c7825 */ /* 0x000fe200078e0206 */
[----:B------:R-:W-:Y:S01]  /*f07c0*/  ISETP.LT.AND P0, PT, R15, R18, !P0 ;  /* 0x000000120f00720c */ /* 0x000fe20004701270 */
[----:B------:R1:W-:Y:S01]  /*f07d0*/  @P4 STG.E desc[UR60][R24.64], R138 ;  /* 0x0000008a18004986 */ /* 0x0003e2000c10193c */
[----:B---3--:R-:W-:-:S03]  /*f07e0*/  ISETP.GE.AND P2, PT, R16, R19, PT ;  /* 0x000000131000720c */ /* 0x008fc60003f46270 */
[----:B------:R-:W3:Y:S04]  /*f07f0*/  LDL.LU R16, [R1+0x4a14] ;  /* 0x004a140001107983 */ /* 0x000ee80000300800 */
[----:B------:R4:W-:Y:S01]  /*f0800*/  @P5 STG.E desc[UR60][R26.64], R130 ;  /* 0x000000821a005986 */ /* 0x0009e2000c10193c */
[----:B------:R-:W-:-:S03]  /*f0810*/  ISETP.LT.AND P4, PT, R11, R18, !P6 ;  /* 0x000000120b00720c */ /* 0x000fc60007781270 */
[----:B------:R4:W-:Y:S01]  /*f0820*/  @P3 STG.E desc[UR60][R28.64], R166 ;  /* 0x000000a61c003986 */ /* 0x0009e2000c10193c */
[-C--:B------:R-:W-:Y:S02]  /*f0830*/  ISETP.LT.AND P5, PT, R13, R18.reuse, !P6 ;  /* 0x000000120d00720c */ /* 0x080fe400077a1270 */
[----:B------:R-:W-:Y:S01]  /*f0840*/  ISETP.LT.AND P3, PT, R17, R18, !P6 ;  /* 0x000000121100720c */ /* 0x000fe20007761270 */
[C---:B------:R-:W-:Y:S01]  /*f0850*/  IMAD.IADD R31, R33.reuse, 0x1, R10 ;  /* 0x00000001211f7824 */ /* 0x040fe200078e020a */
[----:B--2---:R-:W-:Y:S01]  /*f0860*/  ISETP.GE.AND P1, PT, R14, R19, PT ;  /* 0x000000130e00720c */ /* 0x004fe20003f26270 */
[----:B-1----:R-:W-:Y:S01]  /*f0870*/  IMAD.WIDE R20, R33, 0x4, R8 ;  /* 0x0000000421147825 */ /* 0x002fe200078e0208 */
[----:B------:R-:W1:Y:S03]  /*f0880*/  LDC R14, c[0x0][0x248] ;  /* 0x00009200ff0e7b82 */ /* 0x000e660000000800 */
[----:B------:R-:W-:-:S04]  /*f0890*/  IMAD.WIDE R22, R31, 0x4, R2 ;  /* 0x000000041f167825 */ /* 0x000fc800078e0202 */
[----:B------:R-:W-:-:S04]  /*f08a0*/  IMAD.WIDE R24, R31, 0x4, R4 ;  /* 0x000000041f187825 */ /* 0x000fc800078e0204 */
[----:B----4-:R-:W-:Y:S01]  /*f08b0*/  IMAD.WIDE R26, R31, 0x4, R6 ;  /* 0x000000041f1a7825 */ /* 0x010fe200078e0206 */
[----:B------:R2:W-:Y:S01]  /*f08c0*/  @P0 STG.E desc[UR60][R20.64], R162 ;  /* 0x000000a214000986 */ /* 0x0005e2000c10193c */
[----:B------:R-:W-:-:S03]  /*f08d0*/  ISETP.LT.AND P6, PT, R15, R18, !P6 ;  /* 0x000000120f00720c */ /* 0x000fc600077c1270 */
[----:B------:R4:W-:Y:S01]  /*f08e0*/  @P4 STG.E desc[UR60][R22.64], R115 ;  /* 0x0000007316004986 */ /* 0x0009e2000c10193c */
[----:B------:R-:W-:-:S03]  /*f08f0*/  ISETP.LT.AND P0, PT, R11, R18, !P1 ;  /* 0x000000120b00720c */ /* 0x000fc60004f01270 */
[----:B------:R1:W-:Y:S01]  /*f0900*/  @P5 STG.E desc[UR60][R24.64], R119 ;  /* 0x0000007718005986 */ /* 0x0003e2000c10193c */
[----:B------:R-:W-:-:S03]  /*f0910*/  ISETP.LT.AND P4, PT, R13, R18, !P1 ;  /* 0x000000120d00720c */ /* 0x000fc60004f81270 */
[----:B------:R1:W-:Y:S01]  /*f0920*/  @P3 STG.E desc[UR60][R26.64], R135 ;  /* 0x000000871a003986 */ /* 0x0003e2000c10193c */
[----:B------:R-:W-:Y:S02]  /*f0930*/  ISETP.LT.AND P3, PT, R17, R18, !P1 ;  /* 0x000000121100720c */ /* 0x000fe40004f61270 */
[C---:B------:R-:W-:Y:S01]  /*f0940*/  IADD3 R33, R31.reuse, R0, RZ ;  /* 0x000000001f217210 */ /* 0x040fe20007ffe0ff */
[----:B------:R-:W-:Y:S01]  /*f0950*/  IMAD.WIDE R28, R31, 0x4, R8 ;  /* 0x000000041f1c7825 */ /* 0x000fe200078e0208 */
[-C--:B------:R-:W-:Y:S02]  /*f0960*/  ISETP.LT.AND P1, PT, R15, R18.reuse, !P1 ;  /* 0x000000120f00720c */ /* 0x080fe40004f21270 */
[----:B------:R-:W-:Y:S01]  /*f0970*/  ISETP.LT.AND P5, PT, R13, R18, !P2 ;  /* 0x000000120d00720c */ /* 0x000fe200057a1270 */
[----:B------:R-:W3:Y:S01]  /*f0980*/  LDC R0, c[0x0][0x248] ;  /* 0x00009200ff007b82 */ /* 0x000ee20000000800 */
[----:B------:R-:W-:-:S04]  /*f0990*/  IMAD.WIDE R30, R33, 0x4, R2 ;  /* 0x00000004211e7825 */ /* 0x000fc800078e0202 */
[----:B--2---:R-:W-:-:S04]  /*f09a0*/  IMAD.WIDE R20, R33, 0x4, R4 ;  /* 0x0000000421147825 */ /* 0x004fc800078e0204 */
[----:B----4-:R-:W-:Y:S01]  /*f09b0*/  IMAD.WIDE R22, R33, 0x4, R6 ;  /* 0x0000000421167825 */ /* 0x010fe200078e0206 */
[----:B------:R-:W-:Y:S04]  /*f09c0*/  @P6 STG.E desc[UR60][R28.64], R111 ;  /* 0x0000006f1c006986 */ /* 0x000fe8000c10193c */
[----:B------:R2:W-:Y:S01]  /*f09d0*/  @P0 STG.E desc[UR60][R30.64], R139 ;  /* 0x0000008b1e000986 */ /* 0x0005e2000c10193c */
[----:B------:R-:W-:-:S03]  /*f09e0*/  ISETP.LT.AND P6, PT, R11, R18, !P2 ;  /* 0x000000120b00720c */ /* 0x000fc600057c1270 */
[----:B------:R4:W-:Y:S04]  /*f09f0*/  @P4 STG.E desc[UR60][R20.64], R131 ;  /* 0x0000008314004986 */ /* 0x0009e8000c10193c */
[----:B------:R3:W-:Y:S01]  /*f0a00*/  @P3 STG.E desc[UR60][R22.64], R167 ;  /* 0x000000a716003986 */ /* 0x0007e2000c10193c */
[----:B------:R-:W-:Y:S01]  /*f0a10*/  ISETP.LT.AND P3, PT, R17, R18, !P2 ;  /* 0x000000121100720c */ /* 0x000fe20005761270 */
[C---:B-1----:R-:W-:Y:S02]  /*f0a20*/  IMAD.IADD R35, R33.reuse, 0x1, R14 ;  /* 0x0000000121237824 */ /* 0x042fe400078e020e */
[----:B------:R-:W-:-:S04]  /*f0a30*/  IMAD.WIDE R24, R33, 0x4, R8 ;  /* 0x0000000421187825 */ /* 0x000fc800078e0208 */
[C---:B------:R-:W-:Y:S01]  /*f0a40*/  IMAD.WIDE R26, R35.reuse, 0x4, R2 ;  /* 0x00000004231a7825 */ /* 0x040fe200078e0202 */
[----:B------:R-:W1:Y:S01]  /*f0a50*/  LDC R10, c[0x0][0x248] ;  /* 0x00009200ff0a7b82 */ /* 0x000e620000000800 */
[----:B--2---:R-:W2:Y:S02]  /*f0a60*/  LDL.LU R30, [R1+0x4a10] ;  /* 0x004a1000011e7983 */ /* 0x004ea40000300800 */
[----:B------:R-:W-:-:S04]  /*f0a70*/  IMAD.WIDE R28, R35, 0x4, R4 ;  /* 0x00000004231c7825 */ /* 0x000fc800078e0204 */
[----:B----4-:R-:W-:Y:S01]  /*f0a80*/  IMAD.WIDE R20, R35, 0x4, R6 ;  /* 0x0000000423147825 */ /* 0x010fe200078e0206 */
[----:B------:R4:W-:Y:S04]  /*f0a90*/  @P1 STG.E desc[UR60][R24.64], R163 ;  /* 0x000000a318001986 */ /* 0x0009e8000c10193c */
[----:B------:R4:W-:Y:S04]  /*f0aa0*/  @P6 STG.E desc[UR60][R26.64], R156 ;  /* 0x0000009c1a006986 */ /* 0x0009e8000c10193c */
[----:B------:R4:W-:Y:S01]  /*f0ab0*/  @P5 STG.E desc[UR60][R28.64], R152 ;  /* 0x000000981c005986 */ /* 0x0009e2000c10193c */
[----:B------:R-:W-:-:S03]  /*f0ac0*/  ISETP.GE.AND P0, PT, R34, R19, PT ;  /* 0x000000132200720c */ /* 0x000fc60003f06270 */
[----:B------:R1:W-:Y:S01]  /*f0ad0*/  @P3 STG.E desc[UR60][R20.64], R172 ;  /* 0x000000ac14003986 */ /* 0x0003e2000c10193c */
[-C--:B------:R-:W-:Y:S01]  /*f0ae0*/  ISETP.LT.AND P2, PT, R15, R18.reuse, !P2 ;  /* 0x000000120f00720c */ /* 0x080fe20005741270 */
[----:B------:R-:W1:Y:S01]  /*f0af0*/  LDC R14, c[0x0][0x248] ;  /* 0x00009200ff0e7b82 */ /* 0x000e620000000800 */
[----:B---3--:R-:W-:Y:S02]  /*f0b00*/  ISETP.GE.AND P3, PT, R16, R19, PT ;  /* 0x000000131000720c */ /* 0x008fe40003f66270 */
[----:B------:R-:W3:Y:S01]  /*f0b10*/  LDL.LU R16, [R1+0x49fc] ;  /* 0x0049fc0001107983 */ /* 0x000ee20000300800 */
[-C--:B------:R-:W-:Y:S02]  /*f0b20*/  ISETP.LT.AND P6, PT, R11, R18.reuse, !P0 ;  /* 0x000000120b00720c */ /* 0x080fe400047c1270 */
[-C--:B------:R-:W-:Y:S02]  /*f0b30*/  ISETP.LT.AND P4, PT, R13, R18.reuse, !P0 ;  /* 0x000000120d00720c */ /* 0x080fe40004781270 */
[----:B------:R-:W-:-:S02]  /*f0b40*/  ISETP.LT.AND P5, PT, R17, R18, !P0 ;  /* 0x000000121100720c */ /* 0x000fc400047a1270 */
[C---:B------:R-:W-:Y:S01]  /*f0b50*/  IADD3 R31, R35.reuse, R0, RZ ;  /* 0x00000000231f7210 */ /* 0x040fe20007ffe0ff */
[----:B------:R-:W-:Y:S01]  /*f0b60*/  IMAD.WIDE R22, R35, 0x4, R8 ;  /* 0x0000000423167825 */ /* 0x000fe200078e0208 */
[----:B------:R-:W-:Y:S02]  /*f0b70*/  ISETP.GE.AND P1, PT, R32, R19, PT ;  /* 0x000000132000720c */ /* 0x000fe40003f26270 */
[----:B------:R-:W-:Y:S01]  /*f0b80*/  ISETP.LT.AND P0, PT, R15, R18, !P0 ;  /* 0x000000120f00720c */ /* 0x000fe20004701270 */
[----:B------:R-:W2:Y:S01]  /*f0b90*/  LDC R0, c[0x0][0x248] ;  /* 0x00009200ff007b82 */ /* 0x000ea20000000800 */
[----:B----4-:R-:W-:-:S04]  /*f0ba0*/  IMAD.WIDE R24, R31, 0x4, R2 ;  /* 0x000000041f187825 */ /* 0x010fc800078e0202 */
[----:B------:R-:W-:-:S04]  /*f0bb0*/  IMAD.WIDE R26, R31, 0x4, R4 ;  /* 0x000000041f1a7825 */ /* 0x000fc800078e0204 */
[----:B------:R-:W-:Y:S01]  /*f0bc0*/  IMAD.WIDE R28, R31, 0x4, R6 ;  /* 0x000000041f1c7825 */ /* 0x000fe200078e0206 */
[----:B------:R4:W-:Y:S04]  /*f0bd0*/  @P2 STG.E desc[UR60][R22.64], R140 ;  /* 0x0000008c16002986 */ /* 0x0009e8000c10193c */
[----:B------:R4:W-:Y:S04]  /*f0be0*/  @P6 STG.E desc[UR60][R24.64], R176 ;  /* 0x000000b018006986 */ /* 0x0009e8000c10193c */
[----:B------:R4:W-:Y:S01]  /*f0bf0*/  @P4 STG.E desc[UR60][R26.64], R168 ;  /* 0x000000a81a004986 */ /* 0x0009e2000c10193c */
[----:B------:R-:W-:-:S03]  /*f0c00*/  ISETP.LT.AND P2, PT, R11, R18, !P1 ;  /* 0x000000120b00720c */ /* 0x000fc60004f41270 */
[----:B------:R4:W-:Y:S01]  /*f0c10*/  @P5 STG.E desc[UR60][R28.64], R192 ;  /* 0x000000c01c005986 */ /* 0x0009e2000c10193c */
[-C--:B------:R-:W-:Y:S02]  /*f0c20*/  ISETP.LT.AND P5, PT, R13, R18.reuse, !P1 ;  /* 0x000000120d00720c */ /* 0x080fe40004fa1270 */
[-C--:B------:R-:W-:Y:S02]  /*f0c30*/  ISETP.LT.AND P4, PT, R17, R18.reuse, !P1 ;  /* 0x000000121100720c */ /* 0x080fe40004f81270 */
[----:B------:R-:W-:Y:S01]  /*f0c40*/  ISETP.LT.AND P1, PT, R15, R18, !P1 ;  /* 0x000000120f00720c */ /* 0x000fe20004f21270 */
[C---:B-1----:R-:W-:Y:S02]  /*f0c50*/  IMAD.IADD R33, R31.reuse, 0x1, R10 ;  /* 0x000000011f217824 */ /* 0x042fe400078e020a */
[----:B------:R-:W-:-:S04]  /*f0c60*/  IMAD.WIDE R20, R31, 0x4, R8 ;  /* 0x000000041f147825 */ /* 0x000fc800078e0208 */
[----:B----4-:R-:W-:-:S04]  /*f0c70*/  IMAD.WIDE R22, R33, 0x4, R2 ;  /* 0x0000000421167825 */ /* 0x010fc800078e0202 */
[----:B------:R-:W-:-:S04]  /*f0c80*/  IMAD.WIDE R24, R33, 0x4, R4 ;  /* 0x0000000421187825 */ /* 0x000fc800078e0204 */
[----:B------:R-:W-:Y:S01]  /*f0c90*/  IMAD.WIDE R26, R33, 0x4, R6 ;  /* 0x00000004211a7825 */ /* 0x000fe200078e0206 */
[----:B------:R-:W4:Y:S04]  /*f0ca0*/  LDL.LU R34, [R1+0x49e0] ;  /* 0x0049e00001227983 */ /* 0x000f280000300800 */
[----:B------:R1:W-:Y:S01]  /*f0cb0*/  @P0 STG.E desc[UR60][R20.64], R188 ;  /* 0x000000bc14000986 */ /* 0x0003e2000c10193c */
[----:B------:R-:W-:Y:S01]  /*f0cc0*/  ISETP.LT.AND P6, PT, R11, R18, !P3 ;  /* 0x000000120b00720c */ /* 0x000fe20005fc1270 */
[C---:B------:R-:W-:Y:S02]  /*f0cd0*/  IMAD.WIDE R28, R33.reuse, 0x4, R8 ;  /* 0x00000004211c7825 */ /* 0x040fe400078e0208 */
[----:B------:R1:W-:Y:S04]  /*f0ce0*/  @P2 STG.E desc[UR60][R22.64], R157 ;  /* 0x0000009d16002986 */ /* 0x0003e8000c10193c */
[----:B------:R1:W-:Y:S04]  /*f0cf0*/  @P5 STG.E desc[UR60][R24.64], R153 ;  /* 0x0000009918005986 */ /* 0x0003e8000c10193c */
[----:B------:R1:W-:Y:S04]  /*f0d00*/  @P4 STG.E desc[UR60][R26.64], R173 ;  /* 0x000000ad1a004986 */ /* 0x0003e8000c10193c */
[----:B------:R1:W-:Y:S04]  /*f0d10*/  @P1 STG.E desc[UR60][R28.64], R141 ;  /* 0x0000008d1c001986 */ /* 0x0003e8000c10193c */
[----:B------:R-:W4:Y:S01]  /*f0d20*/  LDL.LU R32, [R1+0x49dc] ;  /* 0x0049dc0001207983 */ /* 0x000f220000300800 */
[----:B--2---:R-:W-:Y:S01]  /*f0d30*/  IADD3 R35, R33, R0, RZ ;  /* 0x0000000021237210 */ /* 0x004fe20007ffe0ff */
[----:B------:R-:W2:Y:S08]  /*f0d40*/  LDC R10, c[0x0][0x248] ;  /* 0x00009200ff0a7b82 */ /* 0x000eb00000000800 */
[----:B------:R-:W2:Y:S01]  /*f0d50*/  LDC R0, c[0x0][0x248] ;  /* 0x00009200ff007b82 */ /* 0x000ea20000000800 */
[----:B------:R-:W-:Y:S01]  /*f0d60*/  IMAD.IADD R33, R35, 0x1, R14 ;  /* 0x0000000123217824 */ /* 0x000fe200078e020e */
[----:B---3--:R-:W-:-:S02]  /*f0d70*/  ISETP.GE.AND P1, PT, R16, R19, PT ;  /* 0x000000131000720c */ /* 0x008fc40003f26270 */
[----:B------:R-:W3:Y:S04]  /*f0d80*/  LDL.LU R16, [R1+0x49d8] ;  /* 0x0049d80001107983 */ /* 0x000ee80000300800 */
[----:B------:R-:W3:Y:S01]  /*f0d90*/  LDL.LU R14, [R1+0x49d4] ;  /* 0x0049d400010e7983 */ /* 0x000ee20000300800 */
[----:B------:R-:W-:Y:S01]  /*f0da0*/  ISETP.GE.AND P0, PT, R30, R19, PT ;  /* 0x000000131e00720c */ /* 0x000fe20003f06270 */
[----:B------:R-:W-:Y:S01]  /*f0db0*/  IMAD.WIDE R30, R35, 0x4, R2 ;  /* 0x00000004231e7825 */ /* 0x000fe200078e0202 */
[-C--:B------:R-:W-:Y:S02]  /*f0dc0*/  ISETP.LT.AND P5, PT, R13, R18.reuse, !P3 ;  /* 0x000000120d00720c */ /* 0x080fe40005fa1270 */
[-C--:B------:R-:W-:Y:S02]  /*f0dd0*/  ISETP.LT.AND P2, PT, R17, R18.reuse, !P3 ;  /* 0x000000121100720c */ /* 0x080fe40005f41270 */
[-C--:B------:R-:W-:Y:S01]  /*f0de0*/  ISETP.LT.AND P3, PT, R15, R18.reuse, !P3 ;  /* 0x000000120f00720c */ /* 0x080fe20005f61270 */
[----:B------:R2:W-:Y:S01]  /*f0df0*/  @P6 STG.E desc[UR60][R30.64], R177 ;  /* 0x000000b11e006986 */ /* 0x0005e2000c10193c */
[----:B------:R-:W-:-:S02]  /*f0e00*/  ISETP.LT.AND P6, PT, R11, R18, !P0 ;  /* 0x000000120b00720c */ /* 0x000fc400047c1270 */
[----:B------:R-:W-:Y:S01]  /*f0e10*/  ISETP.LT.AND P4, PT, R13, R18, !P0 ;  /* 0x000000120d00720c */ /* 0x000fe20004781270 */
[----:B-1----:R-:W-:-:S04]  /*f0e20*/  IMAD.WIDE R20, R35, 0x4, R4 ;  /* 0x0000000423147825 */ /* 0x002fc800078e0204 */
[----:B------:R-:W-:-:S04]  /*f0e30*/  IMAD.WIDE R22, R35, 0x4, R6 ;  /* 0x0000000423167825 */ /* 0x000fc800078e0206 */
[----:B------:R-:W-:-:S04]  /*f0e40*/  IMAD.WIDE R24, R35, 0x4, R8 ;  /* 0x0000000423187825 */ /* 0x000fc800078e0208 */
[----:B------:R-:W-:-:S04]  /*f0e50*/  IMAD.WIDE R26, R33, 0x4, R2 ;  /* 0x00000004211a7825 */ /* 0x000fc800078e0202 */
[----:B------:R-:W-:Y:S01]  /*f0e60*/  IMAD.WIDE R28, R33, 0x4, R4 ;  /* 0x00000004211c7825 */ /* 0x000fe200078e0204 */
[----:B------:R1:W-:Y:S04]  /*f0e70*/  @P5 STG.E desc[UR60][R20.64], R169 ;  /* 0x000000a914005986 */ /* 0x0003e8000c10193c */
[----:B------:R1:W-:Y:S01]  /*f0e80*/  @P2 STG.E desc[UR60][R22.64], R193 ;  /* 0x000000c116002986 */ /* 0x0003e2000c10193c */
[----:B------:R-:W-:-:S03]  /*f0e90*/  ISETP.LT.AND P5, PT, R17, R18, !P0 ;  /* 0x000000121100720c */ /* 0x000fc600047a1270 */
[----:B------:R1:W-:Y:S01]  /*f0ea0*/  @P3 STG.E desc[UR60][R24.64], R189 ;  /* 0x000000bd18003986 */ /* 0x0003e2000c10193c */
[----:B------:R-:W-:-:S03]  /*f0eb0*/  ISETP.LT.AND P0, PT, R15, R18, !P0 ;  /* 0x000000120f00720c */ /* 0x000fc60004701270 */
[----:B------:R1:W-:Y:S04]  /*f0ec0*/  @P6 STG.E desc[UR60][R26.64], R158 ;  /* 0x0000009e1a006986 */ /* 0x0003e8000c10193c */
[----:B------:R4:W-:Y:S01]  /*f0ed0*/  @P4 STG.E desc[UR60][R28.64], R154 ;  /* 0x0000009a1c004986 */ /* 0x0009e2000c10193c */
[-C--:B------:R-:W-:Y:S02]  /*f0ee0*/  ISETP.LT.AND P6, PT, R11, R18.reuse, !P1 ;  /* 0x000000120b00720c */ /* 0x080fe40004fc1270 */
[-C--:B------:R-:W-:Y:S02]  /*f0ef0*/  ISETP.LT.AND P4, PT, R13, R18.reuse, !P1 ;  /* 0x000000120d00720c */ /* 0x080fe40004f81270 */
[----:B------:R-:W-:Y:S02]  /*f0f00*/  ISETP.LT.AND P3, PT, R17, R18, !P1 ;  /* 0x000000121100720c */ /* 0x000fe40004f61270 */
[C---:B--2---:R-:W-:Y:S01]  /*f0f10*/  IADD3 R31, R33.reuse, R0, RZ ;  /* 0x00000000211f7210 */ /* 0x044fe20007ffe0ff */
[----:B-1----:R-:W-:-:S04]  /*f0f20*/  IMAD.WIDE R20, R33, 0x4, R6 ;  /* 0x0000000421147825 */ /* 0x002fc800078e0206 */
[----:B------:R-:W-:-:S04]  /*f0f30*/  IMAD.WIDE R22, R33, 0x4, R8 ;  /* 0x0000000421167825 */ /* 0x000fc800078e0208 */
[----:B------:R-:W-:-:S04]  /*f0f40*/  IMAD.WIDE R24, R31, 0x4, R2 ;  /* 0x000000041f187825 */ /* 0x000fc800078e0202 */
[----:B------:R-:W-:-:S04]  /*f0f50*/  IMAD.WIDE R26, R31, 0x4, R4 ;  /* 0x000000041f1a7825 */ /* 0x000fc800078e0204 */
[----:B----4-:R-:W-:Y:S01]  /*f0f60*/  IMAD.WIDE R28, R31, 0x4, R6 ;  /* 0x000000041f1c7825 */ /* 0x010fe200078e0206 */
[----:B------:R1:W-:Y:S01]  /*f0f70*/  @P5 STG.E desc[UR60][R20.64], R174 ;  /* 0x000000ae14005986 */ /* 0x0003e2000c10193c */
[----:B------:R-:W-:-:S03]  /*f0f80*/  ISETP.GE.AND P2, PT, R34, R19, PT ;  /* 0x000000132200720c */ /* 0x000fc60003f46270 */
[----:B------:R2:W-:Y:S04]  /*f0f90*/  @P0 STG.E desc[UR60][R22.64], R142 ;  /* 0x0000008e16000986 */ /* 0x0005e8000c10193c */
[----:B------:R4:W-:Y:S04]  /*f0fa0*/  @P6 STG.E desc[UR60][R24.64], R178 ;  /* 0x000000b218006986 */ /* 0x0009e8000c10193c */
[----:B------:R4:W-:Y:S01]  /*f0fb0*/  @P4 STG.E desc[UR60][R26.64], R170 ;  /* 0x000000aa1a004986 */ /* 0x0009e2000c10193c */
[----:B------:R-:W-:-:S03]  /*f0fc0*/  ISETP.LT.AND P5, PT, R15, R18, !P1 ;  /* 0x000000120f00720c */ /* 0x000fc60004fa1270 */
[----:B------:R4:W-:Y:S01]  /*f0fd0*/  @P3 STG.E desc[UR60][R28.64], R194 ;  /* 0x000000c21c003986 */ /* 0x0009e2000c10193c */
[----:B------:R-:W-:Y:S01]  /*f0fe0*/  ISETP.LT.AND P3, PT, R11, R18, !P2 ;  /* 0x000000120b00720c */ /* 0x000fe20005761270 */
[C---:B------:R-:W-:Y:S01]  /*f0ff0*/  IMAD.IADD R33, R31.reuse, 0x1, R10 ;  /* 0x000000011f217824 */ /* 0x040fe200078e020a */
[----:B------:R-:W4:Y:S01]  /*f1000*/  LDC R0, c[0x0][0x248] ;  /* 0x00009200ff007b82 */ /* 0x000f220000000800 */
[----:B-1----:R-:W-:-:S04]  /*f1010*/  IMAD.WIDE R20, R31, 0x4, R8 ;  /* 0x000000041f147825 */ /* 0x002fc800078e0208 */
[----:B--2---:R-:W-:Y:S01]  /*f1020*/  IMAD.WIDE R22, R33, 0x4, R2 ;  /* 0x0000000421167825 */ /* 0x004fe200078e0202 */
[-C--:B---3--:R-:W-:Y:S02]  /*f1030*/  ISETP.GE.AND P0, PT, R16, R19.reuse, PT ;  /* 0x000000131000720c */ /* 0x088fe40003f06270 */
[----:B------:R-:W-:Y:S01]  /*f1040*/  ISETP.LT.AND P4, PT, R13, R18, !P2 ;  /* 0x000000120d00720c */ /* 0x000fe20005781270 */
[----:B------:R-:W2:Y:S04]  /*f1050*/  LDL.LU R16, [R1+0x49d0] ;  /* 0x0049d00001107983 */ /* 0x000ea80000300800 */
[----:B------:R-:W-:Y:S04]  /*f1060*/  @P5 STG.E desc[UR60][R20.64], R190 ;  /* 0x000000be14005986 */ /* 0x000fe8000c10193c */
[----:B------:R-:W-:Y:S01]  /*f1070*/  @P3 STG.E desc[UR60][R22.64], R159 ;  /* 0x0000009f16003986 */ /* 0x000fe2000c10193c */
[----:B------:R-:W-:-:S03]  /*f1080*/  ISETP.GE.AND P3, PT, R14, R19, PT ;  /* 0x000000130e00720c */ /* 0x000fc60003f66270 */
[----:B------:R-:W3:Y:S04]  /*f1090*/  LDL.LU R34, [R1+0x49b8] ;  /* 0x0049b80001227983 */ /* 0x000ee80000300800 */
[----:B------:R-:W3:Y:S01]  /*f10a0*/  LDL.LU R14, [R1+0x49ac] ;  /* 0x0049ac00010e7983 */ /* 0x000ee20000300800 */
[----:B------:R-:W-:Y:S01]  /*f10b0*/  ISETP.LT.AND P6, PT, R17, R18, !P2 ;  /* 0x000000121100720c */ /* 0x000fe200057c1270 */
[C---:B----4-:R-:W-:Y:S01]  /*f10c0*/  IMAD.WIDE R24, R33.reuse, 0x4, R4 ;  /* 0x0000000421187825 */ /* 0x050fe200078e0204 */
[----:B------:R-:W1:Y:S03]  /*f10d0*/  LDC R10, c[0x0][0x248] ;  /* 0x00009200ff0a7b82 */ /* 0x000e660000000800 */
[----:B------:R-:W-:Y:S01]  /*f10e0*/  IMAD.WIDE R26, R33, 0x4, R6 ;  /* 0x00000004211a7825 */ /* 0x000fe200078e0206 */
[----:B------:R-:W-:-:S02]  /*f10f0*/  ISETP.GE.AND P1, PT, R32, R19, PT ;  /* 0x000000132000720c */ /* 0x000fc40003f26270 */
[----:B------:R-:W-:Y:S01]  /*f1100*/  ISETP.LT.AND P2, PT, R15, R18, !P2 ;  /* 0x000000120f00720c */ /* 0x000fe20005741270 */
[----:B------:R4:W-:Y:S01]  /*f1110*/  @P4 STG.E desc[UR60][R24.64], R155 ;  /* 0x0000009b18004986 */ /* 0x0009e2000c10193c */
[----:B------:R-:W-:Y:S02]  /*f1120*/  IADD3 R35, R33, R0, RZ ;  /* 0x0000000021237210 */ /* 0x000fe40007ffe0ff */
[-C--:B------:R-:W-:Y:S02]  /*f1130*/  ISETP.LT.AND P5, PT, R11, R18.reuse, !P1 ;  /* 0x000000120b00720c */ /* 0x080fe40004fa1270 */
[-C--:B------:R-:W-:Y:S01]  /*f1140*/  ISETP.LT.AND P4, PT, R17, R18.reuse, !P1 ;  /* 0x000000121100720c */ /* 0x080fe20004f81270 */
[----:B------:R-:W-:Y:S01]  /*f1150*/  IMAD.WIDE R28, R33, 0x4, R8 ;  /* 0x00000004211c7825 */ /* 0x000fe200078e0208 */
[----:B------:R-:W3:Y:S04]  /*f1160*/  LDS.128 R20, [R12] ;  /* 0x000000000c147984 */ /* 0x000ee80000000c00 */
[----:B------:R4:W-:Y:S01]  /*f1170*/  @P6 STG.E desc[UR60][R26.64], R175 ;  /* 0x000000af1a006986 */ /* 0x0009e2000c10193c */
[----:B------:R-:W-:-:S02]  /*f1180*/  ISETP.LT.AND P6, PT, R13, R18, !P1 ;  /* 0x000000120d00720c */ /* 0x000fc40004fc1270 */
[----:B------:R-:W-:Y:S01]  /*f1190*/  ISETP.LT.AND P1, PT, R15, R18, !P1 ;  /* 0x000000120f00720c */ /* 0x000fe20004f21270 */
[----:B------:R-:W-:-:S04]  /*f11a0*/  IMAD.WIDE R30, R35, 0x4, R2 ;  /* 0x00000004231e7825 */ /* 0x000fc800078e0202 */
[----:B----4-:R-:W-:-:S04]  /*f11b0*/  IMAD.WIDE R24, R35, 0x4, R4 ;  /* 0x0000000423187825 */ /* 0x010fc800078e0204 */
[C---:B------:R-:W-:Y:S01]  /*f11c0*/  IMAD.WIDE R32, R35.reuse, 0x4, R8 ;  /* 0x0000000423207825 */ /* 0x040fe200078e0208 */
[----:B------:R4:W-:Y:S04]  /*f11d0*/  @P2 STG.E desc[UR60][R28.64], R143 ;  /* 0x0000008f1c002986 */ /* 0x0009e8000c10193c */
[----:B------:R4:W-:Y:S01]  /*f11e0*/  @P5 STG.E desc[UR60][R30.64], R179 ;  /* 0x000000b31e005986 */ /* 0x0009e2000c10193c */
[----:B------:R-:W3:Y:S01]  /*f11f0*/  LDC R0, c[0x0][0x248] ;  /* 0x00009200ff007b82 */ /* 0x000ee20000000800 */
[----:B------:R-:W-:Y:S01]  /*f1200*/  IMAD.WIDE R26, R35, 0x4, R6 ;  /* 0x00000004231a7825 */ /* 0x000fe200078e0206 */
[-C--:B------:R-:W-:Y:S01]  /*f1210*/  ISETP.LT.AND P2, PT, R11, R18.reuse, !P0 ;  /* 0x000000120b00720c */ /* 0x080fe20004741270 */
[----:B------:R4:W-:Y:S04]  /*f1220*/  @P6 STG.E desc[UR60][R24.64], R171 ;  /* 0x000000ab18006986 */ /* 0x0009e8000c10193c */
[----:B------:R4:W-:Y:S01]  /*f1230*/  @P4 STG.E desc[UR60][R26.64], R195 ;  /* 0x000000c31a004986 */ /* 0x0009e2000c10193c */
[----:B------:R-:W-:-:S03]  /*f1240*/  ISETP.LT.AND P5, PT, R13, R18, !P0 ;  /* 0x000000120d00720c */ /* 0x000fc600047a1270 */
[----:B------:R3:W-:Y:S01]  /*f1250*/  @P1 STG.E desc[UR60][R32.64], R191 ;  /* 0x000000bf20001986 */ /* 0x0007e2000c10193c */
[-C--:B------:R-:W-:Y:S02]  /*f1260*/  ISETP.LT.AND P1, PT, R17, R18.reuse, !P0 ;  /* 0x000000121100720c */ /* 0x080fe40004721270 */
[----:B------:R-:W-:Y:S01]  /*f1270*/  ISETP.LT.AND P0, PT, R15, R18, !P0 ;  /* 0x000000120f00720c */ /* 0x000fe20004701270 */
[----:B-1----:R-:W-:Y:S02]  /*f1280*/  IMAD.IADD R37, R35, 0x1, R10 ;  /* 0x0000000123257824 */ /* 0x002fe400078e020a */
[----:B------:R-:W1:Y:S02]  /*f1290*/  LDC R10, c[0x0][0x248] ;  /* 0x00009200ff0a7b82 */ /* 0x000e640000000800 */
[----:B----4-:R-:W-:-:S04]  /*f12a0*/  IMAD.WIDE R28, R37, 0x4, R2 ;  /* 0x00000004251c7825 */ /* 0x010fc800078e0202 */
[----:B------:R-:W-:-:S04]  /*f12b0*/  IMAD.WIDE R30, R37, 0x4, R4 ;  /* 0x00000004251e7825 */ /* 0x000fc800078e0204 */
[----:B------:R-:W-:-:S04]  /*f12c0*/  IMAD.WIDE R24, R37, 0x4, R6 ;  /* 0x0000000425187825 */ /* 0x000fc800078e0206 */
[----:B------:R-:W-:Y:S01]  /*f12d0*/  IMAD.WIDE R26, R37, 0x4, R8 ;  /* 0x00000004251a7825 */ /* 0x000fe200078e0208 */
[----:B------:R4:W-:Y:S04]  /*f12e0*/  @P2 STG.E desc[UR60][R28.64], R180 ;  /* 0x000000b41c002986 */ /* 0x0009e8000c10193c */
[----:B------:R1:W-:Y:S04]  /*f12f0*/  @P5 STG.E desc[UR60][R30.64], R184 ;  /* 0x000000b81e005986 */ /* 0x0003e8000c10193c */
[----:B------:R1:W-:Y:S04]  /*f1300*/  @P1 STG.E desc[UR60][R24.64], R200 ;  /* 0x000000c818001986 */ /* 0x0003e8000c10193c */
[----:B------:R1:W-:Y:S01]  /*f1310*/  @P0 STG.E desc[UR60][R26.64], R144 ;  /* 0x000000901a000986 */ /* 0x0003e2000c10193c */
[----:B--2---:R-:W-:-:S03]  /*f1320*/  ISETP.GE.AND P6, PT, R16, R19, PT ;  /* 0x000000131000720c */ /* 0x004fc60003fc6270 */
[----:B------:R-:W2:Y:S04]  /*f1330*/  LDL.LU R16, [R1+0x49a8] ;  /* 0x0049a80001107983 */ /* 0x000ea80000300800 */
[----:B------:R-:W2:Y:S01]  /*f1340*/  LDL.LU R12, [R1+0x499c] ;  /* 0x00499c00010c7983 */ /* 0x000ea20000300800 */
[----:B---3--:R-:W-:-:S03]  /*f1350*/  ISETP.GE.AND P0, PT, R14, R19, PT ;  /* 0x000000130e00720c */ /* 0x008fc60003f06270 */
[----:B------:R-:W3:Y:S01]  /*f1360*/  LDL.LU R14, [R1+0x4998] ;  /* 0x00499800010e7983 */ /* 0x000ee20000300800 */
[-C--:B------:R-:W-:Y:S02]  /*f1370*/  ISETP.LT.AND P4, PT, R11, R18.reuse, !P3 ;  /* 0x000000120b00720c */ /* 0x080fe40005f81270 */
[----:B------:R-:W-:Y:S02]  /*f1380*/  ISETP.LT.AND P2, PT, R13, R18, !P3 ;  /* 0x000000120d00720c */ /* 0x000fe40005f41270 */
[----:B------:R-:W-:Y:S02]  /*f1390*/  IADD3 R35, R37, R0, RZ ;  /* 0x0000000025237210 */ /* 0x000fe40007ffe0ff */
[----:B------:R-:W1:Y:S01]  /*f13a0*/  LDC R0, c[0x0][0x248] ;  /* 0x00009200ff007b82 */ /* 0x000e620000000800 */
[----:B------:R-:W-:Y:S02]  /*f13b0*/  ISETP.LT.AND P5, PT, R17, R18, !P3 ;  /* 0x000000121100720c */ /* 0x000fe40005fa1270 */
[----:B------:R-:W-:-:S04]  /*f13c0*/  IMAD.WIDE R32, R35, 0x4, R2 ;  /* 0x0000000423207825 */ /* 0x000fc800078e0202 */
[----:B----4-:R-:W-:Y:S01]  /*f13d0*/  IMAD.WIDE R28, R35, 0x4, R4 ;  /* 0x00000004231c7825 */ /* 0x010fe200078e0204 */
[----:B------:R-:W-:-:S03]  /*f13e0*/  ISETP.LT.AND P3, PT, R15, R18, !P3 ;  /* 0x000000120f00720c */ /* 0x000fc60005f61270 */
[C---:B-1----:R-:W-:Y:S02]  /*f13f0*/  IMAD.IADD R37, R35.reuse, 0x1, R10 ;  /* 0x0000000123257824 */ /* 0x042fe400078e020a */
[----:B------:R-:W-:Y:S01]  /*f1400*/  IMAD.WIDE R30, R35, 0x4, R6 ;  /* 0x00000004231e7825 */ /* 0x000fe200078e0206 */
[----:B------:R-:W1:Y:S01]  /*f1410*/  LDC R10, c[0x0][0x248] ;  /* 0x00009200ff0a7b82 */ /* 0x000e620000000800 */
[----:B------:R-:W-:Y:S04]  /*f1420*/  @P4 STG.E desc[UR60][R32.64], R208 ;  /* 0x000000d020004986 */ /* 0x000fe8000c10193c */
[----:B------:R4:W-:Y:S01]  /*f1430*/  @P2 STG.E desc[UR60][R28.64], R216 ;  /* 0x000000d81c002986 */ /* 0x0009e2000c10193c */
[-C--:B------:R-:W-:Y:S02]  /*f1440*/  ISETP.LT.AND P2, PT, R11, R18.reuse, !P6 ;  /* 0x000000120b00720c */ /* 0x080fe40007741270 */
[-C--:B------:R-:W-:Y:S01]  /*f1450*/  ISETP.LT.AND P4, PT, R13, R18.reuse, !P6 ;  /* 0x000000120d00720c */ /* 0x080fe20007781270 */
[----:B------:R-:W-:Y:S01]  /*f1460*/  IMAD.WIDE R24, R35, 0x4, R8 ;  /* 0x0000000423187825 */ /* 0x000fe200078e0208 */
[----:B------:R-:W-:Y:S01]  /*f1470*/  ISETP.GE.AND P1, PT, R34, R19, PT ;  /* 0x000000132200720c */ /* 0x000fe20003f26270 */
[----:B------:R4:W-:Y:S01]  /*f1480*/  @P5 STG.E desc[UR60][R30.64], R148 ;  /* 0x000000941e005986 */ /* 0x0009e2000c10193c */
[-C--:B------:R-:W-:Y:S01]  /*f1490*/  ISETP.LT.AND P5, PT, R17, R18.reuse, !P6 ;  /* 0x000000121100720c */ /* 0x080fe200077a1270 */
[----:B------:R-:W-:Y:S01]  /*f14a0*/  IMAD.WIDE R26, R37, 0x4, R2 ;  /* 0x00000004251a7825 */ /* 0x000fe200078e0202 */
[-C--:B------:R-:W-:Y:S01]  /*f14b0*/  ISETP.LT.AND P6, PT, R15, R18.reuse, !P6 ;  /* 0x000000120f00720c */ /* 0x080fe200077c1270 */
[----:B------:R1:W-:Y:S01]  /*f14c0*/  @P3 STG.E desc[UR60][R24.64], R20 ;  /* 0x0000001418003986 */ /* 0x0003e2000c10193c */
[----:B------:R-:W-:Y:S01]  /*f14d0*/  ISETP.LT.AND P3, PT, R11, R18, !P1 ;  /* 0x000000120b00720c */ /* 0x000fe20004f61270 */
[C---:B----4-:R-:W-:Y:S01]  /*f14e0*/  IMAD.WIDE R28, R37.reuse, 0x4, R4 ;  /* 0x00000004251c7825 */ /* 0x050fe200078e0204 */
[C---:B------:R-:W-:Y:S01]  /*f14f0*/  IADD3 R39, R37.reuse, R0, RZ ;  /* 0x0000000025277210 */ /* 0x040fe20007ffe0ff */
[----:B------:R4:W-:Y:S04]  /*f1500*/  @P2 STG.E desc[UR60][R26.64], R181 ;  /* 0x000000b51a002986 */ /* 0x0009e8000c10193c */
[----:B------:R4:W-:Y:S01]  /*f1510*/  @P4 STG.E desc[UR60][R28.64], R185 ;  /* 0x000000b91c004986 */ /* 0x0009e2000c10193c */
[----:B------:R-:W-:Y:S01]  /*f1520*/  IMAD.WIDE R30, R37, 0x4, R6 ;  /* 0x00000004251e7825 */ /* 0x000fe200078e0206 */
[----:B------:R-:W-:-:S03]  /*f1530*/  ISETP.LT.AND P4, PT, R13, R18, !P1 ;  /* 0x000000120d00720c */ /* 0x000fc60004f81270 */
[----:B------:R-:W-:Y:S01]  /*f1540*/  IMAD.WIDE R32, R37, 0x4, R8 ;  /* 0x0000000425207825 */ /* 0x000fe200078e0208 */
[----:B------:R-:W4:Y:S03]  /*f1550*/  LDC R0, c[0x0][0x248] ;  /* 0x00009200ff007b82 */ /* 0x000f260000000800 */
[----:B------:R-:W-:Y:S01]  /*f1560*/  IMAD.WIDE R34, R39, 0x4, R2 ;  /* 0x0000000427227825 */ /* 0x000fe200078e0202 */
[----:B------:R4:W-:Y:S01]  /*f1570*/  @P5 STG.E desc[UR60][R30.64], R201 ;  /* 0x000000c91e005986 */ /* 0x0009e2000c10193c */
[----:B------:R-:W-:-:S03]  /*f1580*/  ISETP.LT.AND P2, PT, R17, R18, !P1 ;  /* 0x000000121100720c */ /* 0x000fc60004f41270 */
[----:B------:R4:W-:Y:S01]  /*f1590*/  @P6 STG.E desc[UR60][R32.64], R145 ;  /* 0x0000009120006986 */ /* 0x0009e2000c10193c */
[----:B------:R-:W-:-:S03]  /*f15a0*/  ISETP.LT.AND P1, PT, R15, R18, !P1 ;  /* 0x000000120f00720c */ /* 0x000fc60004f21270 */
[----:B------:R-:W-:Y:S01]  /*f15b0*/  @P3 STG.E desc[UR60][R34.64], R209 ;  /* 0x000000d122003986 */ /* 0x000fe2000c10193c */
[----:B-1----:R-:W-:Y:S01]  /*f15c0*/  IMAD.WIDE R24, R39, 0x4, R4 ;  /* 0x0000000427187825 */ /* 0x002fe200078e0204 */
[----:B------:R-:W-:-:S03]  /*f15d0*/  ISETP.LT.AND P3, PT, R11, R18, !P0 ;  /* 0x000000120b00720c */ /* 0x000fc60004761270 */
[----:B------:R-:W-:Y:S02]  /*f15e0*/  IMAD.IADD R37, R39, 0x1, R10 ;  /* 0x0000000127257824 */ /* 0x000fe400078e020a */
[----:B------:R-:W1:Y:S01]  /*f15f0*/  LDC R10, c[0x0][0x248] ;  /* 0x00009200ff0a7b82 */ /* 0x000e620000000800 */
[-C--:B------:R-:W-:Y:S01]  /*f1600*/  ISETP.LT.AND P6, PT, R13, R18.reuse, !P0 ;  /* 0x000000120d00720c */ /* 0x080fe200047c1270 */
[----:B------:R4:W-:Y:S02]  /*f1610*/  @P4 STG.E desc[UR60][R24.64], R217 ;  /* 0x000000d918004986 */ /* 0x0009e4000c10193c */
[----:B----4-:R-:W-:Y:S01]  /*f1620*/  IMAD.WIDE R26, R39, 0x4, R6 ;  /* 0x00000004271a7825 */ /* 0x010fe200078e0206 */
[----:B------:R-:W-:-:S03]  /*f1630*/  ISETP.LT.AND P4, PT, R17, R18, !P0 ;  /* 0x000000121100720c */ /* 0x000fc60004781270 */
[----:B------:R-:W-:-:S04]  /*f1640*/  IMAD.WIDE R28, R39, 0x4, R8 ;  /* 0x00000004271c7825 */ /* 0x000fc800078e0208 */
[----:B------:R-:W-:Y:S01]  /*f1650*/  IMAD.WIDE R30, R37, 0x4, R2 ;  /* 0x00000004251e7825 */ /* 0x000fe200078e0202 */
[----:B------:R-:W-:Y:S01]  /*f1660*/  ISETP.LT.AND P0, PT, R15, R18, !P0 ;  /* 0x000000120f00720c */ /* 0x000fe20004701270 */
[----:B------:R4:W-:Y:S04]  /*f1670*/  @P2 STG.E desc[UR60][R26.64], R149 ;  /* 0x000000951a002986 */ /* 0x0009e8000c10193c */
[----:B------:R4:W-:Y:S01]  /*f1680*/  @P1 STG.E desc[UR60][R28.64], R21 ;  /* 0x000000151c001986 */ /* 0x0009e2000c10193c */
[----:B------:R-:W-:-:S03]  /*f1690*/  IMAD.WIDE R32, R37, 0x4, R4 ;  /* 0x0000000425207825 */ /* 0x000fc600078e0204 */
[----:B------:R4:W-:Y:S01]  /*f16a0*/  @P3 STG.E desc[UR60][R30.64], R182 ;  /* 0x000000b61e003986 */ /* 0x0009e2000c10193c */
[C---:B------:R-:W-:Y:S01]  /*f16b0*/  IMAD.WIDE R24, R37.reuse, 0x4, R6 ;  /* 0x0000000425187825 */ /* 0x040fe200078e0206 */
[C---:B------:R-:W-:Y:S02]  /*f16c0*/  IADD3 R35, R37.reuse, R0, RZ ;  /* 0x0000000025237210 */ /* 0x040fe40007ffe0ff */
[----:B------:R-:W-:Y:S04]  /*f16d0*/  @P6 STG.E desc[UR60][R32.64], R186 ;  /* 0x000000ba20006986 */ /* 0x000fe8000c10193c */
[----:B------:R1:W-:Y:S01]  /*f16e0*/  @P4 STG.E desc[UR60][R24.64], R202 ;  /* 0x000000ca18004986 */ /* 0x0003e2000c10193c */
[----:B----4-:R-:W-:-:S04]  /*f16f0*/  IMAD.WIDE R26, R37, 0x4, R8 ;  /* 0x00000004251a7825 */ /* 0x010fc800078e0208 */
[C---:B------:R-:W-:Y:S01]  /*f1700*/  IMAD.WIDE R20, R35.reuse, 0x4, R2 ;  /* 0x0000000423147825 */ /* 0x040fe200078e0202 */
[----:B------:R4:W-:Y:S03]  /*f1710*/  @P0 STG.E desc[UR60][R26.64], R146 ;  /* 0x000000921a000986 */ /* 0x0009e6000c10193c */
[----:B------:R-:W-:-:S04]  /*f1720*/  IMAD.WIDE R28, R35, 0x4, R4 ;  /* 0x00000004231c7825 */ /* 0x000fc800078e0204 */
[----:B------:R-:W-:Y:S01]  /*f1730*/  IMAD.WIDE R30, R35, 0x4, R6 ;  /* 0x00000004231e7825 */ /* 0x000fe200078e0206 */
[-C--:B--2---:R-:W-:Y:S02]  /*f1740*/  ISETP.GE.AND P5, PT, R16, R19.reuse, PT ;  /* 0x000000131000720c */ /* 0x084fe40003fa6270 */
[----:B------:R-:W-:Y:S02]  /*f1750*/  ISETP.GE.AND P2, PT, R12, R19, PT ;  /* 0x000000130c00720c */ /* 0x000fe40003f46270 */
[----:B------:R-:W4:Y:S01]  /*f1760*/  LDC R12, c[0x0][0x248] ;  /* 0x00009200ff0c7b82 */ /* 0x000f220000000800 */
[-C--:B------:R-:W-:Y:S02]  /*f1770*/  ISETP.LT.AND P3, PT, R11, R18.reuse, !P5 ;  /* 0x000000120b00720c */ /* 0x080fe40006f61270 */
[-C--:B------:R-:W-:Y:S02]  /*f1780*/  ISETP.LT.AND P6, PT, R13, R18.reuse, !P5 ;  /* 0x000000120d00720c */ /* 0x080fe40006fc1270 */
[----:B------:R-:W-:-:S02]  /*f1790*/  ISETP.LT.AND P4, PT, R17, R18, !P5 ;  /* 0x000000121100720c */ /* 0x000fc40006f81270 */
[-C--:B------:R-:W-:Y:S02]  /*f17a0*/  ISETP.LT.AND P5, PT, R15, R18.reuse, !P5 ;  /* 0x000000120f00720c */ /* 0x080fe40006fa1270 */
[----:B------:R-:W-:Y:S02]  /*f17b0*/  ISETP.LT.AND P0, PT, R11, R18, !P2 ;  /* 0x000000120b00720c */ /* 0x000fe40005701270 */
[----:B---3--:R-:W-:Y:S01]  /*f17c0*/  ISETP.GE.AND P1, PT, R14, R19, PT ;  /* 0x000000130e00720c */ /* 0x008fe20003f26270 */
[----:B-1----:R-:W-:-:S04]  /*f17d0*/  IMAD.IADD R19, R35, 0x1, R10 ;  /* 0x0000000123137824 */ /* 0x002fc800078e020a */
[----:B------:R-:W-:Y:S01]  /*f17e0*/  IMAD.WIDE R24, R19, 0x4, R2 ;  /* 0x0000000413187825 */ /* 0x000fe200078e0202 */
[----:B------:R1:W-:Y:S01]  /*f17f0*/  @P3 STG.E desc[UR60][R20.64], R210 ;  /* 0x000000d214003986 */ /* 0x0003e2000c10193c */
[-C--:B------:R-:W-:Y:S02]  /*f1800*/  ISETP.LT.AND P3, PT, R11, R18.reuse, !P1 ;  /* 0x000000120b00720c */ /* 0x080fe40004f61270 */
        /* <DEDUP_REMOVED lines=8> */
[-C--:B------:R-:W-:Y:S02]  /*f1890*/  ISETP.LT.AND P6, PT, R13, R18.reuse, !P1 ;  /* 0x000000120d00720c */ /* 0x080fe40004fc1270 */
[----:B------:R-:W-:Y:S02]  /*f18a0*/  ISETP.LT.AND P5, PT, R17, R18, !P1 ;  /* 0x000000121100720c */ /* 0x000fe40004fa1270 */
[----:B----4-:R-:W-:Y:S02]  /*f18b0*/  IADD3 R27, R19, R12, RZ ;  /* 0x0000000c131b7210 */ /* 0x010fe40007ffe0ff */
[----:B------:R-:W-:Y:S01]  /*f18c0*/  ISETP.LT.AND P1, PT, R15, R18, !P1 ;  /* 0x000000120f00720c */ /* 0x000fe20004f21270 */
[----:B------:R-:W-:-:S04]  /*f18d0*/  IMAD.WIDE R12, R19, 0x4, R4 ;  /* 0x00000004130c7825 */ /* 0x000fc800078e0204 */
[----:B------:R-:W-:-:S04]  /*f18e0*/  IMAD.WIDE R16, R19, 0x4, R6 ;  /* 0x0000000413107825 */ /* 0x000fc800078e0206 */
[----:B-1----:R-:W-:-:S04]  /*f18f0*/  IMAD.WIDE R20, R19, 0x4, R8 ;  /* 0x0000000413147825 */ /* 0x002fc800078e0208 */
[----:B------:R-:W-:-:S04]  /*f1900*/  IMAD.WIDE R2, R27, 0x4, R2 ;  /* 0x000000041b027825 */ /* 0x000fc800078e0202 */
[----:B------:R-:W-:-:S04]  /*f1910*/  IMAD.WIDE R4, R27, 0x4, R4 ;  /* 0x000000041b047825 */ /* 0x000fc800078e0204 */
[C---:B------:R-:W-:Y:S01]  /*f1920*/  IMAD.WIDE R6, R27.reuse, 0x4, R6 ;  /* 0x000000041b067825 */ /* 0x040fe200078e0206 */
[----:B------:R2:W-:Y:S04]  /*f1930*/  @P4 STG.E desc[UR60][R12.64], R187 ;  /* 0x000000bb0c004986 */ /* 0x0005e8000c10193c */
[----:B------:R2:W-:Y:S04]  /*f1940*/  @P0 STG.E desc[UR60][R16.64], R203 ;  /* 0x000000cb10000986 */ /* 0x0005e8000c10193c */
[----:B------:R2:W-:Y:S04]  /*f1950*/  @P2 STG.E desc[UR60][R20.64], R147 ;  /* 0x0000009314002986 */ /* 0x0005e8000c10193c */
[----:B------:R2:W-:Y:S04]  /*f1960*/  @P3 STG.E desc[UR60][R2.64], R211 ;  /* 0x000000d302003986 */ /* 0x0005e8000c10193c */
[----:B------:R2:W-:Y:S04]  /*f1970*/  @P6 STG.E desc[UR60][R4.64], R219 ;  /* 0x000000db04006986 */ /* 0x0005e8000c10193c */
[----:B------:R2:W-:Y:S01]  /*f1980*/  @P5 STG.E desc[UR60][R6.64], R151 ;  /* 0x0000009706005986 */ /* 0x0005e2000c10193c */
[----:B------:R-:W-:Y:S01]  /*f1990*/  IMAD.WIDE R8, R27, 0x4, R8 ;  /* 0x000000041b087825 */ /* 0x000fe200078e0208 */
[----:B------:R-:W-:Y:S06]  /*f19a0*/  @!P1 EXIT ;  /* 0x000000000000994d */ /* 0x000fec0003800000 */
[----:B------:R-:W-:Y:S01]  /*f19b0*/  STG.E desc[UR60][R8.64], R23 ;  /* 0x0000001708007986 */ /* 0x000fe2000c10193c */
[----:B------:R-:W-:Y:S05]  /*f19c0*/  EXIT ;  /* 0x000000000000794d */ /* 0x000fea0003800000 */
.L_x_2:
[----:B------:R-:W-:-:S00]  /*f19d0*/  BRA `(.L_x_2) ;  /* 0xfffffffc00fc7947 */ /* 0x000fc0000383ffff */
[----:B------:R-:W-:-:S00]  /*f19e0*/  NOP ;  /* 0x0000000000007918 */ /* 0x000fc00000000000 */
        /* <DEDUP_REMOVED lines=9> */
.L_x_3:


//--------------------- .nv.shared.matmul_kernel  --------------------------
	.section	.nv.shared.matmul_kernel,"aw",@nobits
	.sectionflags	@""
	.align	16
	.zero		1024


//--------------------- .nv.shared.reserved.0     --------------------------
	.section	.nv.shared.reserved.0,"aw",@nobits
	.weak		__nv_reservedSMEM_offset_0_alias
	.size		__nv_reservedSMEM_offset_0_alias, 0, 0
	.other		__nv_reservedSMEM_offset_0_alias,@"STO_CUDA_RESERVED_SHARED STV_DEFAULT"
__nv_reservedSMEM_offset_0_alias:
	.zero		0


//--------------------- .nv.constant0.matmul_kernel --------------------------
	.section	.nv.constant0.matmul_kernel,"a",@progbits
	.sectionflags	@""
	.align	4
.nv.constant0.matmul_kernel:
	.zero		608


//--------------------- SYMBOLS --------------------------

	.type		.nv.reservedSmem.offset0,@object
	.size		.nv.reservedSmem.offset0,0x4
